	.target	sm_90a

	.elftype	@"ET_EXEC"


//--------------------- .note.nv.tkinfo           --------------------------
	.section	.note.nv.tkinfo,"",@"SHT_NOTE"
	.sectionflags	@"SHF_NOTE_NV_TKINFO"
	.tkinfo
        /*0018*/ 	.word	0x00000002
        /*0030*/ 	.string	""
        /*0030*/ 	.string	"ptxas"
        /*0030*/ 	.string	"Cuda compilation tools, release 13.0, V13.0.88"
        /*0030*/ 	.string	"Build cuda_13.0.r13.0/compiler.36424714_0"
        /*0030*/ 	.string	"-arch sm_90a -m 64 "



//--------------------- .note.nv.cuinfo           --------------------------
	.section	.note.nv.cuinfo,"",@"SHT_NOTE"
	.sectionflags	@"SHF_NOTE_NV_CUINFO"
        /*0018*/ 	.short	0x0002
        /*001a*/ 	.short	0x005a
        /*001c*/ 	.short	0x0082
	.zero		2


//--------------------- .nv.info                  --------------------------
	.section	.nv.info,"",@"SHT_CUDA_INFO"
	.align	4


	//----- nvinfo : EIATTR_REGCOUNT
	.align		4
        /*0000*/ 	.byte	0x04, 0x2f
        /*0002*/ 	.short	(.L_18 - .L_17)
	.align		4
.L_17:
        /*0004*/ 	.word	index@(_ZN7cutlass13device_kernelIN5flash22FlashAttnBwdPreprocessIN4cute5tupleIJNS3_1CILi64EEENS5_ILi192EEEEEENS_10bfloat16_tEfNS_4arch4Sm90ELb1ELb1EEEEEvNT_6ParamsE)
        /*0008*/ 	.word	0x0000004c


	//----- nvinfo : EIATTR_FRAME_SIZE
	.align		4
.L_18:
        /*000c*/ 	.byte	0x04, 0x11
        /*000e*/ 	.short	(.L_20 - .L_19)
	.align		4
.L_19:
        /*0010*/ 	.word	index@(_ZN7cutlass13device_kernelIN5flash22FlashAttnBwdPreprocessIN4cute5tupleIJNS3_1CILi64EEENS5_ILi192EEEEEENS_10bfloat16_tEfNS_4arch4Sm90ELb1ELb1EEEEEvNT_6ParamsE)
        /*0014*/ 	.word	0x00000000


	//----- nvinfo : EIATTR_REGCOUNT
	.align		4
.L_20:
        /*0018*/ 	.byte	0x04, 0x2f
        /*001a*/ 	.short	(.L_22 - .L_21)
	.align		4
.L_21:
        /*001c*/ 	.word	index@(_ZN7cutlass13device_kernelIN5flash11enable_sm90INS1_16FlashAttnBwdSm90INS1_25CollectiveMainloopBwdSm90ILi2ELi1ELi1EN4cute5tupleIJNS5_1CILi1EEES8_S8_EEENS6_IJNS7_ILi64EEENS7_ILi96EEENS7_ILi192EEEEEENS_10bfloat16_tEfNS_4arch4Sm90ELb1ELb0ELb0ELb1ELb1ELb0ELb1ELb0ELi3ELi1ELi1ELi1ELb0EEENS1_24CollectiveEpilogueBwdGQAISD_fSG_Li384ELb1ELb1EEENS1_25SingleTileBwdLPTSchedulerILb1ELi96ELb1EEEEEEEEEvNT_6ParamsE)
        /*0020*/ 	.word	0x00000080


	//----- nvinfo : EIATTR_FRAME_SIZE
	.align		4
.L_22:
        /*0024*/ 	.byte	0x04, 0x11
        /*0026*/ 	.short	(.L_24 - .L_23)
	.align		4
.L_23:
        /*0028*/ 	.word	index@(_ZN7cutlass13device_kernelIN5flash11enable_sm90INS1_16FlashAttnBwdSm90INS1_25CollectiveMainloopBwdSm90ILi2ELi1ELi1EN4cute5tupleIJNS5_1CILi1EEES8_S8_EEENS6_IJNS7_ILi64EEENS7_ILi96EEENS7_ILi192EEEEEENS_10bfloat16_tEfNS_4arch4Sm90ELb1ELb0ELb0ELb1ELb1ELb0ELb1ELb0ELi3ELi1ELi1ELi1ELb0EEENS1_24CollectiveEpilogueBwdGQAISD_fSG_Li384ELb1ELb1EEENS1_25SingleTileBwdLPTSchedulerILb1ELi96ELb1EEEEEEEEEvNT_6ParamsE)
        /*002c*/ 	.word	0x00000008


	//----- nvinfo : EIATTR_REGCOUNT
	.align		4
.L_24:
        /*0030*/ 	.byte	0x04, 0x2f
        /*0032*/ 	.short	(.L_26 - .L_25)
	.align		4
.L_25:
        /*0034*/ 	.word	index@(_ZN7cutlass13device_kernelIN5flash32FlashAttnBwdPostprocessConvertdQIN4cute5tupleIJNS3_1CILi64EEENS5_ILi192EEEEEENS_10bfloat16_tEfNS_4arch4Sm90ELi384ENS3_8TiledMMAINS3_8MMA_AtomIJNS3_4SM904GMMA27MMA_64x64x16_F32BF16BF16_SSILNSF_5MajorE0ELSH_1ELNSF_7ScaleInE1ELSI_1EEEEEENS3_6LayoutINS4_IJNS5_ILi1EEENS5_ILi3EEESM_EEENS4_IJNS5_ILi0EEESM_SP_EEEEENS4_IJNS3_10UnderscoreESS_SS_EEEEELb0EEEEEvNT_6ParamsE)
        /*0038*/ 	.word	0x00000038


	//----- nvinfo : EIATTR_FRAME_SIZE
	.align		4
.L_26:
        /*003c*/ 	.byte	0x04, 0x11
        /*003e*/ 	.short	(.L_28 - .L_27)
	.align		4
.L_27:
        /*0040*/ 	.word	index@(_ZN7cutlass13device_kernelIN5flash32FlashAttnBwdPostprocessConvertdQIN4cute5tupleIJNS3_1CILi64EEENS5_ILi192EEEEEENS_10bfloat16_tEfNS_4arch4Sm90ELi384ENS3_8TiledMMAINS3_8MMA_AtomIJNS3_4SM904GMMA27MMA_64x64x16_F32BF16BF16_SSILNSF_5MajorE0ELSH_1ELNSF_7ScaleInE1ELSI_1EEEEEENS3_6LayoutINS4_IJNS5_ILi1EEENS5_ILi3EEESM_EEENS4_IJNS5_ILi0EEESM_SP_EEEEENS4_IJNS3_10UnderscoreESS_SS_EEEEELb0EEEEEvNT_6ParamsE)
        /*0044*/ 	.word	0x00000000


	//----- nvinfo : EIATTR_REGCOUNT
	.align		4
.L_28:
        /*0048*/ 	.byte	0x04, 0x2f
        /*004a*/ 	.short	(.L_30 - .L_29)
	.align		4
.L_29:
        /*004c*/ 	.word	index@(_ZN7cutlass13device_kernelIN5flash32FlashAttnBwdPostprocessConvertdQIN4cute5tupleIJNS3_1CILi96EEENS5_ILi192EEEEEENS_10bfloat16_tEfNS_4arch4Sm90ELi384ENS3_8TiledMMAINS3_8MMA_AtomIJNS3_4SM904GMMA27MMA_64x96x16_F32BF16BF16_SSILNSF_5MajorE1ELSH_1ELNSF_7ScaleInE1ELSI_1EEEEEENS3_6LayoutINS4_IJNS5_ILi3EEENS5_ILi1EEESN_EEENS4_IJSN_NS5_ILi0EEESP_EEEEENS4_IJNS3_10UnderscoreESS_SS_EEEEELb1EEEEEvNT_6ParamsE)
        /*0050*/ 	.word	0x00000048


	//----- nvinfo : EIATTR_FRAME_SIZE
	.align		4
.L_30:
        /*0054*/ 	.byte	0x04, 0x11
        /*0056*/ 	.short	(.L_32 - .L_31)
	.align		4
.L_31:
        /*0058*/ 	.word	index@(_ZN7cutlass13device_kernelIN5flash32FlashAttnBwdPostprocessConvertdQIN4cute5tupleIJNS3_1CILi96EEENS5_ILi192EEEEEENS_10bfloat16_tEfNS_4arch4Sm90ELi384ENS3_8TiledMMAINS3_8MMA_AtomIJNS3_4SM904GMMA27MMA_64x96x16_F32BF16BF16_SSILNSF_5MajorE1ELSH_1ELNSF_7ScaleInE1ELSI_1EEEEEENS3_6LayoutINS4_IJNS5_ILi3EEENS5_ILi1EEESN_EEENS4_IJSN_NS5_ILi0EEESP_EEEEENS4_IJNS3_10UnderscoreESS_SS_EEEEELb1EEEEEvNT_6ParamsE)
        /*005c*/ 	.word	0x00000000


	//----- nvinfo : EIATTR_REGCOUNT
	.align		4
.L_32:
        /*0060*/ 	.byte	0x04, 0x2f
        /*0062*/ 	.short	(.L_34 - .L_33)
	.align		4
.L_33:
        /*0064*/ 	.word	index@(_ZN7cutlass13device_kernelIN5flash11enable_sm90INS1_16FlashAttnBwdSm90INS1_25CollectiveMainloopBwdSm90ILi2ELi1ELi1EN4cute5tupleIJNS5_1CILi1EEES8_S8_EEENS6_IJNS7_ILi64EEENS7_ILi96EEENS7_ILi192EEEEEENS_10bfloat16_tEfNS_4arch4Sm90ELb1ELb0ELb0ELb1ELb0ELb0ELb1ELb0ELi3ELi1ELi1ELi1ELb0EEENS1_24CollectiveEpilogueBwdGQAISD_fSG_Li384ELb1ELb0EEENS1_25SingleTileBwdLPTSchedulerILb1ELi96ELb0EEEEEEEEEvNT_6ParamsE)
        /*0068*/ 	.word	0x00000080


	//----- nvinfo : EIATTR_FRAME_SIZE
	.align		4
.L_34:
        /*006c*/ 	.byte	0x04, 0x11
        /*006e*/ 	.short	(.L_36 - .L_35)
	.align		4
.L_35:
        /*0070*/ 	.word	index@(_ZN7cutlass13device_kernelIN5flash11enable_sm90INS1_16FlashAttnBwdSm90INS1_25CollectiveMainloopBwdSm90ILi2ELi1ELi1EN4cute5tupleIJNS5_1CILi1EEES8_S8_EEENS6_IJNS7_ILi64EEENS7_ILi96EEENS7_ILi192EEEEEENS_10bfloat16_tEfNS_4arch4Sm90ELb1ELb0ELb0ELb1ELb0ELb0ELb1ELb0ELi3ELi1ELi1ELi1ELb0EEENS1_24CollectiveEpilogueBwdGQAISD_fSG_Li384ELb1ELb0EEENS1_25SingleTileBwdLPTSchedulerILb1ELi96ELb0EEEEEEEEEvNT_6ParamsE)
        /*0074*/ 	.word	0x00000008


	//----- nvinfo : EIATTR_REGCOUNT
	.align		4
.L_36:
        /*0078*/ 	.byte	0x04, 0x2f
        /*007a*/ 	.short	(.L_38 - .L_37)
	.align		4
.L_37:
        /*007c*/ 	.word	index@(_ZN7cutlass13device_kernelIN5flash11enable_sm90INS1_16FlashAttnBwdSm90INS1_25CollectiveMainloopBwdSm90ILi2ELi1ELi1EN4cute5tupleIJNS5_1CILi1EEES8_S8_EEENS6_IJNS7_ILi64EEENS7_ILi96EEENS7_ILi192EEEEEENS_10bfloat16_tEfNS_4arch4Sm90ELb1ELb0ELb0ELb1ELb1ELb0ELb1ELb0ELi3ELi1ELi1ELi1ELb0EEENS1_21CollectiveEpilogueBwdISD_SE_SG_Li384ELb1ELb1ELi3EEENS1_25SingleTileBwdLPTSchedulerILb1ELi96ELb1EEEEEEEEEvNT_6ParamsE)
        /*0080*/ 	.word	0x00000080


	//----- nvinfo : EIATTR_FRAME_SIZE
	.align		4
.L_38:
        /*0084*/ 	.byte	0x04, 0x11
        /*0086*/ 	.short	(.L_40 - .L_39)
	.align		4
.L_39:
        /*0088*/ 	.word	index@(_ZN7cutlass13device_kernelIN5flash11enable_sm90INS1_16FlashAttnBwdSm90INS1_25CollectiveMainloopBwdSm90ILi2ELi1ELi1EN4cute5tupleIJNS5_1CILi1EEES8_S8_EEENS6_IJNS7_ILi64EEENS7_ILi96EEENS7_ILi192EEEEEENS_10bfloat16_tEfNS_4arch4Sm90ELb1ELb0ELb0ELb1ELb1ELb0ELb1ELb0ELi3ELi1ELi1ELi1ELb0EEENS1_21CollectiveEpilogueBwdISD_SE_SG_Li384ELb1ELb1ELi3EEENS1_25SingleTileBwdLPTSchedulerILb1ELi96ELb1EEEEEEEEEvNT_6ParamsE)
        /*008c*/ 	.word	0x00000008


	//----- nvinfo : EIATTR_REGCOUNT
	.align		4
.L_40:
        /*0090*/ 	.byte	0x04, 0x2f
        /*0092*/ 	.short	(.L_42 - .L_41)
	.align		4
.L_41:
        /*0094*/ 	.word	index@(_ZN7cutlass13device_kernelIN5flash11enable_sm90INS1_16FlashAttnBwdSm90INS1_25CollectiveMainloopBwdSm90ILi2ELi1ELi1EN4cute5tupleIJNS5_1CILi1EEES8_S8_EEENS6_IJNS7_ILi64EEENS7_ILi96EEENS7_ILi192EEEEEENS_10bfloat16_tEfNS_4arch4Sm90ELb1ELb0ELb0ELb1ELb0ELb0ELb1ELb0ELi3ELi1ELi1ELi1ELb0EEENS1_21CollectiveEpilogueBwdISD_SE_SG_Li384ELb1ELb1ELi3EEENS1_25SingleTileBwdLPTSchedulerILb1ELi96ELb0EEEEEEEEEvNT_6ParamsE)
        /*0098*/ 	.word	0x00000080


	//----- nvinfo : EIATTR_FRAME_SIZE
	.align		4
.L_42:
        /*009c*/ 	.byte	0x04, 0x11
        /*009e*/ 	.short	(.L_44 - .L_43)
	.align		4
.L_43:
        /*00a0*/ 	.word	index@(_ZN7cutlass13device_kernelIN5flash11enable_sm90INS1_16FlashAttnBwdSm90INS1_25CollectiveMainloopBwdSm90ILi2ELi1ELi1EN4cute5tupleIJNS5_1CILi1EEES8_S8_EEENS6_IJNS7_ILi64EEENS7_ILi96EEENS7_ILi192EEEEEENS_10bfloat16_tEfNS_4arch4Sm90ELb1ELb0ELb0ELb1ELb0ELb0ELb1ELb0ELi3ELi1ELi1ELi1ELb0EEENS1_21CollectiveEpilogueBwdISD_SE_SG_Li384ELb1ELb1ELi3EEENS1_25SingleTileBwdLPTSchedulerILb1ELi96ELb0EEEEEEEEEvNT_6ParamsE)
        /*00a4*/ 	.word	0x00000008


	//----- nvinfo : EIATTR_REGCOUNT
	.align		4
.L_44:
        /*00a8*/ 	.byte	0x04, 0x2f
        /*00aa*/ 	.short	(.L_46 - .L_45)
	.align		4
.L_45:
        /*00ac*/ 	.word	index@(_ZN7cutlass13device_kernelIN5flash22FlashAttnBwdPreprocessIN4cute5tupleIJNS3_1CILi64EEENS5_ILi192EEEEEENS_10bfloat16_tEfNS_4arch4Sm90ELb1ELb0EEEEEvNT_6ParamsE)
        /*00b0*/ 	.word	0x0000005a


	//----- nvinfo : EIATTR_FRAME_SIZE
	.align		4
.L_46:
        /*00b4*/ 	.byte	0x04, 0x11
        /*00b6*/ 	.short	(.L_48 - .L_47)
	.align		4
.L_47:
        /*00b8*/ 	.word	index@(_ZN7cutlass13device_kernelIN5flash22FlashAttnBwdPreprocessIN4cute5tupleIJNS3_1CILi64EEENS5_ILi192EEEEEENS_10bfloat16_tEfNS_4arch4Sm90ELb1ELb0EEEEEvNT_6ParamsE)
        /*00bc*/ 	.word	0x00000000


	//----- nvinfo : EIATTR_REGCOUNT
	.align		4
.L_48:
        /*00c0*/ 	.byte	0x04, 0x2f
        /*00c2*/ 	.short	(.L_50 - .L_49)
	.align		4
.L_49:
        /*00c4*/ 	.word	index@(_ZN7cutlass13device_kernelIN5flash11enable_sm90INS1_16FlashAttnBwdSm90INS1_25CollectiveMainloopBwdSm90ILi2ELi1ELi1EN4cute5tupleIJNS5_1CILi1EEES8_S8_EEENS6_IJNS7_ILi64EEENS7_ILi96EEENS7_ILi192EEEEEENS_10bfloat16_tEfNS_4arch4Sm90ELb1ELb0ELb0ELb0ELb1ELb0ELb1ELb0ELi3ELi1ELi1ELi1ELb0EEENS1_24CollectiveEpilogueBwdGQAISD_fSG_Li384ELb0ELb1EEENS1_25SingleTileBwdLPTSchedulerILb0ELi96ELb1EEEEEEEEEvNT_6ParamsE)
        /*00c8*/ 	.word	0x00000080


	//----- nvinfo : EIATTR_FRAME_SIZE
	.align		4
.L_50:
        /*00cc*/ 	.byte	0x04, 0x11
        /*00ce*/ 	.short	(.L_52 - .L_51)
	.align		4
.L_51:
        /*00d0*/ 	.word	index@(_ZN7cutlass13device_kernelIN5flash11enable_sm90INS1_16FlashAttnBwdSm90INS1_25CollectiveMainloopBwdSm90ILi2ELi1ELi1EN4cute5tupleIJNS5_1CILi1EEES8_S8_EEENS6_IJNS7_ILi64EEENS7_ILi96EEENS7_ILi192EEEEEENS_10bfloat16_tEfNS_4arch4Sm90ELb1ELb0ELb0ELb0ELb1ELb0ELb1ELb0ELi3ELi1ELi1ELi1ELb0EEENS1_24CollectiveEpilogueBwdGQAISD_fSG_Li384ELb0ELb1EEENS1_25SingleTileBwdLPTSchedulerILb0ELi96ELb1EEEEEEEEEvNT_6ParamsE)
        /*00d4*/ 	.word	0x00000018


	//----- nvinfo : EIATTR_REGCOUNT
	.align		4
.L_52:
        /*00d8*/ 	.byte	0x04, 0x2f
        /*00da*/ 	.short	(.L_54 - .L_53)
	.align		4
.L_53:
        /*00dc*/ 	.word	index@(_ZN7cutlass13device_kernelIN5flash11enable_sm90INS1_16FlashAttnBwdSm90INS1_25CollectiveMainloopBwdSm90ILi2ELi1ELi1EN4cute5tupleIJNS5_1CILi1EEES8_S8_EEENS6_IJNS7_ILi64EEENS7_ILi96EEENS7_ILi192EEEEEENS_10bfloat16_tEfNS_4arch4Sm90ELb1ELb0ELb0ELb0ELb0ELb0ELb1ELb0ELi3ELi1ELi1ELi1ELb0EEENS1_24CollectiveEpilogueBwdGQAISD_fSG_Li384ELb0ELb0EEENS1_25SingleTileBwdLPTSchedulerILb0ELi96ELb0EEEEEEEEEvNT_6ParamsE)
        /*00e0*/ 	.word	0x00000080


	//----- nvinfo : EIATTR_FRAME_SIZE
	.align		4
.L_54:
        /*00e4*/ 	.byte	0x04, 0x11
        /*00e6*/ 	.short	(.L_56 - .L_55)
	.align		4
.L_55:
        /*00e8*/ 	.word	index@(_ZN7cutlass13device_kernelIN5flash11enable_sm90INS1_16FlashAttnBwdSm90INS1_25CollectiveMainloopBwdSm90ILi2ELi1ELi1EN4cute5tupleIJNS5_1CILi1EEES8_S8_EEENS6_IJNS7_ILi64EEENS7_ILi96EEENS7_ILi192EEEEEENS_10bfloat16_tEfNS_4arch4Sm90ELb1ELb0ELb0ELb0ELb0ELb0ELb1ELb0ELi3ELi1ELi1ELi1ELb0EEENS1_24CollectiveEpilogueBwdGQAISD_fSG_Li384ELb0ELb0EEENS1_25SingleTileBwdLPTSchedulerILb0ELi96ELb0EEEEEEEEEvNT_6ParamsE)
        /*00ec*/ 	.word	0x00000018


	//----- nvinfo : EIATTR_REGCOUNT
	.align		4
.L_56:
        /*00f0*/ 	.byte	0x04, 0x2f
        /*00f2*/ 	.short	(.L_58 - .L_57)
	.align		4
.L_57:
        /*00f4*/ 	.word	index@(_ZN7cutlass13device_kernelIN5flash11enable_sm90INS1_16FlashAttnBwdSm90INS1_25CollectiveMainloopBwdSm90ILi2ELi1ELi1EN4cute5tupleIJNS5_1CILi1EEES8_S8_EEENS6_IJNS7_ILi64EEENS7_ILi96EEENS7_ILi192EEEEEENS_10bfloat16_tEfNS_4arch4Sm90ELb1ELb0ELb0ELb0ELb1ELb0ELb1ELb0ELi3ELi1ELi1ELi1ELb0EEENS1_21CollectiveEpilogueBwdISD_SE_SG_Li384ELb0ELb1ELi3EEENS1_25SingleTileBwdLPTSchedulerILb0ELi96ELb1EEEEEEEEEvNT_6ParamsE)
        /*00f8*/ 	.word	0x00000080


	//----- nvinfo : EIATTR_FRAME_SIZE
	.align		4
.L_58:
        /*00fc*/ 	.byte	0x04, 0x11
        /*00fe*/ 	.short	(.L_60 - .L_59)
	.align		4
.L_59:
        /*0100*/ 	.word	index@(_ZN7cutlass13device_kernelIN5flash11enable_sm90INS1_16FlashAttnBwdSm90INS1_25CollectiveMainloopBwdSm90ILi2ELi1ELi1EN4cute5tupleIJNS5_1CILi1EEES8_S8_EEENS6_IJNS7_ILi64EEENS7_ILi96EEENS7_ILi192EEEEEENS_10bfloat16_tEfNS_4arch4Sm90ELb1ELb0ELb0ELb0ELb1ELb0ELb1ELb0ELi3ELi1ELi1ELi1ELb0EEENS1_21CollectiveEpilogueBwdISD_SE_SG_Li384ELb0ELb1ELi3EEENS1_25SingleTileBwdLPTSchedulerILb0ELi96ELb1EEEEEEEEEvNT_6ParamsE)
        /*0104*/ 	.word	0x00000018


	//----- nvinfo : EIATTR_REGCOUNT
	.align		4
.L_60:
        /*0108*/ 	.byte	0x04, 0x2f
        /*010a*/ 	.short	(.L_62 - .L_61)
	.align		4
.L_61:
        /*010c*/ 	.word	index@(_ZN7cutlass13device_kernelIN5flash11enable_sm90INS1_16FlashAttnBwdSm90INS1_25CollectiveMainloopBwdSm90ILi2ELi1ELi1EN4cute5tupleIJNS5_1CILi1EEES8_S8_EEENS6_IJNS7_ILi64EEENS7_ILi96EEENS7_ILi192EEEEEENS_10bfloat16_tEfNS_4arch4Sm90ELb1ELb0ELb0ELb0ELb0ELb0ELb1ELb0ELi3ELi1ELi1ELi1ELb0EEENS1_21CollectiveEpilogueBwdISD_SE_SG_Li384ELb0ELb1ELi3EEENS1_25SingleTileBwdLPTSchedulerILb0ELi96ELb0EEEEEEEEEvNT_6ParamsE)
        /*0110*/ 	.word	0x00000080


	//----- nvinfo : EIATTR_FRAME_SIZE
	.align		4
.L_62:
        /*0114*/ 	.byte	0x04, 0x11
        /*0116*/ 	.short	(.L_64 - .L_63)
	.align		4
.L_63:
        /*0118*/ 	.word	index@(_ZN7cutlass13device_kernelIN5flash11enable_sm90INS1_16FlashAttnBwdSm90INS1_25CollectiveMainloopBwdSm90ILi2ELi1ELi1EN4cute5tupleIJNS5_1CILi1EEES8_S8_EEENS6_IJNS7_ILi64EEENS7_ILi96EEENS7_ILi192EEEEEENS_10bfloat16_tEfNS_4arch4Sm90ELb1ELb0ELb0ELb0ELb0ELb0ELb1ELb0ELi3ELi1ELi1ELi1ELb0EEENS1_21CollectiveEpilogueBwdISD_SE_SG_Li384ELb0ELb1ELi3EEENS1_25SingleTileBwdLPTSchedulerILb0ELi96ELb0EEEEEEEEEvNT_6ParamsE)
        /*011c*/ 	.word	0x00000018


	//----- nvinfo : EIATTR_REGCOUNT
	.align		4
.L_64:
        /*0120*/ 	.byte	0x04, 0x2f
        /*0122*/ 	.short	(.L_66 - .L_65)
	.align		4
.L_65:
        /*0124*/ 	.word	index@(_ZN7cutlass13device_kernelIN5flash11enable_sm90INS1_16FlashAttnBwdSm90INS1_25CollectiveMainloopBwdSm90ILi2ELi1ELi1EN4cute5tupleIJNS5_1CILi1EEES8_S8_EEENS6_IJNS7_ILi64EEENS7_ILi96EEENS7_ILi192EEEEEENS_10bfloat16_tEfNS_4arch4Sm90ELb0ELb1ELb0ELb1ELb1ELb0ELb1ELb0ELi3ELi1ELi1ELi1ELb0EEENS1_24CollectiveEpilogueBwdGQAISD_fSG_Li384ELb1ELb1EEENS1_19SingleTileSchedulerILb1ELb0ELb0ELi96EEEEEEEEEvNT_6ParamsE)
        /*0128*/ 	.word	0x00000080


	//----- nvinfo : EIATTR_FRAME_SIZE
	.align		4
.L_66:
        /*012c*/ 	.byte	0x04, 0x11
        /*012e*/ 	.short	(.L_68 - .L_67)
	.align		4
.L_67:
        /*0130*/ 	.word	index@(_ZN7cutlass13device_kernelIN5flash11enable_sm90INS1_16FlashAttnBwdSm90INS1_25CollectiveMainloopBwdSm90ILi2ELi1ELi1EN4cute5tupleIJNS5_1CILi1EEES8_S8_EEENS6_IJNS7_ILi64EEENS7_ILi96EEENS7_ILi192EEEEEENS_10bfloat16_tEfNS_4arch4Sm90ELb0ELb1ELb0ELb1ELb1ELb0ELb1ELb0ELi3ELi1ELi1ELi1ELb0EEENS1_24CollectiveEpilogueBwdGQAISD_fSG_Li384ELb1ELb1EEENS1_19SingleTileSchedulerILb1ELb0ELb0ELi96EEEEEEEEEvNT_6ParamsE)
        /*0134*/ 	.word	0x00000000


	//----- nvinfo : EIATTR_REGCOUNT
	.align		4
.L_68:
        /*0138*/ 	.byte	0x04, 0x2f
        /*013a*/ 	.short	(.L_70 - .L_69)
	.align		4
.L_69:
        /*013c*/ 	.word	index@(_ZN7cutlass13device_kernelIN5flash11enable_sm90INS1_16FlashAttnBwdSm90INS1_25CollectiveMainloopBwdSm90ILi2ELi1ELi1EN4cute5tupleIJNS5_1CILi1EEES8_S8_EEENS6_IJNS7_ILi64EEENS7_ILi96EEENS7_ILi192EEEEEENS_10bfloat16_tEfNS_4arch4Sm90ELb0ELb1ELb0ELb1ELb0ELb0ELb1ELb0ELi3ELi1ELi1ELi1ELb0EEENS1_24CollectiveEpilogueBwdGQAISD_fSG_Li384ELb1ELb0EEENS1_19SingleTileSchedulerILb1ELb0ELb0ELi96EEEEEEEEEvNT_6ParamsE)
        /*0140*/ 	.word	0x00000080


	//----- nvinfo : EIATTR_FRAME_SIZE
	.align		4
.L_70:
        /*0144*/ 	.byte	0x04, 0x11
        /*0146*/ 	.short	(.L_72 - .L_71)
	.align		4
.L_71:
        /*0148*/ 	.word	index@(_ZN7cutlass13device_kernelIN5flash11enable_sm90INS1_16FlashAttnBwdSm90INS1_25CollectiveMainloopBwdSm90ILi2ELi1ELi1EN4cute5tupleIJNS5_1CILi1EEES8_S8_EEENS6_IJNS7_ILi64EEENS7_ILi96EEENS7_ILi192EEEEEENS_10bfloat16_tEfNS_4arch4Sm90ELb0ELb1ELb0ELb1ELb0ELb0ELb1ELb0ELi3ELi1ELi1ELi1ELb0EEENS1_24CollectiveEpilogueBwdGQAISD_fSG_Li384ELb1ELb0EEENS1_19SingleTileSchedulerILb1ELb0ELb0ELi96EEEEEEEEEvNT_6ParamsE)
        /*014c*/ 	.word	0x00000000


	//----- nvinfo : EIATTR_REGCOUNT
	.align		4
.L_72:
        /*0150*/ 	.byte	0x04, 0x2f
        /*0152*/ 	.short	(.L_74 - .L_73)
	.align		4
.L_73:
        /*0154*/ 	.word	index@(_ZN7cutlass13device_kernelIN5flash11enable_sm90INS1_16FlashAttnBwdSm90INS1_25CollectiveMainloopBwdSm90ILi2ELi1ELi1EN4cute5tupleIJNS5_1CILi1EEES8_S8_EEENS6_IJNS7_ILi64EEENS7_ILi96EEENS7_ILi192EEEEEENS_10bfloat16_tEfNS_4arch4Sm90ELb0ELb1ELb0ELb1ELb1ELb0ELb1ELb0ELi3ELi1ELi1ELi1ELb0EEENS1_21CollectiveEpilogueBwdISD_SE_SG_Li384ELb1ELb1ELi3EEENS1_19SingleTileSchedulerILb1ELb0ELb0ELi96EEEEEEEEEvNT_6ParamsE)
        /*0158*/ 	.word	0x00000080


	//----- nvinfo : EIATTR_FRAME_SIZE
	.align		4
.L_74:
        /*015c*/ 	.byte	0x04, 0x11
        /*015e*/ 	.short	(.L_76 - .L_75)
	.align		4
.L_75:
        /*0160*/ 	.word	index@(_ZN7cutlass13device_kernelIN5flash11enable_sm90INS1_16FlashAttnBwdSm90INS1_25CollectiveMainloopBwdSm90ILi2ELi1ELi1EN4cute5tupleIJNS5_1CILi1EEES8_S8_EEENS6_IJNS7_ILi64EEENS7_ILi96EEENS7_ILi192EEEEEENS_10bfloat16_tEfNS_4arch4Sm90ELb0ELb1ELb0ELb1ELb1ELb0ELb1ELb0ELi3ELi1ELi1ELi1ELb0EEENS1_21CollectiveEpilogueBwdISD_SE_SG_Li384ELb1ELb1ELi3EEENS1_19SingleTileSchedulerILb1ELb0ELb0ELi96EEEEEEEEEvNT_6ParamsE)
        /*0164*/ 	.word	0x00000000


	//----- nvinfo : EIATTR_REGCOUNT
	.align		4
.L_76:
        /*0168*/ 	.byte	0x04, 0x2f
        /*016a*/ 	.short	(.L_78 - .L_77)
	.align		4
.L_77:
        /*016c*/ 	.word	index@(_ZN7cutlass13device_kernelIN5flash11enable_sm90INS1_16FlashAttnBwdSm90INS1_25CollectiveMainloopBwdSm90ILi2ELi1ELi1EN4cute5tupleIJNS5_1CILi1EEES8_S8_EEENS6_IJNS7_ILi64EEENS7_ILi96EEENS7_ILi192EEEEEENS_10bfloat16_tEfNS_4arch4Sm90ELb0ELb1ELb0ELb1ELb0ELb0ELb1ELb0ELi3ELi1ELi1ELi1ELb0EEENS1_21CollectiveEpilogueBwdISD_SE_SG_Li384ELb1ELb1ELi3EEENS1_19SingleTileSchedulerILb1ELb0ELb0ELi96EEEEEEEEEvNT_6ParamsE)
        /*0170*/ 	.word	0x00000080


	//----- nvinfo : EIATTR_FRAME_SIZE
	.align		4
.L_78:
        /*0174*/ 	.byte	0x04, 0x11
        /*0176*/ 	.short	(.L_80 - .L_79)
	.align		4
.L_79:
        /*0178*/ 	.word	index@(_ZN7cutlass13device_kernelIN5flash11enable_sm90INS1_16FlashAttnBwdSm90INS1_25CollectiveMainloopBwdSm90ILi2ELi1ELi1EN4cute5tupleIJNS5_1CILi1EEES8_S8_EEENS6_IJNS7_ILi64EEENS7_ILi96EEENS7_ILi192EEEEEENS_10bfloat16_tEfNS_4arch4Sm90ELb0ELb1ELb0ELb1ELb0ELb0ELb1ELb0ELi3ELi1ELi1ELi1ELb0EEENS1_21CollectiveEpilogueBwdISD_SE_SG_Li384ELb1ELb1ELi3EEENS1_19SingleTileSchedulerILb1ELb0ELb0ELi96EEEEEEEEEvNT_6ParamsE)
        /*017c*/ 	.word	0x00000000


	//----- nvinfo : EIATTR_REGCOUNT
	.align		4
.L_80:
        /*0180*/ 	.byte	0x04, 0x2f
        /*0182*/ 	.short	(.L_82 - .L_81)
	.align		4
.L_81:
        /*0184*/ 	.word	index@(_ZN7cutlass13device_kernelIN5flash11enable_sm90INS1_16FlashAttnBwdSm90INS1_25CollectiveMainloopBwdSm90ILi2ELi1ELi1EN4cute5tupleIJNS5_1CILi1EEES8_S8_EEENS6_IJNS7_ILi64EEENS7_ILi96EEENS7_ILi192EEEEEENS_10bfloat16_tEfNS_4arch4Sm90ELb0ELb1ELb0ELb0ELb1ELb0ELb1ELb0ELi3ELi1ELi1ELi1ELb0EEENS1_24CollectiveEpilogueBwdGQAISD_fSG_Li384ELb0ELb1EEENS1_19SingleTileSchedulerILb0ELb0ELb0ELi96EEEEEEEEEvNT_6ParamsE)
        /*0188*/ 	.word	0x00000080


	//----- nvinfo : EIATTR_FRAME_SIZE
	.align		4
.L_82:
        /*018c*/ 	.byte	0x04, 0x11
        /*018e*/ 	.short	(.L_84 - .L_83)
	.align		4
.L_83:
        /*0190*/ 	.word	index@(_ZN7cutlass13device_kernelIN5flash11enable_sm90INS1_16FlashAttnBwdSm90INS1_25CollectiveMainloopBwdSm90ILi2ELi1ELi1EN4cute5tupleIJNS5_1CILi1EEES8_S8_EEENS6_IJNS7_ILi64EEENS7_ILi96EEENS7_ILi192EEEEEENS_10bfloat16_tEfNS_4arch4Sm90ELb0ELb1ELb0ELb0ELb1ELb0ELb1ELb0ELi3ELi1ELi1ELi1ELb0EEENS1_24CollectiveEpilogueBwdGQAISD_fSG_Li384ELb0ELb1EEENS1_19SingleTileSchedulerILb0ELb0ELb0ELi96EEEEEEEEEvNT_6ParamsE)
        /*0194*/ 	.word	0x00000000


	//----- nvinfo : EIATTR_REGCOUNT
	.align		4
.L_84:
        /*0198*/ 	.byte	0x04, 0x2f
        /*019a*/ 	.short	(.L_86 - .L_85)
	.align		4
.L_85:
        /*019c*/ 	.word	index@(_ZN7cutlass13device_kernelIN5flash11enable_sm90INS1_16FlashAttnBwdSm90INS1_25CollectiveMainloopBwdSm90ILi2ELi1ELi1EN4cute5tupleIJNS5_1CILi1EEES8_S8_EEENS6_IJNS7_ILi64EEENS7_ILi96EEENS7_ILi192EEEEEENS_10bfloat16_tEfNS_4arch4Sm90ELb0ELb1ELb0ELb0ELb0ELb0ELb1ELb0ELi3ELi1ELi1ELi1ELb0EEENS1_24CollectiveEpilogueBwdGQAISD_fSG_Li384ELb0ELb0EEENS1_19SingleTileSchedulerILb0ELb0ELb0ELi96EEEEEEEEEvNT_6ParamsE)
        /*01a0*/ 	.word	0x00000080


	//----- nvinfo : EIATTR_FRAME_SIZE
	.align		4
.L_86:
        /*01a4*/ 	.byte	0x04, 0x11
        /*01a6*/ 	.short	(.L_88 - .L_87)
	.align		4
.L_87:
        /*01a8*/ 	.word	index@(_ZN7cutlass13device_kernelIN5flash11enable_sm90INS1_16FlashAttnBwdSm90INS1_25CollectiveMainloopBwdSm90ILi2ELi1ELi1EN4cute5tupleIJNS5_1CILi1EEES8_S8_EEENS6_IJNS7_ILi64EEENS7_ILi96EEENS7_ILi192EEEEEENS_10bfloat16_tEfNS_4arch4Sm90ELb0ELb1ELb0ELb0ELb0ELb0ELb1ELb0ELi3ELi1ELi1ELi1ELb0EEENS1_24CollectiveEpilogueBwdGQAISD_fSG_Li384ELb0ELb0EEENS1_19SingleTileSchedulerILb0ELb0ELb0ELi96EEEEEEEEEvNT_6ParamsE)
        /*01ac*/ 	.word	0x00000000


	//----- nvinfo : EIATTR_REGCOUNT
	.align		4
.L_88:
        /*01b0*/ 	.byte	0x04, 0x2f
        /*01b2*/ 	.short	(.L_90 - .L_89)
	.align		4
.L_89:
        /*01b4*/ 	.word	index@(_ZN7cutlass13device_kernelIN5flash11enable_sm90INS1_16FlashAttnBwdSm90INS1_25CollectiveMainloopBwdSm90ILi2ELi1ELi1EN4cute5tupleIJNS5_1CILi1EEES8_S8_EEENS6_IJNS7_ILi64EEENS7_ILi96EEENS7_ILi192EEEEEENS_10bfloat16_tEfNS_4arch4Sm90ELb0ELb1ELb0ELb0ELb1ELb0ELb1ELb0ELi3ELi1ELi1ELi1ELb0EEENS1_21CollectiveEpilogueBwdISD_SE_SG_Li384ELb0ELb1ELi3EEENS1_19SingleTileSchedulerILb0ELb0ELb0ELi96EEEEEEEEEvNT_6ParamsE)
        /*01b8*/ 	.word	0x00000080


	//----- nvinfo : EIATTR_FRAME_SIZE
	.align		4
.L_90:
        /*01bc*/ 	.byte	0x04, 0x11
        /*01be*/ 	.short	(.L_92 - .L_91)
	.align		4
.L_91:
        /*01c0*/ 	.word	index@(_ZN7cutlass13device_kernelIN5flash11enable_sm90INS1_16FlashAttnBwdSm90INS1_25CollectiveMainloopBwdSm90ILi2ELi1ELi1EN4cute5tupleIJNS5_1CILi1EEES8_S8_EEENS6_IJNS7_ILi64EEENS7_ILi96EEENS7_ILi192EEEEEENS_10bfloat16_tEfNS_4arch4Sm90ELb0ELb1ELb0ELb0ELb1ELb0ELb1ELb0ELi3ELi1ELi1ELi1ELb0EEENS1_21CollectiveEpilogueBwdISD_SE_SG_Li384ELb0ELb1ELi3EEENS1_19SingleTileSchedulerILb0ELb0ELb0ELi96EEEEEEEEEvNT_6ParamsE)
        /*01c4*/ 	.word	0x00000000


	//----- nvinfo : EIATTR_REGCOUNT
	.align		4
.L_92:
        /*01c8*/ 	.byte	0x04, 0x2f
        /*01ca*/ 	.short	(.L_94 - .L_93)
	.align		4
.L_93:
        /*01cc*/ 	.word	index@(_ZN7cutlass13device_kernelIN5flash11enable_sm90INS1_16FlashAttnBwdSm90INS1_25CollectiveMainloopBwdSm90ILi2ELi1ELi1EN4cute5tupleIJNS5_1CILi1EEES8_S8_EEENS6_IJNS7_ILi64EEENS7_ILi96EEENS7_ILi192EEEEEENS_10bfloat16_tEfNS_4arch4Sm90ELb0ELb1ELb0ELb0ELb0ELb0ELb1ELb0ELi3ELi1ELi1ELi1ELb0EEENS1_21CollectiveEpilogueBwdISD_SE_SG_Li384ELb0ELb1ELi3EEENS1_19SingleTileSchedulerILb0ELb0ELb0ELi96EEEEEEEEEvNT_6ParamsE)
        /*01d0*/ 	.word	0x00000080


	//----- nvinfo : EIATTR_FRAME_SIZE
	.align		4
.L_94:
        /*01d4*/ 	.byte	0x04, 0x11
        /*01d6*/ 	.short	(.L_96 - .L_95)
	.align		4
.L_95:
        /*01d8*/ 	.word	index@(_ZN7cutlass13device_kernelIN5flash11enable_sm90INS1_16FlashAttnBwdSm90INS1_25CollectiveMainloopBwdSm90ILi2ELi1ELi1EN4cute5tupleIJNS5_1CILi1EEES8_S8_EEENS6_IJNS7_ILi64EEENS7_ILi96EEENS7_ILi192EEEEEENS_10bfloat16_tEfNS_4arch4Sm90ELb0ELb1ELb0ELb0ELb0ELb0ELb1ELb0ELi3ELi1ELi1ELi1ELb0EEENS1_21CollectiveEpilogueBwdISD_SE_SG_Li384ELb0ELb1ELi3EEENS1_19SingleTileSchedulerILb0ELb0ELb0ELi96EEEEEEEEEvNT_6ParamsE)
        /*01dc*/ 	.word	0x00000000


	//----- nvinfo : EIATTR_REGCOUNT
	.align		4
.L_96:
        /*01e0*/ 	.byte	0x04, 0x2f
        /*01e2*/ 	.short	(.L_98 - .L_97)
	.align		4
.L_97:
        /*01e4*/ 	.word	index@(_ZN7cutlass13device_kernelIN5flash11enable_sm90INS1_16FlashAttnBwdSm90INS1_25CollectiveMainloopBwdSm90ILi2ELi1ELi1EN4cute5tupleIJNS5_1CILi1EEES8_S8_EEENS6_IJNS7_ILi64EEENS7_ILi96EEENS7_ILi192EEEEEENS_10bfloat16_tEfNS_4arch4Sm90ELb0ELb0ELb0ELb1ELb1ELb0ELb1ELb0ELi3ELi1ELi1ELi1ELb0EEENS1_24CollectiveEpilogueBwdGQAISD_fSG_Li384ELb1ELb1EEENS1_19SingleTileSchedulerILb1ELb0ELb0ELi96EEEEEEEEEvNT_6ParamsE)
        /*01e8*/ 	.word	0x00000080


	//----- nvinfo : EIATTR_FRAME_SIZE
	.align		4
.L_98:
        /*01ec*/ 	.byte	0x04, 0x11
        /*01ee*/ 	.short	(.L_100 - .L_99)
	.align		4
.L_99:
        /*01f0*/ 	.word	index@(_ZN7cutlass13device_kernelIN5flash11enable_sm90INS1_16FlashAttnBwdSm90INS1_25CollectiveMainloopBwdSm90ILi2ELi1ELi1EN4cute5tupleIJNS5_1CILi1EEES8_S8_EEENS6_IJNS7_ILi64EEENS7_ILi96EEENS7_ILi192EEEEEENS_10bfloat16_tEfNS_4arch4Sm90ELb0ELb0ELb0ELb1ELb1ELb0ELb1ELb0ELi3ELi1ELi1ELi1ELb0EEENS1_24CollectiveEpilogueBwdGQAISD_fSG_Li384ELb1ELb1EEENS1_19SingleTileSchedulerILb1ELb0ELb0ELi96EEEEEEEEEvNT_6ParamsE)
        /*01f4*/ 	.word	0x00000000


	//----- nvinfo : EIATTR_REGCOUNT
	.align		4
.L_100:
        /*01f8*/ 	.byte	0x04, 0x2f
        /*01fa*/ 	.short	(.L_102 - .L_101)
	.align		4
.L_101:
        /*01fc*/ 	.word	index@(_ZN7cutlass13device_kernelIN5flash11enable_sm90INS1_16FlashAttnBwdSm90INS1_25CollectiveMainloopBwdSm90ILi2ELi1ELi1EN4cute5tupleIJNS5_1CILi1EEES8_S8_EEENS6_IJNS7_ILi64EEENS7_ILi96EEENS7_ILi192EEEEEENS_10bfloat16_tEfNS_4arch4Sm90ELb0ELb0ELb0ELb1ELb0ELb0ELb1ELb0ELi3ELi1ELi1ELi1ELb0EEENS1_24CollectiveEpilogueBwdGQAISD_fSG_Li384ELb1ELb0EEENS1_19SingleTileSchedulerILb1ELb0ELb0ELi96EEEEEEEEEvNT_6ParamsE)
        /*0200*/ 	.word	0x00000080


	//----- nvinfo : EIATTR_FRAME_SIZE
	.align		4
.L_102:
        /*0204*/ 	.byte	0x04, 0x11
        /*0206*/ 	.short	(.L_104 - .L_103)
	.align		4
.L_103:
        /*0208*/ 	.word	index@(_ZN7cutlass13device_kernelIN5flash11enable_sm90INS1_16FlashAttnBwdSm90INS1_25CollectiveMainloopBwdSm90ILi2ELi1ELi1EN4cute5tupleIJNS5_1CILi1EEES8_S8_EEENS6_IJNS7_ILi64EEENS7_ILi96EEENS7_ILi192EEEEEENS_10bfloat16_tEfNS_4arch4Sm90ELb0ELb0ELb0ELb1ELb0ELb0ELb1ELb0ELi3ELi1ELi1ELi1ELb0EEENS1_24CollectiveEpilogueBwdGQAISD_fSG_Li384ELb1ELb0EEENS1_19SingleTileSchedulerILb1ELb0ELb0ELi96EEEEEEEEEvNT_6ParamsE)
        /*020c*/ 	.word	0x00000000


	//----- nvinfo : EIATTR_REGCOUNT
	.align		4
.L_104:
        /*0210*/ 	.byte	0x04, 0x2f
        /*0212*/ 	.short	(.L_106 - .L_105)
	.align		4
.L_105:
        /*0214*/ 	.word	index@(_ZN7cutlass13device_kernelIN5flash11enable_sm90INS1_16FlashAttnBwdSm90INS1_25CollectiveMainloopBwdSm90ILi2ELi1ELi1EN4cute5tupleIJNS5_1CILi1EEES8_S8_EEENS6_IJNS7_ILi64EEENS7_ILi96EEENS7_ILi192EEEEEENS_10bfloat16_tEfNS_4arch4Sm90ELb0ELb0ELb0ELb1ELb1ELb0ELb1ELb0ELi3ELi1ELi1ELi1ELb0EEENS1_21CollectiveEpilogueBwdISD_SE_SG_Li384ELb1ELb1ELi3EEENS1_19SingleTileSchedulerILb1ELb0ELb0ELi96EEEEEEEEEvNT_6ParamsE)
        /*0218*/ 	.word	0x00000080


	//----- nvinfo : EIATTR_FRAME_SIZE
	.align		4
.L_106:
        /*021c*/ 	.byte	0x04, 0x11
        /*021e*/ 	.short	(.L_108 - .L_107)
	.align		4
.L_107:
        /*0220*/ 	.word	index@(_ZN7cutlass13device_kernelIN5flash11enable_sm90INS1_16FlashAttnBwdSm90INS1_25CollectiveMainloopBwdSm90ILi2ELi1ELi1EN4cute5tupleIJNS5_1CILi1EEES8_S8_EEENS6_IJNS7_ILi64EEENS7_ILi96EEENS7_ILi192EEEEEENS_10bfloat16_tEfNS_4arch4Sm90ELb0ELb0ELb0ELb1ELb1ELb0ELb1ELb0ELi3ELi1ELi1ELi1ELb0EEENS1_21CollectiveEpilogueBwdISD_SE_SG_Li384ELb1ELb1ELi3EEENS1_19SingleTileSchedulerILb1ELb0ELb0ELi96EEEEEEEEEvNT_6ParamsE)
        /*0224*/ 	.word	0x00000000


	//----- nvinfo : EIATTR_REGCOUNT
	.align		4
.L_108:
        /*0228*/ 	.byte	0x04, 0x2f
        /*022a*/ 	.short	(.L_110 - .L_109)
	.align		4
.L_109:
        /*022c*/ 	.word	index@(_ZN7cutlass13device_kernelIN5flash11enable_sm90INS1_16FlashAttnBwdSm90INS1_25CollectiveMainloopBwdSm90ILi2ELi1ELi1EN4cute5tupleIJNS5_1CILi1EEES8_S8_EEENS6_IJNS7_ILi64EEENS7_ILi96EEENS7_ILi192EEEEEENS_10bfloat16_tEfNS_4arch4Sm90ELb0ELb0ELb0ELb1ELb0ELb0ELb1ELb0ELi3ELi1ELi1ELi1ELb0EEENS1_21CollectiveEpilogueBwdISD_SE_SG_Li384ELb1ELb1ELi3EEENS1_19SingleTileSchedulerILb1ELb0ELb0ELi96EEEEEEEEEvNT_6ParamsE)
        /*0230*/ 	.word	0x00000080


	//----- nvinfo : EIATTR_FRAME_SIZE
	.align		4
.L_110:
        /*0234*/ 	.byte	0x04, 0x11
        /*0236*/ 	.short	(.L_112 - .L_111)
	.align		4
.L_111:
        /*0238*/ 	.word	index@(_ZN7cutlass13device_kernelIN5flash11enable_sm90INS1_16FlashAttnBwdSm90INS1_25CollectiveMainloopBwdSm90ILi2ELi1ELi1EN4cute5tupleIJNS5_1CILi1EEES8_S8_EEENS6_IJNS7_ILi64EEENS7_ILi96EEENS7_ILi192EEEEEENS_10bfloat16_tEfNS_4arch4Sm90ELb0ELb0ELb0ELb1ELb0ELb0ELb1ELb0ELi3ELi1ELi1ELi1ELb0EEENS1_21CollectiveEpilogueBwdISD_SE_SG_Li384ELb1ELb1ELi3EEENS1_19SingleTileSchedulerILb1ELb0ELb0ELi96EEEEEEEEEvNT_6ParamsE)
        /*023c*/ 	.word	0x00000000


	//----- nvinfo : EIATTR_REGCOUNT
	.align		4
.L_112:
        /*0240*/ 	.byte	0x04, 0x2f
        /*0242*/ 	.short	(.L_114 - .L_113)
	.align		4
.L_113:
        /*0244*/ 	.word	index@(_ZN7cutlass13device_kernelIN5flash11enable_sm90INS1_16FlashAttnBwdSm90INS1_25CollectiveMainloopBwdSm90ILi2ELi1ELi1EN4cute5tupleIJNS5_1CILi1EEES8_S8_EEENS6_IJNS7_ILi64EEENS7_ILi96EEENS7_ILi192EEEEEENS_10bfloat16_tEfNS_4arch4Sm90ELb0ELb0ELb0ELb0ELb1ELb0ELb1ELb0ELi3ELi1ELi1ELi1ELb0EEENS1_24CollectiveEpilogueBwdGQAISD_fSG_Li384ELb0ELb1EEENS1_19SingleTileSchedulerILb0ELb0ELb0ELi96EEEEEEEEEvNT_6ParamsE)
        /*0248*/ 	.word	0x00000080


	//----- nvinfo : EIATTR_FRAME_SIZE
	.align		4
.L_114:
        /*024c*/ 	.byte	0x04, 0x11
        /*024e*/ 	.short	(.L_116 - .L_115)
	.align		4
.L_115:
        /*0250*/ 	.word	index@(_ZN7cutlass13device_kernelIN5flash11enable_sm90INS1_16FlashAttnBwdSm90INS1_25CollectiveMainloopBwdSm90ILi2ELi1ELi1EN4cute5tupleIJNS5_1CILi1EEES8_S8_EEENS6_IJNS7_ILi64EEENS7_ILi96EEENS7_ILi192EEEEEENS_10bfloat16_tEfNS_4arch4Sm90ELb0ELb0ELb0ELb0ELb1ELb0ELb1ELb0ELi3ELi1ELi1ELi1ELb0EEENS1_24CollectiveEpilogueBwdGQAISD_fSG_Li384ELb0ELb1EEENS1_19SingleTileSchedulerILb0ELb0ELb0ELi96EEEEEEEEEvNT_6ParamsE)
        /*0254*/ 	.word	0x00000000


	//----- nvinfo : EIATTR_REGCOUNT
	.align		4
.L_116:
        /*0258*/ 	.byte	0x04, 0x2f
        /*025a*/ 	.short	(.L_118 - .L_117)
	.align		4
.L_117:
        /*025c*/ 	.word	index@(_ZN7cutlass13device_kernelIN5flash11enable_sm90INS1_16FlashAttnBwdSm90INS1_25CollectiveMainloopBwdSm90ILi2ELi1ELi1EN4cute5tupleIJNS5_1CILi1EEES8_S8_EEENS6_IJNS7_ILi64EEENS7_ILi96EEENS7_ILi192EEEEEENS_10bfloat16_tEfNS_4arch4Sm90ELb0ELb0ELb0ELb0ELb0ELb0ELb1ELb0ELi3ELi1ELi1ELi1ELb0EEENS1_24CollectiveEpilogueBwdGQAISD_fSG_Li384ELb0ELb0EEENS1_19SingleTileSchedulerILb0ELb0ELb0ELi96EEEEEEEEEvNT_6ParamsE)
        /*0260*/ 	.word	0x00000080


	//----- nvinfo : EIATTR_FRAME_SIZE
	.align		4
.L_118:
        /*0264*/ 	.byte	0x04, 0x11
        /*0266*/ 	.short	(.L_120 - .L_119)
	.align		4
.L_119:
        /*0268*/ 	.word	index@(_ZN7cutlass13device_kernelIN5flash11enable_sm90INS1_16FlashAttnBwdSm90INS1_25CollectiveMainloopBwdSm90ILi2ELi1ELi1EN4cute5tupleIJNS5_1CILi1EEES8_S8_EEENS6_IJNS7_ILi64EEENS7_ILi96EEENS7_ILi192EEEEEENS_10bfloat16_tEfNS_4arch4Sm90ELb0ELb0ELb0ELb0ELb0ELb0ELb1ELb0ELi3ELi1ELi1ELi1ELb0EEENS1_24CollectiveEpilogueBwdGQAISD_fSG_Li384ELb0ELb0EEENS1_19SingleTileSchedulerILb0ELb0ELb0ELi96EEEEEEEEEvNT_6ParamsE)
        /*026c*/ 	.word	0x00000000


	//----- nvinfo : EIATTR_REGCOUNT
	.align		4
.L_120:
        /*0270*/ 	.byte	0x04, 0x2f
        /*0272*/ 	.short	(.L_122 - .L_121)
	.align		4
.L_121:
        /*0274*/ 	.word	index@(_ZN7cutlass13device_kernelIN5flash11enable_sm90INS1_16FlashAttnBwdSm90INS1_25CollectiveMainloopBwdSm90ILi2ELi1ELi1EN4cute5tupleIJNS5_1CILi1EEES8_S8_EEENS6_IJNS7_ILi64EEENS7_ILi96EEENS7_ILi192EEEEEENS_10bfloat16_tEfNS_4arch4Sm90ELb0ELb0ELb0ELb0ELb1ELb0ELb1ELb0ELi3ELi1ELi1ELi1ELb0EEENS1_21CollectiveEpilogueBwdISD_SE_SG_Li384ELb0ELb1ELi3EEENS1_19SingleTileSchedulerILb0ELb0ELb0ELi96EEEEEEEEEvNT_6ParamsE)
        /*0278*/ 	.word	0x00000080


	//----- nvinfo : EIATTR_FRAME_SIZE
	.align		4
.L_122:
        /*027c*/ 	.byte	0x04, 0x11
        /*027e*/ 	.short	(.L_124 - .L_123)
	.align		4
.L_123:
        /*0280*/ 	.word	index@(_ZN7cutlass13device_kernelIN5flash11enable_sm90INS1_16FlashAttnBwdSm90INS1_25CollectiveMainloopBwdSm90ILi2ELi1ELi1EN4cute5tupleIJNS5_1CILi1EEES8_S8_EEENS6_IJNS7_ILi64EEENS7_ILi96EEENS7_ILi192EEEEEENS_10bfloat16_tEfNS_4arch4Sm90ELb0ELb0ELb0ELb0ELb1ELb0ELb1ELb0ELi3ELi1ELi1ELi1ELb0EEENS1_21CollectiveEpilogueBwdISD_SE_SG_Li384ELb0ELb1ELi3EEENS1_19SingleTileSchedulerILb0ELb0ELb0ELi96EEEEEEEEEvNT_6ParamsE)
        /*0284*/ 	.word	0x00000000


	//----- nvinfo : EIATTR_REGCOUNT
	.align		4
.L_124:
        /*0288*/ 	.byte	0x04, 0x2f
        /*028a*/ 	.short	(.L_126 - .L_125)
	.align		4
.L_125:
        /*028c*/ 	.word	index@(_ZN7cutlass13device_kernelIN5flash11enable_sm90INS1_16FlashAttnBwdSm90INS1_25CollectiveMainloopBwdSm90ILi2ELi1ELi1EN4cute5tupleIJNS5_1CILi1EEES8_S8_EEENS6_IJNS7_ILi64EEENS7_ILi96EEENS7_ILi192EEEEEENS_10bfloat16_tEfNS_4arch4Sm90ELb0ELb0ELb0ELb0ELb0ELb0ELb1ELb0ELi3ELi1ELi1ELi1ELb0EEENS1_21CollectiveEpilogueBwdISD_SE_SG_Li384ELb0ELb1ELi3EEENS1_19SingleTileSchedulerILb0ELb0ELb0ELi96EEEEEEEEEvNT_6ParamsE)
        /*0290*/ 	.word	0x00000080


	//----- nvinfo : EIATTR_FRAME_SIZE
	.align		4
.L_126:
        /*0294*/ 	.byte	0x04, 0x11
        /*0296*/ 	.short	(.L_128 - .L_127)
	.align		4
.L_127:
        /*0298*/ 	.word	index@(_ZN7cutlass13device_kernelIN5flash11enable_sm90INS1_16FlashAttnBwdSm90INS1_25CollectiveMainloopBwdSm90ILi2ELi1ELi1EN4cute5tupleIJNS5_1CILi1EEES8_S8_EEENS6_IJNS7_ILi64EEENS7_ILi96EEENS7_ILi192EEEEEENS_10bfloat16_tEfNS_4arch4Sm90ELb0ELb0ELb0ELb0ELb0ELb0ELb1ELb0ELi3ELi1ELi1ELi1ELb0EEENS1_21CollectiveEpilogueBwdISD_SE_SG_Li384ELb0ELb1ELi3EEENS1_19SingleTileSchedulerILb0ELb0ELb0ELi96EEEEEEEEEvNT_6ParamsE)
        /*029c*/ 	.word	0x00000000


	//----- nvinfo : EIATTR_MIN_STACK_SIZE
	.align		4
.L_128:
        /*02a0*/ 	.byte	0x04, 0x12
        /*02a2*/ 	.short	(.L_130 - .L_129)
	.align		4
.L_129:
        /*02a4*/ 	.word	index@(_ZN7cutlass13device_kernelIN5flash11enable_sm90INS1_16FlashAttnBwdSm90INS1_25CollectiveMainloopBwdSm90ILi2ELi1ELi1EN4cute5tupleIJNS5_1CILi1EEES8_S8_EEENS6_IJNS7_ILi64EEENS7_ILi96EEENS7_ILi192EEEEEENS_10bfloat16_tEfNS_4arch4Sm90ELb0ELb0ELb0ELb0ELb0ELb0ELb1ELb0ELi3ELi1ELi1ELi1ELb0EEENS1_21CollectiveEpilogueBwdISD_SE_SG_Li384ELb0ELb1ELi3EEENS1_19SingleTileSchedulerILb0ELb0ELb0ELi96EEEEEEEEEvNT_6ParamsE)
        /*02a8*/ 	.word	0x00000000


	//----- nvinfo : EIATTR_MIN_STACK_SIZE
	.align		4
.L_130:
        /*02ac*/ 	.byte	0x04, 0x12
        /*02ae*/ 	.short	(.L_132 - .L_131)
	.align		4
.L_131:
        /*02b0*/ 	.word	index@(_ZN7cutlass13device_kernelIN5flash11enable_sm90INS1_16FlashAttnBwdSm90INS1_25CollectiveMainloopBwdSm90ILi2ELi1ELi1EN4cute5tupleIJNS5_1CILi1EEES8_S8_EEENS6_IJNS7_ILi64EEENS7_ILi96EEENS7_ILi192EEEEEENS_10bfloat16_tEfNS_4arch4Sm90ELb0ELb0ELb0ELb0ELb1ELb0ELb1ELb0ELi3ELi1ELi1ELi1ELb0EEENS1_21CollectiveEpilogueBwdISD_SE_SG_Li384ELb0ELb1ELi3EEENS1_19SingleTileSchedulerILb0ELb0ELb0ELi96EEEEEEEEEvNT_6ParamsE)
        /*02b4*/ 	.word	0x00000000


	//----- nvinfo : EIATTR_MIN_STACK_SIZE
	.align		4
.L_132:
        /*02b8*/ 	.byte	0x04, 0x12
        /*02ba*/ 	.short	(.L_134 - .L_133)
	.align		4
.L_133:
        /*02bc*/ 	.word	index@(_ZN7cutlass13device_kernelIN5flash11enable_sm90INS1_16FlashAttnBwdSm90INS1_25CollectiveMainloopBwdSm90ILi2ELi1ELi1EN4cute5tupleIJNS5_1CILi1EEES8_S8_EEENS6_IJNS7_ILi64EEENS7_ILi96EEENS7_ILi192EEEEEENS_10bfloat16_tEfNS_4arch4Sm90ELb0ELb0ELb0ELb0ELb0ELb0ELb1ELb0ELi3ELi1ELi1ELi1ELb0EEENS1_24CollectiveEpilogueBwdGQAISD_fSG_Li384ELb0ELb0EEENS1_19SingleTileSchedulerILb0ELb0ELb0ELi96EEEEEEEEEvNT_6ParamsE)
        /*02c0*/ 	.word	0x00000000


	//----- nvinfo : EIATTR_MIN_STACK_SIZE
	.align		4
.L_134:
        /*02c4*/ 	.byte	0x04, 0x12
        /*02c6*/ 	.short	(.L_136 - .L_135)
	.align		4
.L_135:
        /*02c8*/ 	.word	index@(_ZN7cutlass13device_kernelIN5flash11enable_sm90INS1_16FlashAttnBwdSm90INS1_25CollectiveMainloopBwdSm90ILi2ELi1ELi1EN4cute5tupleIJNS5_1CILi1EEES8_S8_EEENS6_IJNS7_ILi64EEENS7_ILi96EEENS7_ILi192EEEEEENS_10bfloat16_tEfNS_4arch4Sm90ELb0ELb0ELb0ELb0ELb1ELb0ELb1ELb0ELi3ELi1ELi1ELi1ELb0EEENS1_24CollectiveEpilogueBwdGQAISD_fSG_Li384ELb0ELb1EEENS1_19SingleTileSchedulerILb0ELb0ELb0ELi96EEEEEEEEEvNT_6ParamsE)
        /*02cc*/ 	.word	0x00000000


	//----- nvinfo : EIATTR_MIN_STACK_SIZE
	.align		4
.L_136:
        /*02d0*/ 	.byte	0x04, 0x12
        /*02d2*/ 	.short	(.L_138 - .L_137)
	.align		4
.L_137:
        /*02d4*/ 	.word	index@(_ZN7cutlass13device_kernelIN5flash11enable_sm90INS1_16FlashAttnBwdSm90INS1_25CollectiveMainloopBwdSm90ILi2ELi1ELi1EN4cute5tupleIJNS5_1CILi1EEES8_S8_EEENS6_IJNS7_ILi64EEENS7_ILi96EEENS7_ILi192EEEEEENS_10bfloat16_tEfNS_4arch4Sm90ELb0ELb0ELb0ELb1ELb0ELb0ELb1ELb0ELi3ELi1ELi1ELi1ELb0EEENS1_21CollectiveEpilogueBwdISD_SE_SG_Li384ELb1ELb1ELi3EEENS1_19SingleTileSchedulerILb1ELb0ELb0ELi96EEEEEEEEEvNT_6ParamsE)
        /*02d8*/ 	.word	0x00000000


	//----- nvinfo : EIATTR_MIN_STACK_SIZE
	.align		4
.L_138:
        /*02dc*/ 	.byte	0x04, 0x12
        /*02de*/ 	.short	(.L_140 - .L_139)
	.align		4
.L_139:
        /*02e0*/ 	.word	index@(_ZN7cutlass13device_kernelIN5flash11enable_sm90INS1_16FlashAttnBwdSm90INS1_25CollectiveMainloopBwdSm90ILi2ELi1ELi1EN4cute5tupleIJNS5_1CILi1EEES8_S8_EEENS6_IJNS7_ILi64EEENS7_ILi96EEENS7_ILi192EEEEEENS_10bfloat16_tEfNS_4arch4Sm90ELb0ELb0ELb0ELb1ELb1ELb0ELb1ELb0ELi3ELi1ELi1ELi1ELb0EEENS1_21CollectiveEpilogueBwdISD_SE_SG_Li384ELb1ELb1ELi3EEENS1_19SingleTileSchedulerILb1ELb0ELb0ELi96EEEEEEEEEvNT_6ParamsE)
        /*02e4*/ 	.word	0x00000000


	//----- nvinfo : EIATTR_MIN_STACK_SIZE
	.align		4
.L_140:
        /*02e8*/ 	.byte	0x04, 0x12
        /*02ea*/ 	.short	(.L_142 - .L_141)
	.align		4
.L_141:
        /*02ec*/ 	.word	index@(_ZN7cutlass13device_kernelIN5flash11enable_sm90INS1_16FlashAttnBwdSm90INS1_25CollectiveMainloopBwdSm90ILi2ELi1ELi1EN4cute5tupleIJNS5_1CILi1EEES8_S8_EEENS6_IJNS7_ILi64EEENS7_ILi96EEENS7_ILi192EEEEEENS_10bfloat16_tEfNS_4arch4Sm90ELb0ELb0ELb0ELb1ELb0ELb0ELb1ELb0ELi3ELi1ELi1ELi1ELb0EEENS1_24CollectiveEpilogueBwdGQAISD_fSG_Li384ELb1ELb0EEENS1_19SingleTileSchedulerILb1ELb0ELb0ELi96EEEEEEEEEvNT_6ParamsE)
        /*02f0*/ 	.word	0x00000000


	//----- nvinfo : EIATTR_MIN_STACK_SIZE
	.align		4
.L_142:
        /*02f4*/ 	.byte	0x04, 0x12
        /*02f6*/ 	.short	(.L_144 - .L_143)
	.align		4
.L_143:
        /*02f8*/ 	.word	index@(_ZN7cutlass13device_kernelIN5flash11enable_sm90INS1_16FlashAttnBwdSm90INS1_25CollectiveMainloopBwdSm90ILi2ELi1ELi1EN4cute5tupleIJNS5_1CILi1EEES8_S8_EEENS6_IJNS7_ILi64EEENS7_ILi96EEENS7_ILi192EEEEEENS_10bfloat16_tEfNS_4arch4Sm90ELb0ELb0ELb0ELb1ELb1ELb0ELb1ELb0ELi3ELi1ELi1ELi1ELb0EEENS1_24CollectiveEpilogueBwdGQAISD_fSG_Li384ELb1ELb1EEENS1_19SingleTileSchedulerILb1ELb0ELb0ELi96EEEEEEEEEvNT_6ParamsE)
        /*02fc*/ 	.word	0x00000000


	//----- nvinfo : EIATTR_MIN_STACK_SIZE
	.align		4
.L_144:
        /*0300*/ 	.byte	0x04, 0x12
        /*0302*/ 	.short	(.L_146 - .L_145)
	.align		4
.L_145:
        /*0304*/ 	.word	index@(_ZN7cutlass13device_kernelIN5flash11enable_sm90INS1_16FlashAttnBwdSm90INS1_25CollectiveMainloopBwdSm90ILi2ELi1ELi1EN4cute5tupleIJNS5_1CILi1EEES8_S8_EEENS6_IJNS7_ILi64EEENS7_ILi96EEENS7_ILi192EEEEEENS_10bfloat16_tEfNS_4arch4Sm90ELb0ELb1ELb0ELb0ELb0ELb0ELb1ELb0ELi3ELi1ELi1ELi1ELb0EEENS1_21CollectiveEpilogueBwdISD_SE_SG_Li384ELb0ELb1ELi3EEENS1_19SingleTileSchedulerILb0ELb0ELb0ELi96EEEEEEEEEvNT_6ParamsE)
        /*0308*/ 	.word	0x00000000


	//----- nvinfo : EIATTR_MIN_STACK_SIZE
	.align		4
.L_146:
        /*030c*/ 	.byte	0x04, 0x12
        /*030e*/ 	.short	(.L_148 - .L_147)
	.align		4
.L_147:
        /*0310*/ 	.word	index@(_ZN7cutlass13device_kernelIN5flash11enable_sm90INS1_16FlashAttnBwdSm90INS1_25CollectiveMainloopBwdSm90ILi2ELi1ELi1EN4cute5tupleIJNS5_1CILi1EEES8_S8_EEENS6_IJNS7_ILi64EEENS7_ILi96EEENS7_ILi192EEEEEENS_10bfloat16_tEfNS_4arch4Sm90ELb0ELb1ELb0ELb0ELb1ELb0ELb1ELb0ELi3ELi1ELi1ELi1ELb0EEENS1_21CollectiveEpilogueBwdISD_SE_SG_Li384ELb0ELb1ELi3EEENS1_19SingleTileSchedulerILb0ELb0ELb0ELi96EEEEEEEEEvNT_6ParamsE)
        /*0314*/ 	.word	0x00000000


	//----- nvinfo : EIATTR_MIN_STACK_SIZE
	.align		4
.L_148:
        /*0318*/ 	.byte	0x04, 0x12
        /*031a*/ 	.short	(.L_150 - .L_149)
	.align		4
.L_149:
        /*031c*/ 	.word	index@(_ZN7cutlass13device_kernelIN5flash11enable_sm90INS1_16FlashAttnBwdSm90INS1_25CollectiveMainloopBwdSm90ILi2ELi1ELi1EN4cute5tupleIJNS5_1CILi1EEES8_S8_EEENS6_IJNS7_ILi64EEENS7_ILi96EEENS7_ILi192EEEEEENS_10bfloat16_tEfNS_4arch4Sm90ELb0ELb1ELb0ELb0ELb0ELb0ELb1ELb0ELi3ELi1ELi1ELi1ELb0EEENS1_24CollectiveEpilogueBwdGQAISD_fSG_Li384ELb0ELb0EEENS1_19SingleTileSchedulerILb0ELb0ELb0ELi96EEEEEEEEEvNT_6ParamsE)
        /*0320*/ 	.word	0x00000000


	//----- nvinfo : EIATTR_MIN_STACK_SIZE
	.align		4
.L_150:
        /*0324*/ 	.byte	0x04, 0x12
        /*0326*/ 	.short	(.L_152 - .L_151)
	.align		4
.L_151:
        /*0328*/ 	.word	index@(_ZN7cutlass13device_kernelIN5flash11enable_sm90INS1_16FlashAttnBwdSm90INS1_25CollectiveMainloopBwdSm90ILi2ELi1ELi1EN4cute5tupleIJNS5_1CILi1EEES8_S8_EEENS6_IJNS7_ILi64EEENS7_ILi96EEENS7_ILi192EEEEEENS_10bfloat16_tEfNS_4arch4Sm90ELb0ELb1ELb0ELb0ELb1ELb0ELb1ELb0ELi3ELi1ELi1ELi1ELb0EEENS1_24CollectiveEpilogueBwdGQAISD_fSG_Li384ELb0ELb1EEENS1_19SingleTileSchedulerILb0ELb0ELb0ELi96EEEEEEEEEvNT_6ParamsE)
        /*032c*/ 	.word	0x00000000


	//----- nvinfo : EIATTR_MIN_STACK_SIZE
	.align		4
.L_152:
        /*0330*/ 	.byte	0x04, 0x12
        /*0332*/ 	.short	(.L_154 - .L_153)
	.align		4
.L_153:
        /*0334*/ 	.word	index@(_ZN7cutlass13device_kernelIN5flash11enable_sm90INS1_16FlashAttnBwdSm90INS1_25CollectiveMainloopBwdSm90ILi2ELi1ELi1EN4cute5tupleIJNS5_1CILi1EEES8_S8_EEENS6_IJNS7_ILi64EEENS7_ILi96EEENS7_ILi192EEEEEENS_10bfloat16_tEfNS_4arch4Sm90ELb0ELb1ELb0ELb1ELb0ELb0ELb1ELb0ELi3ELi1ELi1ELi1ELb0EEENS1_21CollectiveEpilogueBwdISD_SE_SG_Li384ELb1ELb1ELi3EEENS1_19SingleTileSchedulerILb1ELb0ELb0ELi96EEEEEEEEEvNT_6ParamsE)
        /*0338*/ 	.word	0x00000000


	//----- nvinfo : EIATTR_MIN_STACK_SIZE
	.align		4
.L_154:
        /*033c*/ 	.byte	0x04, 0x12
        /*033e*/ 	.short	(.L_156 - .L_155)
	.align		4
.L_155:
        /*0340*/ 	.word	index@(_ZN7cutlass13device_kernelIN5flash11enable_sm90INS1_16FlashAttnBwdSm90INS1_25CollectiveMainloopBwdSm90ILi2ELi1ELi1EN4cute5tupleIJNS5_1CILi1EEES8_S8_EEENS6_IJNS7_ILi64EEENS7_ILi96EEENS7_ILi192EEEEEENS_10bfloat16_tEfNS_4arch4Sm90ELb0ELb1ELb0ELb1ELb1ELb0ELb1ELb0ELi3ELi1ELi1ELi1ELb0EEENS1_21CollectiveEpilogueBwdISD_SE_SG_Li384ELb1ELb1ELi3EEENS1_19SingleTileSchedulerILb1ELb0ELb0ELi96EEEEEEEEEvNT_6ParamsE)
        /*0344*/ 	.word	0x00000000


	//----- nvinfo : EIATTR_MIN_STACK_SIZE
	.align		4
.L_156:
        /*0348*/ 	.byte	0x04, 0x12
        /*034a*/ 	.short	(.L_158 - .L_157)
	.align		4
.L_157:
        /*034c*/ 	.word	index@(_ZN7cutlass13device_kernelIN5flash11enable_sm90INS1_16FlashAttnBwdSm90INS1_25CollectiveMainloopBwdSm90ILi2ELi1ELi1EN4cute5tupleIJNS5_1CILi1EEES8_S8_EEENS6_IJNS7_ILi64EEENS7_ILi96EEENS7_ILi192EEEEEENS_10bfloat16_tEfNS_4arch4Sm90ELb0ELb1ELb0ELb1ELb0ELb0ELb1ELb0ELi3ELi1ELi1ELi1ELb0EEENS1_24CollectiveEpilogueBwdGQAISD_fSG_Li384ELb1ELb0EEENS1_19SingleTileSchedulerILb1ELb0ELb0ELi96EEEEEEEEEvNT_6ParamsE)
        /*0350*/ 	.word	0x00000000


	//----- nvinfo : EIATTR_MIN_STACK_SIZE
	.align		4
.L_158:
        /*0354*/ 	.byte	0x04, 0x12
        /*0356*/ 	.short	(.L_160 - .L_159)
	.align		4
.L_159:
        /*0358*/ 	.word	index@(_ZN7cutlass13device_kernelIN5flash11enable_sm90INS1_16FlashAttnBwdSm90INS1_25CollectiveMainloopBwdSm90ILi2ELi1ELi1EN4cute5tupleIJNS5_1CILi1EEES8_S8_EEENS6_IJNS7_ILi64EEENS7_ILi96EEENS7_ILi192EEEEEENS_10bfloat16_tEfNS_4arch4Sm90ELb0ELb1ELb0ELb1ELb1ELb0ELb1ELb0ELi3ELi1ELi1ELi1ELb0EEENS1_24CollectiveEpilogueBwdGQAISD_fSG_Li384ELb1ELb1EEENS1_19SingleTileSchedulerILb1ELb0ELb0ELi96EEEEEEEEEvNT_6ParamsE)
        /*035c*/ 	.word	0x00000000


	//----- nvinfo : EIATTR_MIN_STACK_SIZE
	.align		4
.L_160:
        /*0360*/ 	.byte	0x04, 0x12
        /*0362*/ 	.short	(.L_162 - .L_161)
	.align		4
.L_161:
        /*0364*/ 	.word	index@(_ZN7cutlass13device_kernelIN5flash11enable_sm90INS1_16FlashAttnBwdSm90INS1_25CollectiveMainloopBwdSm90ILi2ELi1ELi1EN4cute5tupleIJNS5_1CILi1EEES8_S8_EEENS6_IJNS7_ILi64EEENS7_ILi96EEENS7_ILi192EEEEEENS_10bfloat16_tEfNS_4arch4Sm90ELb1ELb0ELb0ELb0ELb0ELb0ELb1ELb0ELi3ELi1ELi1ELi1ELb0EEENS1_21CollectiveEpilogueBwdISD_SE_SG_Li384ELb0ELb1ELi3EEENS1_25SingleTileBwdLPTSchedulerILb0ELi96ELb0EEEEEEEEEvNT_6ParamsE)
        /*0368*/ 	.word	0x00000018


	//----- nvinfo : EIATTR_MIN_STACK_SIZE
	.align		4
.L_162:
        /*036c*/ 	.byte	0x04, 0x12
        /*036e*/ 	.short	(.L_164 - .L_163)
	.align		4
.L_163:
        /*0370*/ 	.word	index@(_ZN7cutlass13device_kernelIN5flash11enable_sm90INS1_16FlashAttnBwdSm90INS1_25CollectiveMainloopBwdSm90ILi2ELi1ELi1EN4cute5tupleIJNS5_1CILi1EEES8_S8_EEENS6_IJNS7_ILi64EEENS7_ILi96EEENS7_ILi192EEEEEENS_10bfloat16_tEfNS_4arch4Sm90ELb1ELb0ELb0ELb0ELb1ELb0ELb1ELb0ELi3ELi1ELi1ELi1ELb0EEENS1_21CollectiveEpilogueBwdISD_SE_SG_Li384ELb0ELb1ELi3EEENS1_25SingleTileBwdLPTSchedulerILb0ELi96ELb1EEEEEEEEEvNT_6ParamsE)
        /*0374*/ 	.word	0x00000018


	//----- nvinfo : EIATTR_MIN_STACK_SIZE
	.align		4
.L_164:
        /*0378*/ 	.byte	0x04, 0x12
        /*037a*/ 	.short	(.L_166 - .L_165)
	.align		4
.L_165:
        /*037c*/ 	.word	index@(_ZN7cutlass13device_kernelIN5flash11enable_sm90INS1_16FlashAttnBwdSm90INS1_25CollectiveMainloopBwdSm90ILi2ELi1ELi1EN4cute5tupleIJNS5_1CILi1EEES8_S8_EEENS6_IJNS7_ILi64EEENS7_ILi96EEENS7_ILi192EEEEEENS_10bfloat16_tEfNS_4arch4Sm90ELb1ELb0ELb0ELb0ELb0ELb0ELb1ELb0ELi3ELi1ELi1ELi1ELb0EEENS1_24CollectiveEpilogueBwdGQAISD_fSG_Li384ELb0ELb0EEENS1_25SingleTileBwdLPTSchedulerILb0ELi96ELb0EEEEEEEEEvNT_6ParamsE)
        /*0380*/ 	.word	0x00000018


	//----- nvinfo : EIATTR_MIN_STACK_SIZE
	.align		4
.L_166:
        /*0384*/ 	.byte	0x04, 0x12
        /*0386*/ 	.short	(.L_168 - .L_167)
	.align		4
.L_167:
        /*0388*/ 	.word	index@(_ZN7cutlass13device_kernelIN5flash11enable_sm90INS1_16FlashAttnBwdSm90INS1_25CollectiveMainloopBwdSm90ILi2ELi1ELi1EN4cute5tupleIJNS5_1CILi1EEES8_S8_EEENS6_IJNS7_ILi64EEENS7_ILi96EEENS7_ILi192EEEEEENS_10bfloat16_tEfNS_4arch4Sm90ELb1ELb0ELb0ELb0ELb1ELb0ELb1ELb0ELi3ELi1ELi1ELi1ELb0EEENS1_24CollectiveEpilogueBwdGQAISD_fSG_Li384ELb0ELb1EEENS1_25SingleTileBwdLPTSchedulerILb0ELi96ELb1EEEEEEEEEvNT_6ParamsE)
        /*038c*/ 	.word	0x00000018


	//----- nvinfo : EIATTR_MIN_STACK_SIZE
	.align		4
.L_168:
        /*0390*/ 	.byte	0x04, 0x12
        /*0392*/ 	.short	(.L_170 - .L_169)
	.align		4
.L_169:
        /*0394*/ 	.word	index@(_ZN7cutlass13device_kernelIN5flash22FlashAttnBwdPreprocessIN4cute5tupleIJNS3_1CILi64EEENS5_ILi192EEEEEENS_10bfloat16_tEfNS_4arch4Sm90ELb1ELb0EEEEEvNT_6ParamsE)
        /*0398*/ 	.word	0x00000000


	//----- nvinfo : EIATTR_MIN_STACK_SIZE
	.align		4
.L_170:
        /*039c*/ 	.byte	0x04, 0x12
        /*039e*/ 	.short	(.L_172 - .L_171)
	.align		4
.L_171:
        /*03a0*/ 	.word	index@(_ZN7cutlass13device_kernelIN5flash11enable_sm90INS1_16FlashAttnBwdSm90INS1_25CollectiveMainloopBwdSm90ILi2ELi1ELi1EN4cute5tupleIJNS5_1CILi1EEES8_S8_EEENS6_IJNS7_ILi64EEENS7_ILi96EEENS7_ILi192EEEEEENS_10bfloat16_tEfNS_4arch4Sm90ELb1ELb0ELb0ELb1ELb0ELb0ELb1ELb0ELi3ELi1ELi1ELi1ELb0EEENS1_21CollectiveEpilogueBwdISD_SE_SG_Li384ELb1ELb1ELi3EEENS1_25SingleTileBwdLPTSchedulerILb1ELi96ELb0EEEEEEEEEvNT_6ParamsE)
        /*03a4*/ 	.word	0x00000008


	//----- nvinfo : EIATTR_MIN_STACK_SIZE
	.align		4
.L_172:
        /*03a8*/ 	.byte	0x04, 0x12
        /*03aa*/ 	.short	(.L_174 - .L_173)
	.align		4
.L_173:
        /*03ac*/ 	.word	index@(_ZN7cutlass13device_kernelIN5flash11enable_sm90INS1_16FlashAttnBwdSm90INS1_25CollectiveMainloopBwdSm90ILi2ELi1ELi1EN4cute5tupleIJNS5_1CILi1EEES8_S8_EEENS6_IJNS7_ILi64EEENS7_ILi96EEENS7_ILi192EEEEEENS_10bfloat16_tEfNS_4arch4Sm90ELb1ELb0ELb0ELb1ELb1ELb0ELb1ELb0ELi3ELi1ELi1ELi1ELb0EEENS1_21CollectiveEpilogueBwdISD_SE_SG_Li384ELb1ELb1ELi3EEENS1_25SingleTileBwdLPTSchedulerILb1ELi96ELb1EEEEEEEEEvNT_6ParamsE)
        /*03b0*/ 	.word	0x00000008


	//----- nvinfo : EIATTR_MIN_STACK_SIZE
	.align		4
.L_174:
        /*03b4*/ 	.byte	0x04, 0x12
        /*03b6*/ 	.short	(.L_176 - .L_175)
	.align		4
.L_175:
        /*03b8*/ 	.word	index@(_ZN7cutlass13device_kernelIN5flash11enable_sm90INS1_16FlashAttnBwdSm90INS1_25CollectiveMainloopBwdSm90ILi2ELi1ELi1EN4cute5tupleIJNS5_1CILi1EEES8_S8_EEENS6_IJNS7_ILi64EEENS7_ILi96EEENS7_ILi192EEEEEENS_10bfloat16_tEfNS_4arch4Sm90ELb1ELb0ELb0ELb1ELb0ELb0ELb1ELb0ELi3ELi1ELi1ELi1ELb0EEENS1_24CollectiveEpilogueBwdGQAISD_fSG_Li384ELb1ELb0EEENS1_25SingleTileBwdLPTSchedulerILb1ELi96ELb0EEEEEEEEEvNT_6ParamsE)
        /*03bc*/ 	.word	0x00000008


	//----- nvinfo : EIATTR_MIN_STACK_SIZE
	.align		4
.L_176:
        /*03c0*/ 	.byte	0x04, 0x12
        /*03c2*/ 	.short	(.L_178 - .L_177)
	.align		4
.L_177:
        /*03c4*/ 	.word	index@(_ZN7cutlass13device_kernelIN5flash32FlashAttnBwdPostprocessConvertdQIN4cute5tupleIJNS3_1CILi96EEENS5_ILi192EEEEEENS_10bfloat16_tEfNS_4arch4Sm90ELi384ENS3_8TiledMMAINS3_8MMA_AtomIJNS3_4SM904GMMA27MMA_64x96x16_F32BF16BF16_SSILNSF_5MajorE1ELSH_1ELNSF_7ScaleInE1ELSI_1EEEEEENS3_6LayoutINS4_IJNS5_ILi3EEENS5_ILi1EEESN_EEENS4_IJSN_NS5_ILi0EEESP_EEEEENS4_IJNS3_10UnderscoreESS_SS_EEEEELb1EEEEEvNT_6ParamsE)
        /*03c8*/ 	.word	0x00000000


	//----- nvinfo : EIATTR_MIN_STACK_SIZE
	.align		4
.L_178:
        /*03cc*/ 	.byte	0x04, 0x12
        /*03ce*/ 	.short	(.L_180 - .L_179)
	.align		4
.L_179:
        /*03d0*/ 	.word	index@(_ZN7cutlass13device_kernelIN5flash32FlashAttnBwdPostprocessConvertdQIN4cute5tupleIJNS3_1CILi64EEENS5_ILi192EEEEEENS_10bfloat16_tEfNS_4arch4Sm90ELi384ENS3_8TiledMMAINS3_8MMA_AtomIJNS3_4SM904GMMA27MMA_64x64x16_F32BF16BF16_SSILNSF_5MajorE0ELSH_1ELNSF_7ScaleInE1ELSI_1EEEEEENS3_6LayoutINS4_IJNS5_ILi1EEENS5_ILi3EEESM_EEENS4_IJNS5_ILi0EEESM_SP_EEEEENS4_IJNS3_10UnderscoreESS_SS_EEEEELb0EEEEEvNT_6ParamsE)
        /*03d4*/ 	.word	0x00000000


	//----- nvinfo : EIATTR_MIN_STACK_SIZE
	.align		4
.L_180:
        /*03d8*/ 	.byte	0x04, 0x12
        /*03da*/ 	.short	(.L_182 - .L_181)
	.align		4
.L_181:
        /*03dc*/ 	.word	index@(_ZN7cutlass13device_kernelIN5flash11enable_sm90INS1_16FlashAttnBwdSm90INS1_25CollectiveMainloopBwdSm90ILi2ELi1ELi1EN4cute5tupleIJNS5_1CILi1EEES8_S8_EEENS6_IJNS7_ILi64EEENS7_ILi96EEENS7_ILi192EEEEEENS_10bfloat16_tEfNS_4arch4Sm90ELb1ELb0ELb0ELb1ELb1ELb0ELb1ELb0ELi3ELi1ELi1ELi1ELb0EEENS1_24CollectiveEpilogueBwdGQAISD_fSG_Li384ELb1ELb1EEENS1_25SingleTileBwdLPTSchedulerILb1ELi96ELb1EEEEEEEEEvNT_6ParamsE)
        /*03e0*/ 	.word	0x00000008


	//----- nvinfo : EIATTR_MIN_STACK_SIZE
	.align		4
.L_182:
        /*03e4*/ 	.byte	0x04, 0x12
        /*03e6*/ 	.short	(.L_184 - .L_183)
	.align		4
.L_183:
        /*03e8*/ 	.word	index@(_ZN7cutlass13device_kernelIN5flash22FlashAttnBwdPreprocessIN4cute5tupleIJNS3_1CILi64EEENS5_ILi192EEEEEENS_10bfloat16_tEfNS_4arch4Sm90ELb1ELb1EEEEEvNT_6ParamsE)
        /*03ec*/ 	.word	0x00000000
.L_184:


//--------------------- .nv.compat                --------------------------
	.section	.nv.compat,"",@"SHT_CUDA_COMPAT_INFO"
	.align	4
        /*0000*/ 	.byte	0x02, 0x09, 0x01, 0x00, 0x02, 0x02, 0x04, 0x00, 0x02, 0x05, 0x05, 0x00, 0x03, 0x07, 0x01, 0x01
        /*0010*/ 	.byte	0x02, 0x03, 0x01, 0x00, 0x02, 0x06, 0x01, 0x00, 0x04, 0x0b, 0x08, 0x00, 0x00, 0x00, 0x00, 0x00
        /*0020*/ 	.byte	0x00, 0x00, 0x00, 0x00


//--------------------- .nv.info._ZN7cutlass13device_kernelIN5flash11enable_sm90INS1_16FlashAttnBwdSm90INS1_25CollectiveMainloopBwdSm90ILi2ELi1ELi1EN4cute5tupleIJNS5_1CILi1EEES8_S8_EEENS6_IJNS7_ILi64EEENS7_ILi96EEENS7_ILi192EEEEEENS_10bfloat16_tEfNS_4arch4Sm90ELb0ELb0ELb0ELb0ELb0ELb0ELb1ELb0ELi3ELi1ELi1ELi1ELb0EEENS1_21CollectiveEpilogueBwdISD_SE_SG_Li384ELb0ELb1ELi3EEENS1_19SingleTileSchedulerILb0ELb0ELb0ELi96EEEEEEEEEvNT_6ParamsE --------------------------
	.section	.nv.info._ZN7cutlass13device_kernelIN5flash11enable_sm90INS1_16FlashAttnBwdSm90INS1_25CollectiveMainloopBwdSm90ILi2ELi1ELi1EN4cute5tupleIJNS5_1CILi1EEES8_S8_EEENS6_IJNS7_ILi64EEENS7_ILi96EEENS7_ILi192EEEEEENS_10bfloat16_tEfNS_4arch4Sm90ELb0ELb0ELb0ELb0ELb0ELb0ELb1ELb0ELi3ELi1ELi1ELi1ELb0EEENS1_21CollectiveEpilogueBwdISD_SE_SG_Li384ELb0ELb1ELi3EEENS1_19SingleTileSchedulerILb0ELb0ELb0ELi96EEEEEEEEEvNT_6ParamsE,"",@"SHT_CUDA_INFO"
	.sectionflags	@""
	.align	4


	//----- nvinfo : EIATTR_CUDA_API_VERSION
	.align		4
        /*0000*/ 	.byte	0x04, 0x37
        /*0002*/ 	.short	(.L_186 - .L_185)
.L_185:
        /*0004*/ 	.word	0x00000082


	//----- nvinfo : EIATTR_KPARAM_INFO
	.align		4
.L_186:
        /*0008*/ 	.byte	0x04, 0x17
        /*000a*/ 	.short	(.L_188 - .L_187)
.L_187:
        /*000c*/ 	.word	0x00000000
        /*0010*/ 	.short	0x0000
        /*0012*/ 	.short	0x0070
        /*0014*/ 	.byte	0x00, 0xf0, 0x01, 0x24


	//----- nvinfo : EIATTR_SPARSE_MMA_MASK
	.align		4
.L_188:
        /*0018*/ 	.byte	0x03, 0x50
        /*001a*/ 	.short	0x0000


	//----- nvinfo : EIATTR_MAXREG_COUNT
	.align		4
        /*001c*/ 	.byte	0x03, 0x1b
        /*001e*/ 	.short	0x0080


	//----- nvinfo : EIATTR_NUM_BARRIERS
	.align		4
        /*0020*/ 	.byte	0x02, 0x4c
        /*0022*/ 	.byte	0x10
	.zero		1


	//----- nvinfo : EIATTR_EXTERNS
	.align		4
        /*0024*/ 	.byte	0x04, 0x0f
        /*0026*/ 	.short	(.L_190 - .L_189)


	//   ....[0]....
	.align		4
.L_189:
        /*0028*/ 	.word	index@(__assertfail)


	//----- nvinfo : EIATTR_MERCURY_ISA_VERSION
	.align		4
.L_190:
        /*002c*/ 	.byte	0x03, 0x5f
        /*002e*/ 	.short	0x0101


	//----- nvinfo : EIATTR_INT_WARP_WIDE_INSTR_OFFSETS
	.align		4
        /*0030*/ 	.byte	0x04, 0x31
        /*0032*/ 	.short	(.L_192 - .L_191)


	//   ....[0]....
.L_191:
        /*0034*/ 	.word	0x000001d0


	//   ....[1]....
        /*0038*/ 	.word	0x00000290


	//----- nvinfo : EIATTR_COOP_GROUP_MASK_REGIDS
	.align		4
.L_192:
        /*003c*/ 	.byte	0x04, 0x29
        /*003e*/ 	.short	(.L_194 - .L_193)


	//   ....[0]....
.L_193:
        /*0040*/ 	.word	0xffffffff


	//   ....[1]....
        /*0044*/ 	.word	0xffffffff


	//   ....[2]....
        /*0048*/ 	.word	0xffffffff


	//   ....[3]....
        /*004c*/ 	.word	0xffffffff


	//   ....[4]....
        /*0050*/ 	.word	0xffffffff


	//   ....[5]....
        /*0054*/ 	.word	0xffffffff


	//   ....[6]....
        /*0058*/ 	.word	0xffffffff


	//   ....[7]....
        /*005c*/ 	.word	0xffffffff


	//   ....[8]....
        /*0060*/ 	.word	0x0500000f


	//----- nvinfo : EIATTR_COOP_GROUP_INSTR_OFFSETS
	.align		4
.L_194:
        /*0064*/ 	.byte	0x04, 0x28
        /*0066*/ 	.short	(.L_196 - .L_195)


	//   ....[0]....
.L_195:
        /*0068*/ 	.word	0x00000050


	//   ....[1]....
        /*006c*/ 	.word	0x000001e0


	//   ....[2]....
        /*0070*/ 	.word	0x00000270


	//   ....[3]....
        /*0074*/ 	.word	0x000003f0


	//   ....[4]....
        /*0078*/ 	.word	0x00000600


	//   ....[5]....
        /*007c*/ 	.word	0x00000b70


	//   ....[6]....
        /*0080*/ 	.word	0x00003d00


	//   ....[7]....
        /*0084*/ 	.word	0x00004360


	//   ....[8]....
        /*0088*/ 	.word	0x00007420


	//----- nvinfo : EIATTR_REG_RECONFIG
	.align		4
.L_196:
        /*008c*/ 	.byte	0x01, 0x54
	.zero		2


	//----- nvinfo : EIATTR_SYSCALL_OFFSETS
	.align		4
        /*0090*/ 	.byte	0x04, 0x46
        /*0092*/ 	.short	(.L_198 - .L_197)


	//   ....[0]....
.L_197:
        /*0094*/ 	.word	0x000007d0


	//   ....[1]....
        /*0098*/ 	.word	0x000008c0


	//   ....[2]....
        /*009c*/ 	.word	0x00000a00


	//   ....[3]....
        /*00a0*/ 	.word	0x00000af0


	//   ....[4]....
        /*00a4*/ 	.word	0x00003720


	//   ....[5]....
        /*00a8*/ 	.word	0x00003860


	//   ....[6]....
        /*00ac*/ 	.word	0x00003980


	//   ....[7]....
        /*00b0*/ 	.word	0x00003aa0


	//----- nvinfo : EIATTR_MBARRIER_INSTR_OFFSETS
	.align		4
.L_198:
        /*00b4*/ 	.byte	0x04, 0x39
        /*00b6*/ 	.short	(.L_200 - .L_199)


	//   ....[0]....
.L_199:
        /*00b8*/ 	.word	0x000002b0
        /*00bc*/ 	.word	0x000000ff
        /*00c0*/ 	.word	0x00036400
        /*00c4*/ 	.short	0x0100
        /*00c6*/ 	.byte	0x06
	.zero		1


	//   ....[1]....
        /*00c8*/ 	.word	0x000003a0
        /*00cc*/ 	.word	0x000000ff
        /*00d0*/ 	.word	0x00036410
        /*00d4*/ 	.short	0x0100
        /*00d6*/ 	.byte	0x08
	.zero		1


	//   ....[2]....
        /*00d8*/ 	.word	0x000003b0
        /*00dc*/ 	.word	0x000000ff
        /*00e0*/ 	.word	0x00036420
        /*00e4*/ 	.short	0x0100
        /*00e6*/ 	.byte	0x08
	.zero		1


	//   ....[3]....
        /*00e8*/ 	.word	0x000003c0
        /*00ec*/ 	.word	0x000000ff
        /*00f0*/ 	.word	0x00036418
        /*00f4*/ 	.short	0x0100
        /*00f6*/ 	.byte	0x08
	.zero		1


	//   ....[4]....
        /*00f8*/ 	.word	0x000003d0
        /*00fc*/ 	.word	0x000000ff
        /*0100*/ 	.word	0x00036428
        /*0104*/ 	.short	0x0100
        /*0106*/ 	.byte	0x08
	.zero		1


	//   ....[5]....
        /*0108*/ 	.word	0x00000500
        /*010c*/ 	.word	0x000000ff
        /*0110*/ 	.word	0x00036430
        /*0114*/ 	.short	0x0100
        /*0116*/ 	.byte	0x08
	.zero		1


	//   ....[6]....
        /*0118*/ 	.word	0x00000510
        /*011c*/ 	.word	0x000000ff
        /*0120*/ 	.word	0x00036438
        /*0124*/ 	.short	0x0100
        /*0126*/ 	.byte	0x08
	.zero		1


	//   ....[7]....
        /*0128*/ 	.word	0x00000bb0
        /*012c*/ 	.word	0x000000ff
        /*0130*/ 	.word	0x00036400
        /*0134*/ 	.short	0x010a
        /*0136*/ 	.byte	0x25
	.zero		1


	//   ....[8]....
        /*0138*/ 	.word	0x00000d40
        /*013c*/ 	.word	0x000000ff
        /*0140*/ 	.word	0x00036400
        /*0144*/ 	.short	0x010a
        /*0146*/ 	.byte	0x25
	.zero		1


	//   ....[9]....
        /*0148*/ 	.word	0x00001430
        /*014c*/ 	.word	0x00000004
        /*0150*/ 	.word	0x00036410
        /*0154*/ 	.short	0x010a
        /*0156*/ 	.byte	0x3f
	.zero		1


	//   ....[10]....
        /*0158*/ 	.word	0x00001470
        /*015c*/ 	.word	0x00000004
        /*0160*/ 	.word	0x00036410
        /*0164*/ 	.short	0x010a
        /*0166*/ 	.byte	0x3f
	.zero		1


	//   ....[11]....
        /*0168*/ 	.word	0x00001b10
        /*016c*/ 	.word	0x000000ff
        /*0170*/ 	.word	0x00036430
        /*0174*/ 	.short	0x010a
        /*0176*/ 	.byte	0x25
	.zero		1


	//   ....[12]....
        /*0178*/ 	.word	0x00001b50
        /*017c*/ 	.word	0x000000ff
        /*0180*/ 	.word	0x00036430
        /*0184*/ 	.short	0x010a
        /*0186*/ 	.byte	0x25
	.zero		1


	//   ....[13]....
        /*0188*/ 	.word	0x00002f20
        /*018c*/ 	.word	0x000000ff
        /*0190*/ 	.word	0x00000000
        /*0194*/ 	.short	0x0101
        /*0196*/ 	.byte	0x04
	.zero		1


	//   ....[14]....
        /*0198*/ 	.word	0x000032b0
        /*019c*/ 	.word	0x00000004
        /*01a0*/ 	.word	0x00000000
        /*01a4*/ 	.short	0x0101
        /*01a6*/ 	.byte	0x3f
	.zero		1


	//   ....[15]....
        /*01a8*/ 	.word	0x000055d0
        /*01ac*/ 	.word	0x00000000
        /*01b0*/ 	.word	0x00036420
        /*01b4*/ 	.short	0x010a
        /*01b6*/ 	.byte	0x3f
	.zero		1


	//   ....[16]....
        /*01b8*/ 	.word	0x00005d10
        /*01bc*/ 	.word	0x00000000
        /*01c0*/ 	.word	0x00036438
        /*01c4*/ 	.short	0x010a
        /*01c6*/ 	.byte	0x3f
	.zero		1


	//   ....[17]....
        /*01c8*/ 	.word	0x00006060
        /*01cc*/ 	.word	0x00000000
        /*01d0*/ 	.word	0x00036428
        /*01d4*/ 	.short	0x010a
        /*01d6*/ 	.byte	0x3f
	.zero		1


	//   ....[18]....
        /*01d8*/ 	.word	0x000062f0
        /*01dc*/ 	.word	0x00000000
        /*01e0*/ 	.word	0x00036438
        /*01e4*/ 	.short	0x010a
        /*01e6*/ 	.byte	0x3f
	.zero		1


	//   ....[19]....
        /*01e8*/ 	.word	0x000065d0
        /*01ec*/ 	.word	0x00000000
        /*01f0*/ 	.word	0x00036420
        /*01f4*/ 	.short	0x010a
        /*01f6*/ 	.byte	0x3f
	.zero		1


	//   ....[20]....
        /*01f8*/ 	.word	0x000068c0
        /*01fc*/ 	.word	0x00000000
        /*0200*/ 	.word	0x00036438
        /*0204*/ 	.short	0x010a
        /*0206*/ 	.byte	0x3f
	.zero		1


	//   ....[21]....
        /*0208*/ 	.word	0x00006bb0
        /*020c*/ 	.word	0x00000000
        /*0210*/ 	.word	0x00036428
        /*0214*/ 	.short	0x010a
        /*0216*/ 	.byte	0x3f
	.zero		1


	//   ....[22]....
        /*0218*/ 	.word	0x00006e60
        /*021c*/ 	.word	0x00000000
        /*0220*/ 	.word	0x00036438
        /*0224*/ 	.short	0x010a
        /*0226*/ 	.byte	0x3f
	.zero		1


	//   ....[23]....
        /*0228*/ 	.word	0x000072b0
        /*022c*/ 	.word	0x00000007
        /*0230*/ 	.word	0x00000000
        /*0234*/ 	.short	0x010a
        /*0236*/ 	.byte	0x3f
	.zero		1


	//   ....[24]....
        /*0238*/ 	.word	0x00007330
        /*023c*/ 	.word	0x00000003
        /*0240*/ 	.word	0x00000000
        /*0244*/ 	.short	0x010a
        /*0246*/ 	.byte	0x3f
	.zero		1


	//   ....[25]....
        /*0248*/ 	.word	0x00007380
        /*024c*/ 	.word	0x00000009
        /*0250*/ 	.word	0x00036438
        /*0254*/ 	.short	0x010a
        /*0256*/ 	.byte	0x3f
	.zero		1


	//   ....[26]....
        /*0258*/ 	.word	0x00007450
        /*025c*/ 	.word	0x00000013
        /*0260*/ 	.word	0x00036400
        /*0264*/ 	.short	0x010a
        /*0266*/ 	.byte	0x3f
	.zero		1


	//   ....[27]....
        /*0268*/ 	.word	0x000074a0
        /*026c*/ 	.word	0x00000004
        /*0270*/ 	.word	0x00036410
        /*0274*/ 	.short	0x010a
        /*0276*/ 	.byte	0x3f
	.zero		1


	//   ....[28]....
        /*0278*/ 	.word	0x000074f0
        /*027c*/ 	.word	0x00000013
        /*0280*/ 	.word	0x00036430
        /*0284*/ 	.short	0x010a
        /*0286*/ 	.byte	0x3f
	.zero		1


	//   ....[29]....
        /*0288*/ 	.word	0x00007540
        /*028c*/ 	.word	0x00000000
        /*0290*/ 	.word	0x00036420
        /*0294*/ 	.short	0x010a
        /*0296*/ 	.byte	0x3f
	.zero		1


	//   ....[30]....
        /*0298*/ 	.word	0x00007590
        /*029c*/ 	.word	0x00000000
        /*02a0*/ 	.word	0x00036438
        /*02a4*/ 	.short	0x010a
        /*02a6*/ 	.byte	0x3f
	.zero		1


	//   ....[31]....
        /*02a8*/ 	.word	0x000075e0
        /*02ac*/ 	.word	0x00000000
        /*02b0*/ 	.word	0x00036428
        /*02b4*/ 	.short	0x010a
        /*02b6*/ 	.byte	0x3f
	.zero		1


	//   ....[32]....
        /*02b8*/ 	.word	0x00007630
        /*02bc*/ 	.word	0x00000000
        /*02c0*/ 	.word	0x00036438
        /*02c4*/ 	.short	0x010a
        /*02c6*/ 	.byte	0x3f
	.zero		1


	//   ....[33]....
        /*02c8*/ 	.word	0x00007690
        /*02cc*/ 	.word	0x00000000
        /*02d0*/ 	.word	0x00036420
        /*02d4*/ 	.short	0x010a
        /*02d6*/ 	.byte	0x3f
	.zero		1


	//   ....[34]....
        /*02d8*/ 	.word	0x000076e0
        /*02dc*/ 	.word	0x00000000
        /*02e0*/ 	.word	0x00036438
        /*02e4*/ 	.short	0x010a
        /*02e6*/ 	.byte	0x3f
	.zero		1


	//   ....[35]....
        /*02e8*/ 	.word	0x00007730
        /*02ec*/ 	.word	0x00000000
        /*02f0*/ 	.word	0x00036428
        /*02f4*/ 	.short	0x010a
        /*02f6*/ 	.byte	0x3f
	.zero		1


	//   ....[36]....
        /*02f8*/ 	.word	0x00007780
        /*02fc*/ 	.word	0x00000000
        /*0300*/ 	.word	0x00036438
        /*0304*/ 	.short	0x010a
        /*0306*/ 	.byte	0x3f
	.zero		1


	//   ....[37]....
        /*0308*/ 	.word	0x00007860
        /*030c*/ 	.word	0x00000007
        /*0310*/ 	.word	0x00000000
        /*0314*/ 	.short	0x010a
        /*0316*/ 	.byte	0x3f
	.zero		1


	//   ....[38]....
        /*0318*/ 	.word	0x000078b0
        /*031c*/ 	.word	0x00000003
        /*0320*/ 	.word	0x00000000
        /*0324*/ 	.short	0x010a
        /*0326*/ 	.byte	0x3f
	.zero		1


	//----- nvinfo : EIATTR_NUM_MBARRIERS
	.align		4
.L_200:
        /*0328*/ 	.byte	0x03, 0x38
        /*032a*/ 	.short	0x0007


	//----- nvinfo : EIATTR_EXIT_INSTR_OFFSETS
	.align		4
        /*032c*/ 	.byte	0x04, 0x1c
        /*032e*/ 	.short	(.L_202 - .L_201)


	//   ....[0]....
.L_201:
        /*0330*/ 	.word	0x00000660


	//   ....[1]....
        /*0334*/ 	.word	0x00004310


	//   ....[2]....
        /*0338*/ 	.word	0x000043a0


	//   ....[3]....
        /*033c*/ 	.word	0x000043d0


	//   ....[4]....
        /*0340*/ 	.word	0x000044d0


	//   ....[5]....
        /*0344*/ 	.word	0x00004e10


	//   ....[6]....
        /*0348*/ 	.word	0x00005260


	//   ....[7]....
        /*034c*/ 	.word	0x000073d0


	//----- nvinfo : EIATTR_MAX_THREADS
	.align		4
.L_202:
        /*0350*/ 	.byte	0x04, 0x05
        /*0352*/ 	.short	(.L_204 - .L_203)
.L_203:
        /*0354*/ 	.word	0x00000200
        /*0358*/ 	.word	0x00000001
        /*035c*/ 	.word	0x00000001


	//----- nvinfo : EIATTR_CRS_STACK_SIZE
	.align		4
.L_204:
        /*0360*/ 	.byte	0x04, 0x1e
        /*0362*/ 	.short	(.L_206 - .L_205)
.L_205:
        /*0364*/ 	.word	0x00000000


	//----- nvinfo : EIATTR_CBANK_PARAM_SIZE
	.align		4
.L_206:
        /*0368*/ 	.byte	0x03, 0x19
        /*036a*/ 	.short	0x0970


	//----- nvinfo : EIATTR_PARAM_CBANK
	.align		4
        /*036c*/ 	.byte	0x04, 0x0a
        /*036e*/ 	.short	(.L_208 - .L_207)
	.align		4
.L_207:
        /*0370*/ 	.word	index@(.nv.constant0._ZN7cutlass13device_kernelIN5flash11enable_sm90INS1_16FlashAttnBwdSm90INS1_25CollectiveMainloopBwdSm90ILi2ELi1ELi1EN4cute5tupleIJNS5_1CILi1EEES8_S8_EEENS6_IJNS7_ILi64EEENS7_ILi96EEENS7_ILi192EEEEEENS_10bfloat16_tEfNS_4arch4Sm90ELb0ELb0ELb0ELb0ELb0ELb0ELb1ELb0ELi3ELi1ELi1ELi1ELb0EEENS1_21CollectiveEpilogueBwdISD_SE_SG_Li384ELb0ELb1ELi3EEENS1_19SingleTileSchedulerILb0ELb0ELb0ELi96EEEEEEEEEvNT_6ParamsE)
        /*0374*/ 	.short	0x0210
        /*0376*/ 	.short	0x0970


	//----- nvinfo : EIATTR_SW_WAR
	.align		4
.L_208:
        /*0378*/ 	.byte	0x04, 0x36
        /*037a*/ 	.short	(.L_210 - .L_209)
.L_209:
        /*037c*/ 	.word	0x00000008
.L_210:


//--------------------- .nv.info._ZN7cutlass13device_kernelIN5flash11enable_sm90INS1_16FlashAttnBwdSm90INS1_25CollectiveMainloopBwdSm90ILi2ELi1ELi1EN4cute5tupleIJNS5_1CILi1EEES8_S8_EEENS6_IJNS7_ILi64EEENS7_ILi96EEENS7_ILi192EEEEEENS_10bfloat16_tEfNS_4arch4Sm90ELb0ELb0ELb0ELb0ELb1ELb0ELb1ELb0ELi3ELi1ELi1ELi1ELb0EEENS1_21CollectiveEpilogueBwdISD_SE_SG_Li384ELb0ELb1ELi3EEENS1_19SingleTileSchedulerILb0ELb0ELb0ELi96EEEEEEEEEvNT_6ParamsE --------------------------
	.section	.nv.info._ZN7cutlass13device_kernelIN5flash11enable_sm90INS1_16FlashAttnBwdSm90INS1_25CollectiveMainloopBwdSm90ILi2ELi1ELi1EN4cute5tupleIJNS5_1CILi1EEES8_S8_EEENS6_IJNS7_ILi64EEENS7_ILi96EEENS7_ILi192EEEEEENS_10bfloat16_tEfNS_4arch4Sm90ELb0ELb0ELb0ELb0ELb1ELb0ELb1ELb0ELi3ELi1ELi1ELi1ELb0EEENS1_21CollectiveEpilogueBwdISD_SE_SG_Li384ELb0ELb1ELi3EEENS1_19SingleTileSchedulerILb0ELb0ELb0ELi96EEEEEEEEEvNT_6ParamsE,"",@"SHT_CUDA_INFO"
	.sectionflags	@""
	.align	4


	//----- nvinfo : EIATTR_CUDA_API_VERSION
	.align		4
        /*0000*/ 	.byte	0x04, 0x37
        /*0002*/ 	.short	(.L_212 - .L_211)
.L_211:
        /*0004*/ 	.word	0x00000082


	//----- nvinfo : EIATTR_KPARAM_INFO
	.align		4
.L_212:
        /*0008*/ 	.byte	0x04, 0x17
        /*000a*/ 	.short	(.L_214 - .L_213)
.L_213:
        /*000c*/ 	.word	0x00000000
        /*0010*/ 	.short	0x0000
        /*0012*/ 	.short	0x0070
        /*0014*/ 	.byte	0x00, 0xf0, 0x01, 0x24


	//----- nvinfo : EIATTR_SPARSE_MMA_MASK
	.align		4
.L_214:
        /*0018*/ 	.byte	0x03, 0x50
        /*001a*/ 	.short	0x0000


	//----- nvinfo : EIATTR_MAXREG_COUNT
	.align		4
        /*001c*/ 	.byte	0x03, 0x1b
        /*001e*/ 	.short	0x0080


	//----- nvinfo : EIATTR_NUM_BARRIERS
	.align		4
        /*0020*/ 	.byte	0x02, 0x4c
        /*0022*/ 	.byte	0x10
	.zero		1


	//----- nvinfo : EIATTR_EXTERNS
	.align		4
        /*0024*/ 	.byte	0x04, 0x0f
        /*0026*/ 	.short	(.L_216 - .L_215)


	//   ....[0]....
	.align		4
.L_215:
        /*0028*/ 	.word	index@(__assertfail)


	//----- nvinfo : EIATTR_MERCURY_ISA_VERSION
	.align		4
.L_216:
        /*002c*/ 	.byte	0x03, 0x5f
        /*002e*/ 	.short	0x0101


	//----- nvinfo : EIATTR_INT_WARP_WIDE_INSTR_OFFSETS
	.align		4
        /*0030*/ 	.byte	0x04, 0x31
        /*0032*/ 	.short	(.L_218 - .L_217)


	//   ....[0]....
.L_217:
        /*0034*/ 	.word	0x000001d0


	//   ....[1]....
        /*0038*/ 	.word	0x00000290


	//   ....[2]....
        /*003c*/ 	.word	0x00004cb0


	//   ....[3]....
        /*0040*/ 	.word	0x000052a0


	//   ....[4]....
        /*0044*/ 	.word	0x00005a10


	//----- nvinfo : EIATTR_COOP_GROUP_MASK_REGIDS
	.align		4
.L_218:
        /*0048*/ 	.byte	0x04, 0x29
        /*004a*/ 	.short	(.L_220 - .L_219)


	//   ....[0]....
.L_219:
        /*004c*/ 	.word	0xffffffff


	//   ....[1]....
        /*0050*/ 	.word	0xffffffff


	//   ....[2]....
        /*0054*/ 	.word	0xffffffff


	//   ....[3]....
        /*0058*/ 	.word	0xffffffff


	//   ....[4]....
        /*005c*/ 	.word	0xffffffff


	//   ....[5]....
        /*0060*/ 	.word	0xffffffff


	//   ....[6]....
        /*0064*/ 	.word	0xffffffff


	//   ....[7]....
        /*0068*/ 	.word	0xffffffff


	//   ....[8]....
        /*006c*/ 	.word	0xffffffff


	//   ....[9]....
        /*0070*/ 	.word	0xffffffff


	//   ....[10]....
        /*0074*/ 	.word	0xffffffff


	//   ....[11]....
        /*0078*/ 	.word	0xffffffff


	//   ....[12]....
        /*007c*/ 	.word	0xffffffff


	//   ....[13]....
        /*0080*/ 	.word	0xffffffff


	//   ....[14]....
        /*0084*/ 	.word	0x0500000f


	//   ....[15]....
        /*0088*/ 	.word	0x0500000f


	//   ....[16]....
        /*008c*/ 	.word	0x0500000f


	//   ....[17]....
        /*0090*/ 	.word	0x0500000f


	//----- nvinfo : EIATTR_COOP_GROUP_INSTR_OFFSETS
	.align		4
.L_220:
        /*0094*/ 	.byte	0x04, 0x28
        /*0096*/ 	.short	(.L_222 - .L_221)


	//   ....[0]....
.L_221:
        /*0098*/ 	.word	0x00000050


	//   ....[1]....
        /*009c*/ 	.word	0x000001e0


	//   ....[2]....
        /*00a0*/ 	.word	0x00000270


	//   ....[3]....
        /*00a4*/ 	.word	0x000003f0


	//   ....[4]....
        /*00a8*/ 	.word	0x00000600


	//   ....[5]....
        /*00ac*/ 	.word	0x00000b70


	//   ....[6]....
        /*00b0*/ 	.word	0x00003d00


	//   ....[7]....
        /*00b4*/ 	.word	0x00004360


	//   ....[8]....
        /*00b8*/ 	.word	0x000047f0


	//   ....[9]....
        /*00bc*/ 	.word	0x00004be0


	//   ....[10]....
        /*00c0*/ 	.word	0x00004e20


	//   ....[11]....
        /*00c4*/ 	.word	0x000051d0


	//   ....[12]....
        /*00c8*/ 	.word	0x00005480


	//   ....[13]....
        /*00cc*/ 	.word	0x00005940


	//   ....[14]....
        /*00d0*/ 	.word	0x00007c30


	//   ....[15]....
        /*00d4*/ 	.word	0x00007d80


	//   ....[16]....
        /*00d8*/ 	.word	0x00007df0


	//   ....[17]....
        /*00dc*/ 	.word	0x00007e60


	//----- nvinfo : EIATTR_REG_RECONFIG
	.align		4
.L_222:
        /*00e0*/ 	.byte	0x01, 0x54
	.zero		2


	//----- nvinfo : EIATTR_SYSCALL_OFFSETS
	.align		4
        /*00e4*/ 	.byte	0x04, 0x46
        /*00e6*/ 	.short	(.L_224 - .L_223)


	//   ....[0]....
.L_223:
        /*00e8*/ 	.word	0x000007d0


	//   ....[1]....
        /*00ec*/ 	.word	0x000008c0


	//   ....[2]....
        /*00f0*/ 	.word	0x00000a00


	//   ....[3]....
        /*00f4*/ 	.word	0x00000af0


	//   ....[4]....
        /*00f8*/ 	.word	0x00003720


	//   ....[5]....
        /*00fc*/ 	.word	0x00003860


	//   ....[6]....
        /*0100*/ 	.word	0x00003980


	//   ....[7]....
        /*0104*/ 	.word	0x00003aa0


	//----- nvinfo : EIATTR_MBARRIER_INSTR_OFFSETS
	.align		4
.L_224:
        /*0108*/ 	.byte	0x04, 0x39
        /*010a*/ 	.short	(.L_226 - .L_225)


	//   ....[0]....
.L_225:
        /*010c*/ 	.word	0x000002b0
        /*0110*/ 	.word	0x000000ff
        /*0114*/ 	.word	0x00036400
        /*0118*/ 	.short	0x0100
        /*011a*/ 	.byte	0x06
	.zero		1


	//   ....[1]....
        /*011c*/ 	.word	0x000003a0
        /*0120*/ 	.word	0x000000ff
        /*0124*/ 	.word	0x00036410
        /*0128*/ 	.short	0x0100
        /*012a*/ 	.byte	0x08
	.zero		1


	//   ....[2]....
        /*012c*/ 	.word	0x000003b0
        /*0130*/ 	.word	0x000000ff
        /*0134*/ 	.word	0x00036420
        /*0138*/ 	.short	0x0100
        /*013a*/ 	.byte	0x08
	.zero		1


	//   ....[3]....
        /*013c*/ 	.word	0x000003c0
        /*0140*/ 	.word	0x000000ff
        /*0144*/ 	.word	0x00036418
        /*0148*/ 	.short	0x0100
        /*014a*/ 	.byte	0x08
	.zero		1


	//   ....[4]....
        /*014c*/ 	.word	0x000003d0
        /*0150*/ 	.word	0x000000ff
        /*0154*/ 	.word	0x00036428
        /*0158*/ 	.short	0x0100
        /*015a*/ 	.byte	0x08
	.zero		1


	//   ....[5]....
        /*015c*/ 	.word	0x00000500
        /*0160*/ 	.word	0x000000ff
        /*0164*/ 	.word	0x00036430
        /*0168*/ 	.short	0x0100
        /*016a*/ 	.byte	0x08
	.zero		1


	//   ....[6]....
        /*016c*/ 	.word	0x00000510
        /*0170*/ 	.word	0x000000ff
        /*0174*/ 	.word	0x00036438
        /*0178*/ 	.short	0x0100
        /*017a*/ 	.byte	0x08
	.zero		1


	//   ....[7]....
        /*017c*/ 	.word	0x00000bb0
        /*0180*/ 	.word	0x000000ff
        /*0184*/ 	.word	0x00036400
        /*0188*/ 	.short	0x010a
        /*018a*/ 	.byte	0x25
	.zero		1


	//   ....[8]....
        /*018c*/ 	.word	0x00000d40
        /*0190*/ 	.word	0x000000ff
        /*0194*/ 	.word	0x00036400
        /*0198*/ 	.short	0x010a
        /*019a*/ 	.byte	0x25
	.zero		1


	//   ....[9]....
        /*019c*/ 	.word	0x00001430
        /*01a0*/ 	.word	0x00000004
        /*01a4*/ 	.word	0x00036410
        /*01a8*/ 	.short	0x010a
        /*01aa*/ 	.byte	0x3f
	.zero		1


	//   ....[10]....
        /*01ac*/ 	.word	0x00001470
        /*01b0*/ 	.word	0x00000004
        /*01b4*/ 	.word	0x00036410
        /*01b8*/ 	.short	0x010a
        /*01ba*/ 	.byte	0x3f
	.zero		1


	//   ....[11]....
        /*01bc*/ 	.word	0x00001b10
        /*01c0*/ 	.word	0x000000ff
        /*01c4*/ 	.word	0x00036430
        /*01c8*/ 	.short	0x010a
        /*01ca*/ 	.byte	0x25
	.zero		1


	//   ....[12]....
        /*01cc*/ 	.word	0x00001b50
        /*01d0*/ 	.word	0x000000ff
        /*01d4*/ 	.word	0x00036430
        /*01d8*/ 	.short	0x010a
        /*01da*/ 	.byte	0x25
	.zero		1


	//   ....[13]....
        /*01dc*/ 	.word	0x00002f20
        /*01e0*/ 	.word	0x000000ff
        /*01e4*/ 	.word	0x00000000
        /*01e8*/ 	.short	0x0101
        /*01ea*/ 	.byte	0x04
	.zero		1


	//   ....[14]....
        /*01ec*/ 	.word	0x000032b0
        /*01f0*/ 	.word	0x00000004
        /*01f4*/ 	.word	0x00000000
        /*01f8*/ 	.short	0x0101
        /*01fa*/ 	.byte	0x3f
	.zero		1


	//   ....[15]....
        /*01fc*/ 	.word	0x00005de0
        /*0200*/ 	.word	0x00000000
        /*0204*/ 	.word	0x00036420
        /*0208*/ 	.short	0x010a
        /*020a*/ 	.byte	0x3f
	.zero		1


	//   ....[16]....
        /*020c*/ 	.word	0x00006520
        /*0210*/ 	.word	0x00000000
        /*0214*/ 	.word	0x00036438
        /*0218*/ 	.short	0x010a
        /*021a*/ 	.byte	0x3f
	.zero		1


	//   ....[17]....
        /*021c*/ 	.word	0x00006870
        /*0220*/ 	.word	0x00000000
        /*0224*/ 	.word	0x00036428
        /*0228*/ 	.short	0x010a
        /*022a*/ 	.byte	0x3f
	.zero		1


	//   ....[18]....
        /*022c*/ 	.word	0x00006b00
        /*0230*/ 	.word	0x00000000
        /*0234*/ 	.word	0x00036438
        /*0238*/ 	.short	0x010a
        /*023a*/ 	.byte	0x3f
	.zero		1


	//   ....[19]....
        /*023c*/ 	.word	0x00006de0
        /*0240*/ 	.word	0x00000000
        /*0244*/ 	.word	0x00036420
        /*0248*/ 	.short	0x010a
        /*024a*/ 	.byte	0x3f
	.zero		1


	//   ....[20]....
        /*024c*/ 	.word	0x000070d0
        /*0250*/ 	.word	0x00000000
        /*0254*/ 	.word	0x00036438
        /*0258*/ 	.short	0x010a
        /*025a*/ 	.byte	0x3f
	.zero		1


	//   ....[21]....
        /*025c*/ 	.word	0x000073c0
        /*0260*/ 	.word	0x00000000
        /*0264*/ 	.word	0x00036428
        /*0268*/ 	.short	0x010a
        /*026a*/ 	.byte	0x3f
	.zero		1


	//   ....[22]....
        /*026c*/ 	.word	0x00007670
        /*0270*/ 	.word	0x00000000
        /*0274*/ 	.word	0x00036438
        /*0278*/ 	.short	0x010a
        /*027a*/ 	.byte	0x3f
	.zero		1


	//   ....[23]....
        /*027c*/ 	.word	0x00007ac0
        /*0280*/ 	.word	0x00000007
        /*0284*/ 	.word	0x00000000
        /*0288*/ 	.short	0x010a
        /*028a*/ 	.byte	0x3f
	.zero		1


	//   ....[24]....
        /*028c*/ 	.word	0x00007b40
        /*0290*/ 	.word	0x00000003
        /*0294*/ 	.word	0x00000000
        /*0298*/ 	.short	0x010a
        /*029a*/ 	.byte	0x3f
	.zero		1


	//   ....[25]....
        /*029c*/ 	.word	0x00007b90
        /*02a0*/ 	.word	0x00000009
        /*02a4*/ 	.word	0x00036438
        /*02a8*/ 	.short	0x010a
        /*02aa*/ 	.byte	0x3f
	.zero		1


	//   ....[26]....
        /*02ac*/ 	.word	0x00007c60
        /*02b0*/ 	.word	0x00000013
        /*02b4*/ 	.word	0x00036400
        /*02b8*/ 	.short	0x010a
        /*02ba*/ 	.byte	0x3f
	.zero		1


	//   ....[27]....
        /*02bc*/ 	.word	0x00007cb0
        /*02c0*/ 	.word	0x00000004
        /*02c4*/ 	.word	0x00036410
        /*02c8*/ 	.short	0x010a
        /*02ca*/ 	.byte	0x3f
	.zero		1


	//   ....[28]....
        /*02cc*/ 	.word	0x00007d00
        /*02d0*/ 	.word	0x00000013
        /*02d4*/ 	.word	0x00036430
        /*02d8*/ 	.short	0x010a
        /*02da*/ 	.byte	0x3f
	.zero		1


	//   ....[29]....
        /*02dc*/ 	.word	0x00007ea0
        /*02e0*/ 	.word	0x00000000
        /*02e4*/ 	.word	0x00036420
        /*02e8*/ 	.short	0x010a
        /*02ea*/ 	.byte	0x3f
	.zero		1


	//   ....[30]....
        /*02ec*/ 	.word	0x00007ef0
        /*02f0*/ 	.word	0x00000000
        /*02f4*/ 	.word	0x00036438
        /*02f8*/ 	.short	0x010a
        /*02fa*/ 	.byte	0x3f
	.zero		1


	//   ....[31]....
        /*02fc*/ 	.word	0x00007f40
        /*0300*/ 	.word	0x00000000
        /*0304*/ 	.word	0x00036428
        /*0308*/ 	.short	0x010a
        /*030a*/ 	.byte	0x3f
	.zero		1


	//   ....[32]....
        /*030c*/ 	.word	0x00007f90
        /*0310*/ 	.word	0x00000000
        /*0314*/ 	.word	0x00036438
        /*0318*/ 	.short	0x010a
        /*031a*/ 	.byte	0x3f
	.zero		1


	//   ....[33]....
        /*031c*/ 	.word	0x00007ff0
        /*0320*/ 	.word	0x00000000
        /*0324*/ 	.word	0x00036420
        /*0328*/ 	.short	0x010a
        /*032a*/ 	.byte	0x3f
	.zero		1


	//   ....[34]....
        /*032c*/ 	.word	0x00008040
        /*0330*/ 	.word	0x00000000
        /*0334*/ 	.word	0x00036438
        /*0338*/ 	.short	0x010a
        /*033a*/ 	.byte	0x3f
	.zero		1


	//   ....[35]....
        /*033c*/ 	.word	0x00008090
        /*0340*/ 	.word	0x00000000
        /*0344*/ 	.word	0x00036428
        /*0348*/ 	.short	0x010a
        /*034a*/ 	.byte	0x3f
	.zero		1


	//   ....[36]....
        /*034c*/ 	.word	0x000080e0
        /*0350*/ 	.word	0x00000000
        /*0354*/ 	.word	0x00036438
        /*0358*/ 	.short	0x010a
        /*035a*/ 	.byte	0x3f
	.zero		1


	//   ....[37]....
        /*035c*/ 	.word	0x000081c0
        /*0360*/ 	.word	0x00000007
        /*0364*/ 	.word	0x00000000
        /*0368*/ 	.short	0x010a
        /*036a*/ 	.byte	0x3f
	.zero		1


	//   ....[38]....
        /*036c*/ 	.word	0x00008210
        /*0370*/ 	.word	0x00000003
        /*0374*/ 	.word	0x00000000
        /*0378*/ 	.short	0x010a
        /*037a*/ 	.byte	0x3f
	.zero		1


	//----- nvinfo : EIATTR_NUM_MBARRIERS
	.align		4
.L_226:
        /*037c*/ 	.byte	0x03, 0x38
        /*037e*/ 	.short	0x0007


	//----- nvinfo : EIATTR_EXIT_INSTR_OFFSETS
	.align		4
        /*0380*/ 	.byte	0x04, 0x1c
        /*0382*/ 	.short	(.L_228 - .L_227)


	//   ....[0]....
.L_227:
        /*0384*/ 	.word	0x00000660


	//   ....[1]....
        /*0388*/ 	.word	0x00004310


	//   ....[2]....
        /*038c*/ 	.word	0x000043a0


	//   ....[3]....
        /*0390*/ 	.word	0x000043d0


	//   ....[4]....
        /*0394*/ 	.word	0x00004510


	//   ....[5]....
        /*0398*/ 	.word	0x00005340


	//   ....[6]....
        /*039c*/ 	.word	0x00005a70


	//   ....[7]....
        /*03a0*/ 	.word	0x00007be0


	//----- nvinfo : EIATTR_MAX_THREADS
	.align		4
.L_228:
        /*03a4*/ 	.byte	0x04, 0x05
        /*03a6*/ 	.short	(.L_230 - .L_229)
.L_229:
        /*03a8*/ 	.word	0x00000200
        /*03ac*/ 	.word	0x00000001
        /*03b0*/ 	.word	0x00000001


	//----- nvinfo : EIATTR_CRS_STACK_SIZE
	.align		4
.L_230:
        /*03b4*/ 	.byte	0x04, 0x1e
        /*03b6*/ 	.short	(.L_232 - .L_231)
.L_231:
        /*03b8*/ 	.word	0x00000000


	//----- nvinfo : EIATTR_CBANK_PARAM_SIZE
	.align		4
.L_232:
        /*03bc*/ 	.byte	0x03, 0x19
        /*03be*/ 	.short	0x0970


	//----- nvinfo : EIATTR_PARAM_CBANK
	.align		4
        /*03c0*/ 	.byte	0x04, 0x0a
        /*03c2*/ 	.short	(.L_234 - .L_233)
	.align		4
.L_233:
        /*03c4*/ 	.word	index@(.nv.constant0._ZN7cutlass13device_kernelIN5flash11enable_sm90INS1_16FlashAttnBwdSm90INS1_25CollectiveMainloopBwdSm90ILi2ELi1ELi1EN4cute5tupleIJNS5_1CILi1EEES8_S8_EEENS6_IJNS7_ILi64EEENS7_ILi96EEENS7_ILi192EEEEEENS_10bfloat16_tEfNS_4arch4Sm90ELb0ELb0ELb0ELb0ELb1ELb0ELb1ELb0ELi3ELi1ELi1ELi1ELb0EEENS1_21CollectiveEpilogueBwdISD_SE_SG_Li384ELb0ELb1ELi3EEENS1_19SingleTileSchedulerILb0ELb0ELb0ELi96EEEEEEEEEvNT_6ParamsE)
        /*03c8*/ 	.short	0x0210
        /*03ca*/ 	.short	0x0970


	//----- nvinfo : EIATTR_SW_WAR
	.align		4
.L_234:
        /*03cc*/ 	.byte	0x04, 0x36
        /*03ce*/ 	.short	(.L_236 - .L_235)
.L_235:
        /*03d0*/ 	.word	0x00000008
.L_236:


//--------------------- .nv.info._ZN7cutlass13device_kernelIN5flash11enable_sm90INS1_16FlashAttnBwdSm90INS1_25CollectiveMainloopBwdSm90ILi2ELi1ELi1EN4cute5tupleIJNS5_1CILi1EEES8_S8_EEENS6_IJNS7_ILi64EEENS7_ILi96EEENS7_ILi192EEEEEENS_10bfloat16_tEfNS_4arch4Sm90ELb0ELb0ELb0ELb0ELb0ELb0ELb1ELb0ELi3ELi1ELi1ELi1ELb0EEENS1_24CollectiveEpilogueBwdGQAISD_fSG_Li384ELb0ELb0EEENS1_19SingleTileSchedulerILb0ELb0ELb0ELi96EEEEEEEEEvNT_6ParamsE --------------------------
	.section	.nv.info._ZN7cutlass13device_kernelIN5flash11enable_sm90INS1_16FlashAttnBwdSm90INS1_25CollectiveMainloopBwdSm90ILi2ELi1ELi1EN4cute5tupleIJNS5_1CILi1EEES8_S8_EEENS6_IJNS7_ILi64EEENS7_ILi96EEENS7_ILi192EEEEEENS_10bfloat16_tEfNS_4arch4Sm90ELb0ELb0ELb0ELb0ELb0ELb0ELb1ELb0ELi3ELi1ELi1ELi1ELb0EEENS1_24CollectiveEpilogueBwdGQAISD_fSG_Li384ELb0ELb0EEENS1_19SingleTileSchedulerILb0ELb0ELb0ELi96EEEEEEEEEvNT_6ParamsE,"",@"SHT_CUDA_INFO"
	.sectionflags	@""
	.align	4


	//----- nvinfo : EIATTR_CUDA_API_VERSION
	.align		4
        /*0000*/ 	.byte	0x04, 0x37
        /*0002*/ 	.short	(.L_238 - .L_237)
.L_237:
        /*0004*/ 	.word	0x00000082


	//----- nvinfo : EIATTR_KPARAM_INFO
	.align		4
.L_238:
        /*0008*/ 	.byte	0x04, 0x17
        /*000a*/ 	.short	(.L_240 - .L_239)
.L_239:
        /*000c*/ 	.word	0x00000000
        /*0010*/ 	.short	0x0000
        /*0012*/ 	.short	0x0070
        /*0014*/ 	.byte	0x00, 0xf0, 0x01, 0x1a


	//----- nvinfo : EIATTR_SPARSE_MMA_MASK
	.align		4
.L_240:
        /*0018*/ 	.byte	0x03, 0x50
        /*001a*/ 	.short	0x0000


	//----- nvinfo : EIATTR_MAXREG_COUNT
	.align		4
        /*001c*/ 	.byte	0x03, 0x1b
        /*001e*/ 	.short	0x0080


	//----- nvinfo : EIATTR_NUM_BARRIERS
	.align		4
        /*0020*/ 	.byte	0x02, 0x4c
        /*0022*/ 	.byte	0x10
	.zero		1


	//----- nvinfo : EIATTR_EXTERNS
	.align		4
        /*0024*/ 	.byte	0x04, 0x0f
        /*0026*/ 	.short	(.L_242 - .L_241)


	//   ....[0]....
	.align		4
.L_241:
        /*0028*/ 	.word	index@(__assertfail)


	//----- nvinfo : EIATTR_MERCURY_ISA_VERSION
	.align		4
.L_242:
        /*002c*/ 	.byte	0x03, 0x5f
        /*002e*/ 	.short	0x0101


	//----- nvinfo : EIATTR_INT_WARP_WIDE_INSTR_OFFSETS
	.align		4
        /*0030*/ 	.byte	0x04, 0x31
        /*0032*/ 	.short	(.L_244 - .L_243)


	//   ....[0]....
.L_243:
        /*0034*/ 	.word	0x00000170


	//   ....[1]....
        /*0038*/ 	.word	0x00000230


	//----- nvinfo : EIATTR_COOP_GROUP_MASK_REGIDS
	.align		4
.L_244:
        /*003c*/ 	.byte	0x04, 0x29
        /*003e*/ 	.short	(.L_246 - .L_245)


	//   ....[0]....
.L_245:
        /*0040*/ 	.word	0xffffffff


	//   ....[1]....
        /*0044*/ 	.word	0xffffffff


	//   ....[2]....
        /*0048*/ 	.word	0xffffffff


	//   ....[3]....
        /*004c*/ 	.word	0xffffffff


	//   ....[4]....
        /*0050*/ 	.word	0xffffffff


	//   ....[5]....
        /*0054*/ 	.word	0xffffffff


	//   ....[6]....
        /*0058*/ 	.word	0xffffffff


	//   ....[7]....
        /*005c*/ 	.word	0x0500000f


	//----- nvinfo : EIATTR_COOP_GROUP_INSTR_OFFSETS
	.align		4
.L_246:
        /*0060*/ 	.byte	0x04, 0x28
        /*0062*/ 	.short	(.L_248 - .L_247)


	//   ....[0]....
.L_247:
        /*0064*/ 	.word	0x00000050


	//   ....[1]....
        /*0068*/ 	.word	0x00000180


	//   ....[2]....
        /*006c*/ 	.word	0x00000210


	//   ....[3]....
        /*0070*/ 	.word	0x00000390


	//   ....[4]....
        /*0074*/ 	.word	0x000005a0


	//   ....[5]....
        /*0078*/ 	.word	0x00000b00


	//   ....[6]....
        /*007c*/ 	.word	0x00003ff0


	//   ....[7]....
        /*0080*/ 	.word	0x000070b0


	//----- nvinfo : EIATTR_REG_RECONFIG
	.align		4
.L_248:
        /*0084*/ 	.byte	0x01, 0x54
	.zero		2


	//----- nvinfo : EIATTR_SYSCALL_OFFSETS
	.align		4
        /*0088*/ 	.byte	0x04, 0x46
        /*008a*/ 	.short	(.L_250 - .L_249)


	//   ....[0]....
.L_249:
        /*008c*/ 	.word	0x00000760


	//   ....[1]....
        /*0090*/ 	.word	0x00000850


	//   ....[2]....
        /*0094*/ 	.word	0x00000990


	//   ....[3]....
        /*0098*/ 	.word	0x00000a80


	//----- nvinfo : EIATTR_MBARRIER_INSTR_OFFSETS
	.align		4
.L_250:
        /*009c*/ 	.byte	0x04, 0x39
        /*009e*/ 	.short	(.L_252 - .L_251)


	//   ....[0]....
.L_251:
        /*00a0*/ 	.word	0x00000250
        /*00a4*/ 	.word	0x000000ff
        /*00a8*/ 	.word	0x00036400
        /*00ac*/ 	.short	0x0100
        /*00ae*/ 	.byte	0x06
	.zero		1


	//   ....[1]....
        /*00b0*/ 	.word	0x00000340
        /*00b4*/ 	.word	0x000000ff
        /*00b8*/ 	.word	0x00036410
        /*00bc*/ 	.short	0x0100
        /*00be*/ 	.byte	0x08
	.zero		1


	//   ....[2]....
        /*00c0*/ 	.word	0x00000350
        /*00c4*/ 	.word	0x000000ff
        /*00c8*/ 	.word	0x00036420
        /*00cc*/ 	.short	0x0100
        /*00ce*/ 	.byte	0x08
	.zero		1


	//   ....[3]....
        /*00d0*/ 	.word	0x00000360
        /*00d4*/ 	.word	0x000000ff
        /*00d8*/ 	.word	0x00036418
        /*00dc*/ 	.short	0x0100
        /*00de*/ 	.byte	0x08
	.zero		1


	//   ....[4]....
        /*00e0*/ 	.word	0x00000370
        /*00e4*/ 	.word	0x000000ff
        /*00e8*/ 	.word	0x00036428
        /*00ec*/ 	.short	0x0100
        /*00ee*/ 	.byte	0x08
	.zero		1


	//   ....[5]....
        /*00f0*/ 	.word	0x000004a0
        /*00f4*/ 	.word	0x000000ff
        /*00f8*/ 	.word	0x00036430
        /*00fc*/ 	.short	0x0100
        /*00fe*/ 	.byte	0x08
	.zero		1


	//   ....[6]....
        /*0100*/ 	.word	0x000004b0
        /*0104*/ 	.word	0x000000ff
        /*0108*/ 	.word	0x00036438
        /*010c*/ 	.short	0x0100
        /*010e*/ 	.byte	0x08
	.zero		1


	//   ....[7]....
        /*0110*/ 	.word	0x00000b40
        /*0114*/ 	.word	0x000000ff
        /*0118*/ 	.word	0x00036400
        /*011c*/ 	.short	0x010a
        /*011e*/ 	.byte	0x24
	.zero		1


	//   ....[8]....
        /*0120*/ 	.word	0x00000c20
        /*0124*/ 	.word	0x000000ff
        /*0128*/ 	.word	0x00036400
        /*012c*/ 	.short	0x010a
        /*012e*/ 	.byte	0x24
	.zero		1


	//   ....[9]....
        /*0130*/ 	.word	0x00001650
        /*0134*/ 	.word	0x00000003
        /*0138*/ 	.word	0x00036410
        /*013c*/ 	.short	0x010a
        /*013e*/ 	.byte	0x3f
	.zero		1


	//   ....[10]....
        /*0140*/ 	.word	0x00001690
        /*0144*/ 	.word	0x00000003
        /*0148*/ 	.word	0x00036410
        /*014c*/ 	.short	0x010a
        /*014e*/ 	.byte	0x3f
	.zero		1


	//   ....[11]....
        /*0150*/ 	.word	0x00001d30
        /*0154*/ 	.word	0x000000ff
        /*0158*/ 	.word	0x00036430
        /*015c*/ 	.short	0x010a
        /*015e*/ 	.byte	0x24
	.zero		1


	//   ....[12]....
        /*0160*/ 	.word	0x00001d70
        /*0164*/ 	.word	0x000000ff
        /*0168*/ 	.word	0x00036430
        /*016c*/ 	.short	0x010a
        /*016e*/ 	.byte	0x24
	.zero		1


	//   ....[13]....
        /*0170*/ 	.word	0x00003140
        /*0174*/ 	.word	0x000000ff
        /*0178*/ 	.word	0x00000000
        /*017c*/ 	.short	0x0101
        /*017e*/ 	.byte	0x04
	.zero		1


	//   ....[14]....
        /*0180*/ 	.word	0x000034d0
        /*0184*/ 	.word	0x00000003
        /*0188*/ 	.word	0x00000000
        /*018c*/ 	.short	0x0101
        /*018e*/ 	.byte	0x3f
	.zero		1


	//   ....[15]....
        /*0190*/ 	.word	0x00005260
        /*0194*/ 	.word	0x00000000
        /*0198*/ 	.word	0x00036420
        /*019c*/ 	.short	0x010a
        /*019e*/ 	.byte	0x3f
	.zero		1


	//   ....[16]....
        /*01a0*/ 	.word	0x000059a0
        /*01a4*/ 	.word	0x00000000
        /*01a8*/ 	.word	0x00036438
        /*01ac*/ 	.short	0x010a
        /*01ae*/ 	.byte	0x3f
	.zero		1


	//   ....[17]....
        /*01b0*/ 	.word	0x00005cf0
        /*01b4*/ 	.word	0x00000000
        /*01b8*/ 	.word	0x00036428
        /*01bc*/ 	.short	0x010a
        /*01be*/ 	.byte	0x3f
	.zero		1


	//   ....[18]....
        /*01c0*/ 	.word	0x00005f80
        /*01c4*/ 	.word	0x00000000
        /*01c8*/ 	.word	0x00036438
        /*01cc*/ 	.short	0x010a
        /*01ce*/ 	.byte	0x3f
	.zero		1


	//   ....[19]....
        /*01d0*/ 	.word	0x00006260
        /*01d4*/ 	.word	0x00000000
        /*01d8*/ 	.word	0x00036420
        /*01dc*/ 	.short	0x010a
        /*01de*/ 	.byte	0x3f
	.zero		1


	//   ....[20]....
        /*01e0*/ 	.word	0x00006550
        /*01e4*/ 	.word	0x00000000
        /*01e8*/ 	.word	0x00036438
        /*01ec*/ 	.short	0x010a
        /*01ee*/ 	.byte	0x3f
	.zero		1


	//   ....[21]....
        /*01f0*/ 	.word	0x00006840
        /*01f4*/ 	.word	0x00000000
        /*01f8*/ 	.word	0x00036428
        /*01fc*/ 	.short	0x010a
        /*01fe*/ 	.byte	0x3f
	.zero		1


	//   ....[22]....
        /*0200*/ 	.word	0x00006af0
        /*0204*/ 	.word	0x00000000
        /*0208*/ 	.word	0x00036438
        /*020c*/ 	.short	0x010a
        /*020e*/ 	.byte	0x3f
	.zero		1


	//   ....[23]....
        /*0210*/ 	.word	0x00006f30
        /*0214*/ 	.word	0x00000007
        /*0218*/ 	.word	0x00000000
        /*021c*/ 	.short	0x010a
        /*021e*/ 	.byte	0x3f
	.zero		1


	//   ....[24]....
        /*0220*/ 	.word	0x00006fb0
        /*0224*/ 	.word	0x00000003
        /*0228*/ 	.word	0x00000000
        /*022c*/ 	.short	0x010a
        /*022e*/ 	.byte	0x3f
	.zero		1


	//   ....[25]....
        /*0230*/ 	.word	0x00007000
        /*0234*/ 	.word	0x00000009
        /*0238*/ 	.word	0x00036438
        /*023c*/ 	.short	0x010a
        /*023e*/ 	.byte	0x3f
	.zero		1


	//   ....[26]....
        /*0240*/ 	.word	0x000070e0
        /*0244*/ 	.word	0x00000099
        /*0248*/ 	.word	0x00036400
        /*024c*/ 	.short	0x010a
        /*024e*/ 	.byte	0x3f
	.zero		1


	//   ....[27]....
        /*0250*/ 	.word	0x00007130
        /*0254*/ 	.word	0x00000003
        /*0258*/ 	.word	0x00036410
        /*025c*/ 	.short	0x010a
        /*025e*/ 	.byte	0x3f
	.zero		1


	//   ....[28]....
        /*0260*/ 	.word	0x00007180
        /*0264*/ 	.word	0x00000099
        /*0268*/ 	.word	0x00036430
        /*026c*/ 	.short	0x010a
        /*026e*/ 	.byte	0x3f
	.zero		1


	//   ....[29]....
        /*0270*/ 	.word	0x000071d0
        /*0274*/ 	.word	0x00000000
        /*0278*/ 	.word	0x00036420
        /*027c*/ 	.short	0x010a
        /*027e*/ 	.byte	0x3f
	.zero		1


	//   ....[30]....
        /*0280*/ 	.word	0x00007220
        /*0284*/ 	.word	0x00000000
        /*0288*/ 	.word	0x00036438
        /*028c*/ 	.short	0x010a
        /*028e*/ 	.byte	0x3f
	.zero		1


	//   ....[31]....
        /*0290*/ 	.word	0x00007270
        /*0294*/ 	.word	0x00000000
        /*0298*/ 	.word	0x00036428
        /*029c*/ 	.short	0x010a
        /*029e*/ 	.byte	0x3f
	.zero		1


	//   ....[32]....
        /*02a0*/ 	.word	0x000072c0
        /*02a4*/ 	.word	0x00000000
        /*02a8*/ 	.word	0x00036438
        /*02ac*/ 	.short	0x010a
        /*02ae*/ 	.byte	0x3f
	.zero		1


	//   ....[33]....
        /*02b0*/ 	.word	0x00007320
        /*02b4*/ 	.word	0x00000000
        /*02b8*/ 	.word	0x00036420
        /*02bc*/ 	.short	0x010a
        /*02be*/ 	.byte	0x3f
	.zero		1


	//   ....[34]....
        /*02c0*/ 	.word	0x00007370
        /*02c4*/ 	.word	0x00000000
        /*02c8*/ 	.word	0x00036438
        /*02cc*/ 	.short	0x010a
        /*02ce*/ 	.byte	0x3f
	.zero		1


	//   ....[35]....
        /*02d0*/ 	.word	0x000073c0
        /*02d4*/ 	.word	0x00000000
        /*02d8*/ 	.word	0x00036428
        /*02dc*/ 	.short	0x010a
        /*02de*/ 	.byte	0x3f
	.zero		1


	//   ....[36]....
        /*02e0*/ 	.word	0x00007410
        /*02e4*/ 	.word	0x00000000
        /*02e8*/ 	.word	0x00036438
        /*02ec*/ 	.short	0x010a
        /*02ee*/ 	.byte	0x3f
	.zero		1


	//   ....[37]....
        /*02f0*/ 	.word	0x000074f0
        /*02f4*/ 	.word	0x00000007
        /*02f8*/ 	.word	0x00000000
        /*02fc*/ 	.short	0x010a
        /*02fe*/ 	.byte	0x3f
	.zero		1


	//   ....[38]....
        /*0300*/ 	.word	0x00007540
        /*0304*/ 	.word	0x00000003
        /*0308*/ 	.word	0x00000000
        /*030c*/ 	.short	0x010a
        /*030e*/ 	.byte	0x3f
	.zero		1


	//----- nvinfo : EIATTR_NUM_MBARRIERS
	.align		4
.L_252:
        /*0310*/ 	.byte	0x03, 0x38
        /*0312*/ 	.short	0x0007


	//----- nvinfo : EIATTR_EXIT_INSTR_OFFSETS
	.align		4
        /*0314*/ 	.byte	0x04, 0x1c
        /*0316*/ 	.short	(.L_254 - .L_253)


	//   ....[0]....
.L_253:
        /*0318*/ 	.word	0x00007050


	//----- nvinfo : EIATTR_MAX_THREADS
	.align		4
.L_254:
        /*031c*/ 	.byte	0x04, 0x05
        /*031e*/ 	.short	(.L_256 - .L_255)
.L_255:
        /*0320*/ 	.word	0x00000200
        /*0324*/ 	.word	0x00000001
        /*0328*/ 	.word	0x00000001


	//----- nvinfo : EIATTR_CRS_STACK_SIZE
	.align		4
.L_256:
        /*032c*/ 	.byte	0x04, 0x1e
        /*032e*/ 	.short	(.L_258 - .L_257)
.L_257:
        /*0330*/ 	.word	0x00000000


	//----- nvinfo : EIATTR_CBANK_PARAM_SIZE
	.align		4
.L_258:
        /*0334*/ 	.byte	0x03, 0x19
        /*0336*/ 	.short	0x06f0


	//----- nvinfo : EIATTR_PARAM_CBANK
	.align		4
        /*0338*/ 	.byte	0x04, 0x0a
        /*033a*/ 	.short	(.L_260 - .L_259)
	.align		4
.L_259:
        /*033c*/ 	.word	index@(.nv.constant0._ZN7cutlass13device_kernelIN5flash11enable_sm90INS1_16FlashAttnBwdSm90INS1_25CollectiveMainloopBwdSm90ILi2ELi1ELi1EN4cute5tupleIJNS5_1CILi1EEES8_S8_EEENS6_IJNS7_ILi64EEENS7_ILi96EEENS7_ILi192EEEEEENS_10bfloat16_tEfNS_4arch4Sm90ELb0ELb0ELb0ELb0ELb0ELb0ELb1ELb0ELi3ELi1ELi1ELi1ELb0EEENS1_24CollectiveEpilogueBwdGQAISD_fSG_Li384ELb0ELb0EEENS1_19SingleTileSchedulerILb0ELb0ELb0ELi96EEEEEEEEEvNT_6ParamsE)
        /*0340*/ 	.short	0x0210
        /*0342*/ 	.short	0x06f0


	//----- nvinfo : EIATTR_SW_WAR
	.align		4
.L_260:
        /*0344*/ 	.byte	0x04, 0x36
        /*0346*/ 	.short	(.L_262 - .L_261)
.L_261:
        /*0348*/ 	.word	0x00000008
.L_262:


//--------------------- .nv.info._ZN7cutlass13device_kernelIN5flash11enable_sm90INS1_16FlashAttnBwdSm90INS1_25CollectiveMainloopBwdSm90ILi2ELi1ELi1EN4cute5tupleIJNS5_1CILi1EEES8_S8_EEENS6_IJNS7_ILi64EEENS7_ILi96EEENS7_ILi192EEEEEENS_10bfloat16_tEfNS_4arch4Sm90ELb0ELb0ELb0ELb0ELb1ELb0ELb1ELb0ELi3ELi1ELi1ELi1ELb0EEENS1_24CollectiveEpilogueBwdGQAISD_fSG_Li384ELb0ELb1EEENS1_19SingleTileSchedulerILb0ELb0ELb0ELi96EEEEEEEEEvNT_6ParamsE --------------------------
	.section	.nv.info._ZN7cutlass13device_kernelIN5flash11enable_sm90INS1_16FlashAttnBwdSm90INS1_25CollectiveMainloopBwdSm90ILi2ELi1ELi1EN4cute5tupleIJNS5_1CILi1EEES8_S8_EEENS6_IJNS7_ILi64EEENS7_ILi96EEENS7_ILi192EEEEEENS_10bfloat16_tEfNS_4arch4Sm90ELb0ELb0ELb0ELb0ELb1ELb0ELb1ELb0ELi3ELi1ELi1ELi1ELb0EEENS1_24CollectiveEpilogueBwdGQAISD_fSG_Li384ELb0ELb1EEENS1_19SingleTileSchedulerILb0ELb0ELb0ELi96EEEEEEEEEvNT_6ParamsE,"",@"SHT_CUDA_INFO"
	.sectionflags	@""
	.align	4


	//----- nvinfo : EIATTR_CUDA_API_VERSION
	.align		4
        /*0000*/ 	.byte	0x04, 0x37
        /*0002*/ 	.short	(.L_264 - .L_263)
.L_263:
        /*0004*/ 	.word	0x00000082


	//----- nvinfo : EIATTR_KPARAM_INFO
	.align		4
.L_264:
        /*0008*/ 	.byte	0x04, 0x17
        /*000a*/ 	.short	(.L_266 - .L_265)
.L_265:
        /*000c*/ 	.word	0x00000000
        /*0010*/ 	.short	0x0000
        /*0012*/ 	.short	0x0070
        /*0014*/ 	.byte	0x00, 0xf0, 0x01, 0x1a


	//----- nvinfo : EIATTR_SPARSE_MMA_MASK
	.align		4
.L_266:
        /*0018*/ 	.byte	0x03, 0x50
        /*001a*/ 	.short	0x0000


	//----- nvinfo : EIATTR_MAXREG_COUNT
	.align		4
        /*001c*/ 	.byte	0x03, 0x1b
        /*001e*/ 	.short	0x0080


	//----- nvinfo : EIATTR_NUM_BARRIERS
	.align		4
        /*0020*/ 	.byte	0x02, 0x4c
        /*0022*/ 	.byte	0x10
	.zero		1


	//----- nvinfo : EIATTR_EXTERNS
	.align		4
        /*0024*/ 	.byte	0x04, 0x0f
        /*0026*/ 	.short	(.L_268 - .L_267)


	//   ....[0]....
	.align		4
.L_267:
        /*0028*/ 	.word	index@(__assertfail)


	//----- nvinfo : EIATTR_MERCURY_ISA_VERSION
	.align		4
.L_268:
        /*002c*/ 	.byte	0x03, 0x5f
        /*002e*/ 	.short	0x0101


	//----- nvinfo : EIATTR_INT_WARP_WIDE_INSTR_OFFSETS
	.align		4
        /*0030*/ 	.byte	0x04, 0x31
        /*0032*/ 	.short	(.L_270 - .L_269)


	//   ....[0]....
.L_269:
        /*0034*/ 	.word	0x00000170


	//   ....[1]....
        /*0038*/ 	.word	0x00000230


	//   ....[2]....
        /*003c*/ 	.word	0x00004dd0


	//   ....[3]....
        /*0040*/ 	.word	0x000053c0


	//   ....[4]....
        /*0044*/ 	.word	0x00005b20


	//----- nvinfo : EIATTR_COOP_GROUP_MASK_REGIDS
	.align		4
.L_270:
        /*0048*/ 	.byte	0x04, 0x29
        /*004a*/ 	.short	(.L_272 - .L_271)


	//   ....[0]....
.L_271:
        /*004c*/ 	.word	0xffffffff


	//   ....[1]....
        /*0050*/ 	.word	0xffffffff


	//   ....[2]....
        /*0054*/ 	.word	0xffffffff


	//   ....[3]....
        /*0058*/ 	.word	0xffffffff


	//   ....[4]....
        /*005c*/ 	.word	0xffffffff


	//   ....[5]....
        /*0060*/ 	.word	0xffffffff


	//   ....[6]....
        /*0064*/ 	.word	0xffffffff


	//   ....[7]....
        /*0068*/ 	.word	0xffffffff


	//   ....[8]....
        /*006c*/ 	.word	0xffffffff


	//   ....[9]....
        /*0070*/ 	.word	0xffffffff


	//   ....[10]....
        /*0074*/ 	.word	0xffffffff


	//   ....[11]....
        /*0078*/ 	.word	0xffffffff


	//   ....[12]....
        /*007c*/ 	.word	0xffffffff


	//   ....[13]....
        /*0080*/ 	.word	0xffffffff


	//   ....[14]....
        /*0084*/ 	.word	0xffffffff


	//   ....[15]....
        /*0088*/ 	.word	0xffffffff


	//   ....[16]....
        /*008c*/ 	.word	0xffffffff


	//   ....[17]....
        /*0090*/ 	.word	0x0500000f


	//   ....[18]....
        /*0094*/ 	.word	0x0500000f


	//   ....[19]....
        /*0098*/ 	.word	0x0500000f


	//   ....[20]....
        /*009c*/ 	.word	0x0500000f


	//   ....[21]....
        /*00a0*/ 	.word	0x0500000f


	//   ....[22]....
        /*00a4*/ 	.word	0x0500000f


	//----- nvinfo : EIATTR_COOP_GROUP_INSTR_OFFSETS
	.align		4
.L_272:
        /*00a8*/ 	.byte	0x04, 0x28
        /*00aa*/ 	.short	(.L_274 - .L_273)


	//   ....[0]....
.L_273:
        /*00ac*/ 	.word	0x00000050


	//   ....[1]....
        /*00b0*/ 	.word	0x00000180


	//   ....[2]....
        /*00b4*/ 	.word	0x00000210


	//   ....[3]....
        /*00b8*/ 	.word	0x00000390


	//   ....[4]....
        /*00bc*/ 	.word	0x000005c0


	//   ....[5]....
        /*00c0*/ 	.word	0x00000b30


	//   ....[6]....
        /*00c4*/ 	.word	0x00003dc0


	//   ....[7]....
        /*00c8*/ 	.word	0x00003f50


	//   ....[8]....
        /*00cc*/ 	.word	0x000041e0


	//   ....[9]....
        /*00d0*/ 	.word	0x00004370


	//   ....[10]....
        /*00d4*/ 	.word	0x00004490


	//   ....[11]....
        /*00d8*/ 	.word	0x00004910


	//   ....[12]....
        /*00dc*/ 	.word	0x00004d00


	//   ....[13]....
        /*00e0*/ 	.word	0x00004f40


	//   ....[14]....
        /*00e4*/ 	.word	0x000052f0


	//   ....[15]....
        /*00e8*/ 	.word	0x000055a0


	//   ....[16]....
        /*00ec*/ 	.word	0x00005a60


	//   ....[17]....
        /*00f0*/ 	.word	0x00007d30


	//   ....[18]....
        /*00f4*/ 	.word	0x00007e80


	//   ....[19]....
        /*00f8*/ 	.word	0x00007ef0


	//   ....[20]....
        /*00fc*/ 	.word	0x00007f60


	//   ....[21]....
        /*0100*/ 	.word	0x00007fd0


	//   ....[22]....
        /*0104*/ 	.word	0x00008040


	//----- nvinfo : EIATTR_REG_RECONFIG
	.align		4
.L_274:
        /*0108*/ 	.byte	0x01, 0x54
	.zero		2


	//----- nvinfo : EIATTR_SYSCALL_OFFSETS
	.align		4
        /*010c*/ 	.byte	0x04, 0x46
        /*010e*/ 	.short	(.L_276 - .L_275)


	//   ....[0]....
.L_275:
        /*0110*/ 	.word	0x00000790


	//   ....[1]....
        /*0114*/ 	.word	0x00000880


	//   ....[2]....
        /*0118*/ 	.word	0x000009c0


	//   ....[3]....
        /*011c*/ 	.word	0x00000ab0


	//----- nvinfo : EIATTR_MBARRIER_INSTR_OFFSETS
	.align		4
.L_276:
        /*0120*/ 	.byte	0x04, 0x39
        /*0122*/ 	.short	(.L_278 - .L_277)


	//   ....[0]....
.L_277:
        /*0124*/ 	.word	0x00000250
        /*0128*/ 	.word	0x000000ff
        /*012c*/ 	.word	0x00036400
        /*0130*/ 	.short	0x0100
        /*0132*/ 	.byte	0x06
	.zero		1


	//   ....[1]....
        /*0134*/ 	.word	0x00000340
        /*0138*/ 	.word	0x000000ff
        /*013c*/ 	.word	0x00036410
        /*0140*/ 	.short	0x0100
        /*0142*/ 	.byte	0x08
	.zero		1


	//   ....[2]....
        /*0144*/ 	.word	0x00000350
        /*0148*/ 	.word	0x000000ff
        /*014c*/ 	.word	0x00036420
        /*0150*/ 	.short	0x0100
        /*0152*/ 	.byte	0x08
	.zero		1


	//   ....[3]....
        /*0154*/ 	.word	0x00000360
        /*0158*/ 	.word	0x000000ff
        /*015c*/ 	.word	0x00036418
        /*0160*/ 	.short	0x0100
        /*0162*/ 	.byte	0x08
	.zero		1


	//   ....[4]....
        /*0164*/ 	.word	0x00000370
        /*0168*/ 	.word	0x000000ff
        /*016c*/ 	.word	0x00036428
        /*0170*/ 	.short	0x0100
        /*0172*/ 	.byte	0x08
	.zero		1


	//   ....[5]....
        /*0174*/ 	.word	0x000004a0
        /*0178*/ 	.word	0x000000ff
        /*017c*/ 	.word	0x00036430
        /*0180*/ 	.short	0x0100
        /*0182*/ 	.byte	0x08
	.zero		1


	//   ....[6]....
        /*0184*/ 	.word	0x000004b0
        /*0188*/ 	.word	0x000000ff
        /*018c*/ 	.word	0x00036438
        /*0190*/ 	.short	0x0100
        /*0192*/ 	.byte	0x08
	.zero		1


	//   ....[7]....
        /*0194*/ 	.word	0x00000b70
        /*0198*/ 	.word	0x000000ff
        /*019c*/ 	.word	0x00036400
        /*01a0*/ 	.short	0x010a
        /*01a2*/ 	.byte	0x24
	.zero		1


	//   ....[8]....
        /*01a4*/ 	.word	0x00000c50
        /*01a8*/ 	.word	0x000000ff
        /*01ac*/ 	.word	0x00036400
        /*01b0*/ 	.short	0x010a
        /*01b2*/ 	.byte	0x24
	.zero		1


	//   ....[9]....
        /*01b4*/ 	.word	0x00001680
        /*01b8*/ 	.word	0x00000003
        /*01bc*/ 	.word	0x00036410
        /*01c0*/ 	.short	0x010a
        /*01c2*/ 	.byte	0x3f
	.zero		1


	//   ....[10]....
        /*01c4*/ 	.word	0x000016c0
        /*01c8*/ 	.word	0x00000003
        /*01cc*/ 	.word	0x00036410
        /*01d0*/ 	.short	0x010a
        /*01d2*/ 	.byte	0x3f
	.zero		1


	//   ....[11]....
        /*01d4*/ 	.word	0x00001d60
        /*01d8*/ 	.word	0x000000ff
        /*01dc*/ 	.word	0x00036430
        /*01e0*/ 	.short	0x010a
        /*01e2*/ 	.byte	0x24
	.zero		1


	//   ....[12]....
        /*01e4*/ 	.word	0x00001da0
        /*01e8*/ 	.word	0x000000ff
        /*01ec*/ 	.word	0x00036430
        /*01f0*/ 	.short	0x010a
        /*01f2*/ 	.byte	0x24
	.zero		1


	//   ....[13]....
        /*01f4*/ 	.word	0x00003170
        /*01f8*/ 	.word	0x000000ff
        /*01fc*/ 	.word	0x00000000
        /*0200*/ 	.short	0x0101
        /*0202*/ 	.byte	0x04
	.zero		1


	//   ....[14]....
        /*0204*/ 	.word	0x00003520
        /*0208*/ 	.word	0x00000003
        /*020c*/ 	.word	0x00000000
        /*0210*/ 	.short	0x0101
        /*0212*/ 	.byte	0x3f
	.zero		1


	//   ....[15]....
        /*0214*/ 	.word	0x00005ee0
        /*0218*/ 	.word	0x00000000
        /*021c*/ 	.word	0x00036420
        /*0220*/ 	.short	0x010a
        /*0222*/ 	.byte	0x3f
	.zero		1


	//   ....[16]....
        /*0224*/ 	.word	0x00006620
        /*0228*/ 	.word	0x00000000
        /*022c*/ 	.word	0x00036438
        /*0230*/ 	.short	0x010a
        /*0232*/ 	.byte	0x3f
	.zero		1


	//   ....[17]....
        /*0234*/ 	.word	0x00006970
        /*0238*/ 	.word	0x00000000
        /*023c*/ 	.word	0x00036428
        /*0240*/ 	.short	0x010a
        /*0242*/ 	.byte	0x3f
	.zero		1


	//   ....[18]....
        /*0244*/ 	.word	0x00006c00
        /*0248*/ 	.word	0x00000000
        /*024c*/ 	.word	0x00036438
        /*0250*/ 	.short	0x010a
        /*0252*/ 	.byte	0x3f
	.zero		1


	//   ....[19]....
        /*0254*/ 	.word	0x00006ee0
        /*0258*/ 	.word	0x00000000
        /*025c*/ 	.word	0x00036420
        /*0260*/ 	.short	0x010a
        /*0262*/ 	.byte	0x3f
	.zero		1


	//   ....[20]....
        /*0264*/ 	.word	0x000071d0
        /*0268*/ 	.word	0x00000000
        /*026c*/ 	.word	0x00036438
        /*0270*/ 	.short	0x010a
        /*0272*/ 	.byte	0x3f
	.zero		1


	//   ....[21]....
        /*0274*/ 	.word	0x000074c0
        /*0278*/ 	.word	0x00000000
        /*027c*/ 	.word	0x00036428
        /*0280*/ 	.short	0x010a
        /*0282*/ 	.byte	0x3f
	.zero		1


	//   ....[22]....
        /*0284*/ 	.word	0x00007770
        /*0288*/ 	.word	0x00000000
        /*028c*/ 	.word	0x00036438
        /*0290*/ 	.short	0x010a
        /*0292*/ 	.byte	0x3f
	.zero		1


	//   ....[23]....
        /*0294*/ 	.word	0x00007bb0
        /*0298*/ 	.word	0x00000007
        /*029c*/ 	.word	0x00000000
        /*02a0*/ 	.short	0x010a
        /*02a2*/ 	.byte	0x3f
	.zero		1


	//   ....[24]....
        /*02a4*/ 	.word	0x00007c30
        /*02a8*/ 	.word	0x00000003
        /*02ac*/ 	.word	0x00000000
        /*02b0*/ 	.short	0x010a
        /*02b2*/ 	.byte	0x3f
	.zero		1


	//   ....[25]....
        /*02b4*/ 	.word	0x00007c80
        /*02b8*/ 	.word	0x00000009
        /*02bc*/ 	.word	0x00036438
        /*02c0*/ 	.short	0x010a
        /*02c2*/ 	.byte	0x3f
	.zero		1


	//   ....[26]....
        /*02c4*/ 	.word	0x00007d60
        /*02c8*/ 	.word	0x00000098
        /*02cc*/ 	.word	0x00036400
        /*02d0*/ 	.short	0x010a
        /*02d2*/ 	.byte	0x3f
	.zero		1


	//   ....[27]....
        /*02d4*/ 	.word	0x00007db0
        /*02d8*/ 	.word	0x00000003
        /*02dc*/ 	.word	0x00036410
        /*02e0*/ 	.short	0x010a
        /*02e2*/ 	.byte	0x3f
	.zero		1


	//   ....[28]....
        /*02e4*/ 	.word	0x00007e00
        /*02e8*/ 	.word	0x00000098
        /*02ec*/ 	.word	0x00036430
        /*02f0*/ 	.short	0x010a
        /*02f2*/ 	.byte	0x3f
	.zero		1


	//   ....[29]....
        /*02f4*/ 	.word	0x00008080
        /*02f8*/ 	.word	0x00000000
        /*02fc*/ 	.word	0x00036420
        /*0300*/ 	.short	0x010a
        /*0302*/ 	.byte	0x3f
	.zero		1


	//   ....[30]....
        /*0304*/ 	.word	0x000080d0
        /*0308*/ 	.word	0x00000000
        /*030c*/ 	.word	0x00036438
        /*0310*/ 	.short	0x010a
        /*0312*/ 	.byte	0x3f
	.zero		1


	//   ....[31]....
        /*0314*/ 	.word	0x00008120
        /*0318*/ 	.word	0x00000000
        /*031c*/ 	.word	0x00036428
        /*0320*/ 	.short	0x010a
        /*0322*/ 	.byte	0x3f
	.zero		1


	//   ....[32]....
        /*0324*/ 	.word	0x00008170
        /*0328*/ 	.word	0x00000000
        /*032c*/ 	.word	0x00036438
        /*0330*/ 	.short	0x010a
        /*0332*/ 	.byte	0x3f
	.zero		1


	//   ....[33]....
        /*0334*/ 	.word	0x000081d0
        /*0338*/ 	.word	0x00000000
        /*033c*/ 	.word	0x00036420
        /*0340*/ 	.short	0x010a
        /*0342*/ 	.byte	0x3f
	.zero		1


	//   ....[34]....
        /*0344*/ 	.word	0x00008220
        /*0348*/ 	.word	0x00000000
        /*034c*/ 	.word	0x00036438
        /*0350*/ 	.short	0x010a
        /*0352*/ 	.byte	0x3f
	.zero		1


	//   ....[35]....
        /*0354*/ 	.word	0x00008270
        /*0358*/ 	.word	0x00000000
        /*035c*/ 	.word	0x00036428
        /*0360*/ 	.short	0x010a
        /*0362*/ 	.byte	0x3f
	.zero		1


	//   ....[36]....
        /*0364*/ 	.word	0x000082c0
        /*0368*/ 	.word	0x00000000
        /*036c*/ 	.word	0x00036438
        /*0370*/ 	.short	0x010a
        /*0372*/ 	.byte	0x3f
	.zero		1


	//   ....[37]....
        /*0374*/ 	.word	0x000083a0
        /*0378*/ 	.word	0x00000007
        /*037c*/ 	.word	0x00000000
        /*0380*/ 	.short	0x010a
        /*0382*/ 	.byte	0x3f
	.zero		1


	//   ....[38]....
        /*0384*/ 	.word	0x000083f0
        /*0388*/ 	.word	0x00000003
        /*038c*/ 	.word	0x00000000
        /*0390*/ 	.short	0x010a
        /*0392*/ 	.byte	0x3f
	.zero		1


	//----- nvinfo : EIATTR_NUM_MBARRIERS
	.align		4
.L_278:
        /*0394*/ 	.byte	0x03, 0x38
        /*0396*/ 	.short	0x0007


	//----- nvinfo : EIATTR_EXIT_INSTR_OFFSETS
	.align		4
        /*0398*/ 	.byte	0x04, 0x1c
        /*039a*/ 	.short	(.L_280 - .L_279)


	//   ....[0]....
.L_279:
        /*039c*/ 	.word	0x00007cd0


	//----- nvinfo : EIATTR_MAX_THREADS
	.align		4
.L_280:
        /*03a0*/ 	.byte	0x04, 0x05
        /*03a2*/ 	.short	(.L_282 - .L_281)
.L_281:
        /*03a4*/ 	.word	0x00000200
        /*03a8*/ 	.word	0x00000001
        /*03ac*/ 	.word	0x00000001


	//----- nvinfo : EIATTR_CRS_STACK_SIZE
	.align		4
.L_282:
        /*03b0*/ 	.byte	0x04, 0x1e
        /*03b2*/ 	.short	(.L_284 - .L_283)
.L_283:
        /*03b4*/ 	.word	0x00000000


	//----- nvinfo : EIATTR_CBANK_PARAM_SIZE
	.align		4
.L_284:
        /*03b8*/ 	.byte	0x03, 0x19
        /*03ba*/ 	.short	0x06f0


	//----- nvinfo : EIATTR_PARAM_CBANK
	.align		4
        /*03bc*/ 	.byte	0x04, 0x0a
        /*03be*/ 	.short	(.L_286 - .L_285)
	.align		4
.L_285:
        /*03c0*/ 	.word	index@(.nv.constant0._ZN7cutlass13device_kernelIN5flash11enable_sm90INS1_16FlashAttnBwdSm90INS1_25CollectiveMainloopBwdSm90ILi2ELi1ELi1EN4cute5tupleIJNS5_1CILi1EEES8_S8_EEENS6_IJNS7_ILi64EEENS7_ILi96EEENS7_ILi192EEEEEENS_10bfloat16_tEfNS_4arch4Sm90ELb0ELb0ELb0ELb0ELb1ELb0ELb1ELb0ELi3ELi1ELi1ELi1ELb0EEENS1_24CollectiveEpilogueBwdGQAISD_fSG_Li384ELb0ELb1EEENS1_19SingleTileSchedulerILb0ELb0ELb0ELi96EEEEEEEEEvNT_6ParamsE)
        /*03c4*/ 	.short	0x0210
        /*03c6*/ 	.short	0x06f0


	//----- nvinfo : EIATTR_SW_WAR
	.align		4
.L_286:
        /*03c8*/ 	.byte	0x04, 0x36
        /*03ca*/ 	.short	(.L_288 - .L_287)
.L_287:
        /*03cc*/ 	.word	0x00000008
.L_288:


//--------------------- .nv.info._ZN7cutlass13device_kernelIN5flash11enable_sm90INS1_16FlashAttnBwdSm90INS1_25CollectiveMainloopBwdSm90ILi2ELi1ELi1EN4cute5tupleIJNS5_1CILi1EEES8_S8_EEENS6_IJNS7_ILi64EEENS7_ILi96EEENS7_ILi192EEEEEENS_10bfloat16_tEfNS_4arch4Sm90ELb0ELb0ELb0ELb1ELb0ELb0ELb1ELb0ELi3ELi1ELi1ELi1ELb0EEENS1_21CollectiveEpilogueBwdISD_SE_SG_Li384ELb1ELb1ELi3EEENS1_19SingleTileSchedulerILb1ELb0ELb0ELi96EEEEEEEEEvNT_6ParamsE --------------------------
	.section	.nv.info._ZN7cutlass13device_kernelIN5flash11enable_sm90INS1_16FlashAttnBwdSm90INS1_25CollectiveMainloopBwdSm90ILi2ELi1ELi1EN4cute5tupleIJNS5_1CILi1EEES8_S8_EEENS6_IJNS7_ILi64EEENS7_ILi96EEENS7_ILi192EEEEEENS_10bfloat16_tEfNS_4arch4Sm90ELb0ELb0ELb0ELb1ELb0ELb0ELb1ELb0ELi3ELi1ELi1ELi1ELb0EEENS1_21CollectiveEpilogueBwdISD_SE_SG_Li384ELb1ELb1ELi3EEENS1_19SingleTileSchedulerILb1ELb0ELb0ELi96EEEEEEEEEvNT_6ParamsE,"",@"SHT_CUDA_INFO"
	.sectionflags	@""
	.align	4


	//----- nvinfo : EIATTR_CUDA_API_VERSION
	.align		4
        /*0000*/ 	.byte	0x04, 0x37
        /*0002*/ 	.short	(.L_290 - .L_289)
.L_289:
        /*0004*/ 	.word	0x00000082


	//----- nvinfo : EIATTR_KPARAM_INFO
	.align		4
.L_290:
        /*0008*/ 	.byte	0x04, 0x17
        /*000a*/ 	.short	(.L_292 - .L_291)
.L_291:
        /*000c*/ 	.word	0x00000000
        /*0010*/ 	.short	0x0000
        /*0012*/ 	.short	0x0070
        /*0014*/ 	.byte	0x00, 0xf0, 0x01, 0x1a


	//----- nvinfo : EIATTR_SPARSE_MMA_MASK
	.align		4
.L_292:
        /*0018*/ 	.byte	0x03, 0x50
        /*001a*/ 	.short	0x0000


	//----- nvinfo : EIATTR_MAXREG_COUNT
	.align		4
        /*001c*/ 	.byte	0x03, 0x1b
        /*001e*/ 	.short	0x0080


	//----- nvinfo : EIATTR_NUM_BARRIERS
	.align		4
        /*0020*/ 	.byte	0x02, 0x4c
        /*0022*/ 	.byte	0x10
	.zero		1


	//----- nvinfo : EIATTR_EXTERNS
	.align		4
        /*0024*/ 	.byte	0x04, 0x0f
        /*0026*/ 	.short	(.L_294 - .L_293)


	//   ....[0]....
	.align		4
.L_293:
        /*0028*/ 	.word	index@(__assertfail)


	//----- nvinfo : EIATTR_MERCURY_ISA_VERSION
	.align		4
.L_294:
        /*002c*/ 	.byte	0x03, 0x5f
        /*002e*/ 	.short	0x0101


	//----- nvinfo : EIATTR_INT_WARP_WIDE_INSTR_OFFSETS
	.align		4
        /*0030*/ 	.byte	0x04, 0x31
        /*0032*/ 	.short	(.L_296 - .L_295)


	//   ....[0]....
.L_295:
        /*0034*/ 	.word	0x00000170


	//   ....[1]....
        /*0038*/ 	.word	0x00000230


	//   ....[2]....
        /*003c*/ 	.word	0x00007bd0


	//----- nvinfo : EIATTR_COOP_GROUP_MASK_REGIDS
	.align		4
.L_296:
        /*0040*/ 	.byte	0x04, 0x29
        /*0042*/ 	.short	(.L_298 - .L_297)


	//   ....[0]....
.L_297:
        /*0044*/ 	.word	0xffffffff


	//   ....[1]....
        /*0048*/ 	.word	0xffffffff


	//   ....[2]....
        /*004c*/ 	.word	0xffffffff


	//   ....[3]....
        /*0050*/ 	.word	0xffffffff


	//   ....[4]....
        /*0054*/ 	.word	0xffffffff


	//   ....[5]....
        /*0058*/ 	.word	0xffffffff


	//   ....[6]....
        /*005c*/ 	.word	0xffffffff


	//   ....[7]....
        /*0060*/ 	.word	0x0500000f


	//----- nvinfo : EIATTR_COOP_GROUP_INSTR_OFFSETS
	.align		4
.L_298:
        /*0064*/ 	.byte	0x04, 0x28
        /*0066*/ 	.short	(.L_300 - .L_299)


	//   ....[0]....
.L_299:
        /*0068*/ 	.word	0x00000050


	//   ....[1]....
        /*006c*/ 	.word	0x00000180


	//   ....[2]....
        /*0070*/ 	.word	0x00000210


	//   ....[3]....
        /*0074*/ 	.word	0x00000390


	//   ....[4]....
        /*0078*/ 	.word	0x000005d0


	//   ....[5]....
        /*007c*/ 	.word	0x00001220


	//   ....[6]....
        /*0080*/ 	.word	0x000064f0


	//   ....[7]....
        /*0084*/ 	.word	0x00009f10


	//----- nvinfo : EIATTR_REG_RECONFIG
	.align		4
.L_300:
        /*0088*/ 	.byte	0x01, 0x54
	.zero		2


	//----- nvinfo : EIATTR_SYSCALL_OFFSETS
	.align		4
        /*008c*/ 	.byte	0x04, 0x46
        /*008e*/ 	.short	(.L_302 - .L_301)


	//   ....[0]....
.L_301:
        /*0090*/ 	.word	0x00000e80


	//   ....[1]....
        /*0094*/ 	.word	0x00000f70


	//   ....[2]....
        /*0098*/ 	.word	0x000010b0


	//   ....[3]....
        /*009c*/ 	.word	0x000011a0


	//----- nvinfo : EIATTR_MBARRIER_INSTR_OFFSETS
	.align		4
.L_302:
        /*00a0*/ 	.byte	0x04, 0x39
        /*00a2*/ 	.short	(.L_304 - .L_303)


	//   ....[0]....
.L_303:
        /*00a4*/ 	.word	0x00000250
        /*00a8*/ 	.word	0x000000ff
        /*00ac*/ 	.word	0x00036400
        /*00b0*/ 	.short	0x0100
        /*00b2*/ 	.byte	0x06
	.zero		1


	//   ....[1]....
        /*00b4*/ 	.word	0x00000340
        /*00b8*/ 	.word	0x000000ff
        /*00bc*/ 	.word	0x00036410
        /*00c0*/ 	.short	0x0100
        /*00c2*/ 	.byte	0x08
	.zero		1


	//   ....[2]....
        /*00c4*/ 	.word	0x00000350
        /*00c8*/ 	.word	0x000000ff
        /*00cc*/ 	.word	0x00036420
        /*00d0*/ 	.short	0x0100
        /*00d2*/ 	.byte	0x08
	.zero		1


	//   ....[3]....
        /*00d4*/ 	.word	0x00000360
        /*00d8*/ 	.word	0x000000ff
        /*00dc*/ 	.word	0x00036418
        /*00e0*/ 	.short	0x0100
        /*00e2*/ 	.byte	0x08
	.zero		1


	//   ....[4]....
        /*00e4*/ 	.word	0x00000370
        /*00e8*/ 	.word	0x000000ff
        /*00ec*/ 	.word	0x00036428
        /*00f0*/ 	.short	0x0100
        /*00f2*/ 	.byte	0x08
	.zero		1


	//   ....[5]....
        /*00f4*/ 	.word	0x000004a0
        /*00f8*/ 	.word	0x000000ff
        /*00fc*/ 	.word	0x00036430
        /*0100*/ 	.short	0x0100
        /*0102*/ 	.byte	0x08
	.zero		1


	//   ....[6]....
        /*0104*/ 	.word	0x000004b0
        /*0108*/ 	.word	0x000000ff
        /*010c*/ 	.word	0x00036438
        /*0110*/ 	.short	0x0100
        /*0112*/ 	.byte	0x08
	.zero		1


	//   ....[7]....
        /*0114*/ 	.word	0x00001260
        /*0118*/ 	.word	0x000000ff
        /*011c*/ 	.word	0x00036400
        /*0120*/ 	.short	0x010a
        /*0122*/ 	.byte	0x24
	.zero		1


	//   ....[8]....
        /*0124*/ 	.word	0x000013b0
        /*0128*/ 	.word	0x000000ff
        /*012c*/ 	.word	0x00036400
        /*0130*/ 	.short	0x010a
        /*0132*/ 	.byte	0x24
	.zero		1


	//   ....[9]....
        /*0134*/ 	.word	0x00001a40
        /*0138*/ 	.word	0x00000004
        /*013c*/ 	.word	0x00036410
        /*0140*/ 	.short	0x010a
        /*0142*/ 	.byte	0x3f
	.zero		1


	//   ....[10]....
        /*0144*/ 	.word	0x00001a80
        /*0148*/ 	.word	0x00000004
        /*014c*/ 	.word	0x00036410
        /*0150*/ 	.short	0x010a
        /*0152*/ 	.byte	0x3f
	.zero		1


	//   ....[11]....
        /*0154*/ 	.word	0x00002120
        /*0158*/ 	.word	0x000000ff
        /*015c*/ 	.word	0x00036430
        /*0160*/ 	.short	0x010a
        /*0162*/ 	.byte	0x24
	.zero		1


	//   ....[12]....
        /*0164*/ 	.word	0x00002160
        /*0168*/ 	.word	0x000000ff
        /*016c*/ 	.word	0x00036430
        /*0170*/ 	.short	0x010a
        /*0172*/ 	.byte	0x24
	.zero		1


	//   ....[13]....
        /*0174*/ 	.word	0x00003520
        /*0178*/ 	.word	0x000000ff
        /*017c*/ 	.word	0x00000000
        /*0180*/ 	.short	0x0101
        /*0182*/ 	.byte	0x04
	.zero		1


	//   ....[14]....
        /*0184*/ 	.word	0x000038a0
        /*0188*/ 	.word	0x00000004
        /*018c*/ 	.word	0x00000000
        /*0190*/ 	.short	0x0101
        /*0192*/ 	.byte	0x3f
	.zero		1


	//   ....[15]....
        /*0194*/ 	.word	0x000080b0
        /*0198*/ 	.word	0x0000000c
        /*019c*/ 	.word	0x00036420
        /*01a0*/ 	.short	0x010a
        /*01a2*/ 	.byte	0x3f
	.zero		1


	//   ....[16]....
        /*01a4*/ 	.word	0x000087b0
        /*01a8*/ 	.word	0x0000000c
        /*01ac*/ 	.word	0x00036438
        /*01b0*/ 	.short	0x010a
        /*01b2*/ 	.byte	0x3f
	.zero		1


	//   ....[17]....
        /*01b4*/ 	.word	0x00008b20
        /*01b8*/ 	.word	0x0000000c
        /*01bc*/ 	.word	0x00036428
        /*01c0*/ 	.short	0x010a
        /*01c2*/ 	.byte	0x3f
	.zero		1


	//   ....[18]....
        /*01c4*/ 	.word	0x00008dd0
        /*01c8*/ 	.word	0x0000000c
        /*01cc*/ 	.word	0x00036438
        /*01d0*/ 	.short	0x010a
        /*01d2*/ 	.byte	0x3f
	.zero		1


	//   ....[19]....
        /*01d4*/ 	.word	0x00009090
        /*01d8*/ 	.word	0x0000000c
        /*01dc*/ 	.word	0x00036420
        /*01e0*/ 	.short	0x010a
        /*01e2*/ 	.byte	0x3f
	.zero		1


	//   ....[20]....
        /*01e4*/ 	.word	0x00009390
        /*01e8*/ 	.word	0x0000000c
        /*01ec*/ 	.word	0x00036438
        /*01f0*/ 	.short	0x010a
        /*01f2*/ 	.byte	0x3f
	.zero		1


	//   ....[21]....
        /*01f4*/ 	.word	0x00009690
        /*01f8*/ 	.word	0x0000000c
        /*01fc*/ 	.word	0x00036428
        /*0200*/ 	.short	0x010a
        /*0202*/ 	.byte	0x3f
	.zero		1


	//   ....[22]....
        /*0204*/ 	.word	0x00009950
        /*0208*/ 	.word	0x0000000c
        /*020c*/ 	.word	0x00036438
        /*0210*/ 	.short	0x010a
        /*0212*/ 	.byte	0x3f
	.zero		1


	//   ....[23]....
        /*0214*/ 	.word	0x00009da0
        /*0218*/ 	.word	0x00000007
        /*021c*/ 	.word	0x00000000
        /*0220*/ 	.short	0x010a
        /*0222*/ 	.byte	0x3f
	.zero		1


	//   ....[24]....
        /*0224*/ 	.word	0x00009e20
        /*0228*/ 	.word	0x00000005
        /*022c*/ 	.word	0x00000000
        /*0230*/ 	.short	0x010a
        /*0232*/ 	.byte	0x3f
	.zero		1


	//   ....[25]....
        /*0234*/ 	.word	0x00009e70
        /*0238*/ 	.word	0x00000009
        /*023c*/ 	.word	0x00036438
        /*0240*/ 	.short	0x010a
        /*0242*/ 	.byte	0x3f
	.zero		1


	//   ....[26]....
        /*0244*/ 	.word	0x00009f40
        /*0248*/ 	.word	0x00000098
        /*024c*/ 	.word	0x00036400
        /*0250*/ 	.short	0x010a
        /*0252*/ 	.byte	0x3f
	.zero		1


	//   ....[27]....
        /*0254*/ 	.word	0x00009f90
        /*0258*/ 	.word	0x00000004
        /*025c*/ 	.word	0x00036410
        /*0260*/ 	.short	0x010a
        /*0262*/ 	.byte	0x3f
	.zero		1


	//   ....[28]....
        /*0264*/ 	.word	0x00009fe0
        /*0268*/ 	.word	0x00000098
        /*026c*/ 	.word	0x00036430
        /*0270*/ 	.short	0x010a
        /*0272*/ 	.byte	0x3f
	.zero		1


	//   ....[29]....
        /*0274*/ 	.word	0x0000a030
        /*0278*/ 	.word	0x0000000c
        /*027c*/ 	.word	0x00036420
        /*0280*/ 	.short	0x010a
        /*0282*/ 	.byte	0x3f
	.zero		1


	//   ....[30]....
        /*0284*/ 	.word	0x0000a080
        /*0288*/ 	.word	0x0000000c
        /*028c*/ 	.word	0x00036438
        /*0290*/ 	.short	0x010a
        /*0292*/ 	.byte	0x3f
	.zero		1


	//   ....[31]....
        /*0294*/ 	.word	0x0000a0d0
        /*0298*/ 	.word	0x0000000c
        /*029c*/ 	.word	0x00036428
        /*02a0*/ 	.short	0x010a
        /*02a2*/ 	.byte	0x3f
	.zero		1


	//   ....[32]....
        /*02a4*/ 	.word	0x0000a120
        /*02a8*/ 	.word	0x0000000c
        /*02ac*/ 	.word	0x00036438
        /*02b0*/ 	.short	0x010a
        /*02b2*/ 	.byte	0x3f
	.zero		1


	//   ....[33]....
        /*02b4*/ 	.word	0x0000a180
        /*02b8*/ 	.word	0x0000000c
        /*02bc*/ 	.word	0x00036420
        /*02c0*/ 	.short	0x010a
        /*02c2*/ 	.byte	0x3f
	.zero		1


	//   ....[34]....
        /*02c4*/ 	.word	0x0000a1d0
        /*02c8*/ 	.word	0x0000000c
        /*02cc*/ 	.word	0x00036438
        /*02d0*/ 	.short	0x010a
        /*02d2*/ 	.byte	0x3f
	.zero		1


	//   ....[35]....
        /*02d4*/ 	.word	0x0000a220
        /*02d8*/ 	.word	0x0000000c
        /*02dc*/ 	.word	0x00036428
        /*02e0*/ 	.short	0x010a
        /*02e2*/ 	.byte	0x3f
	.zero		1


	//   ....[36]....
        /*02e4*/ 	.word	0x0000a270
        /*02e8*/ 	.word	0x0000000c
        /*02ec*/ 	.word	0x00036438
        /*02f0*/ 	.short	0x010a
        /*02f2*/ 	.byte	0x3f
	.zero		1


	//   ....[37]....
        /*02f4*/ 	.word	0x0000a340
        /*02f8*/ 	.word	0x00000007
        /*02fc*/ 	.word	0x00000000
        /*0300*/ 	.short	0x010a
        /*0302*/ 	.byte	0x3f
	.zero		1


	//   ....[38]....
        /*0304*/ 	.word	0x0000a390
        /*0308*/ 	.word	0x00000005
        /*030c*/ 	.word	0x00000000
        /*0310*/ 	.short	0x010a
        /*0312*/ 	.byte	0x3f
	.zero		1


	//----- nvinfo : EIATTR_NUM_MBARRIERS
	.align		4
.L_304:
        /*0314*/ 	.byte	0x03, 0x38
        /*0316*/ 	.short	0x0007


	//----- nvinfo : EIATTR_EXIT_INSTR_OFFSETS
	.align		4
        /*0318*/ 	.byte	0x04, 0x1c
        /*031a*/ 	.short	(.L_306 - .L_305)


	//   ....[0]....
.L_305:
        /*031c*/ 	.word	0x00009ec0


	//----- nvinfo : EIATTR_MAX_THREADS
	.align		4
.L_306:
        /*0320*/ 	.byte	0x04, 0x05
        /*0322*/ 	.short	(.L_308 - .L_307)
.L_307:
        /*0324*/ 	.word	0x00000200
        /*0328*/ 	.word	0x00000001
        /*032c*/ 	.word	0x00000001


	//----- nvinfo : EIATTR_CRS_STACK_SIZE
	.align		4
.L_308:
        /*0330*/ 	.byte	0x04, 0x1e
        /*0332*/ 	.short	(.L_310 - .L_309)
.L_309:
        /*0334*/ 	.word	0x00000000


	//----- nvinfo : EIATTR_CBANK_PARAM_SIZE
	.align		4
.L_310:
        /*0338*/ 	.byte	0x03, 0x19
        /*033a*/ 	.short	0x06f0


	//----- nvinfo : EIATTR_PARAM_CBANK
	.align		4
        /*033c*/ 	.byte	0x04, 0x0a
        /*033e*/ 	.short	(.L_312 - .L_311)
	.align		4
.L_311:
        /*0340*/ 	.word	index@(.nv.constant0._ZN7cutlass13device_kernelIN5flash11enable_sm90INS1_16FlashAttnBwdSm90INS1_25CollectiveMainloopBwdSm90ILi2ELi1ELi1EN4cute5tupleIJNS5_1CILi1EEES8_S8_EEENS6_IJNS7_ILi64EEENS7_ILi96EEENS7_ILi192EEEEEENS_10bfloat16_tEfNS_4arch4Sm90ELb0ELb0ELb0ELb1ELb0ELb0ELb1ELb0ELi3ELi1ELi1ELi1ELb0EEENS1_21CollectiveEpilogueBwdISD_SE_SG_Li384ELb1ELb1ELi3EEENS1_19SingleTileSchedulerILb1ELb0ELb0ELi96EEEEEEEEEvNT_6ParamsE)
        /*0344*/ 	.short	0x0210
        /*0346*/ 	.short	0x06f0


	//----- nvinfo : EIATTR_SW_WAR
	.align		4
.L_312:
        /*0348*/ 	.byte	0x04, 0x36
        /*034a*/ 	.short	(.L_314 - .L_313)
.L_313:
        /*034c*/ 	.word	0x00000008
.L_314:


//--------------------- .nv.info._ZN7cutlass13device_kernelIN5flash11enable_sm90INS1_16FlashAttnBwdSm90INS1_25CollectiveMainloopBwdSm90ILi2ELi1ELi1EN4cute5tupleIJNS5_1CILi1EEES8_S8_EEENS6_IJNS7_ILi64EEENS7_ILi96EEENS7_ILi192EEEEEENS_10bfloat16_tEfNS_4arch4Sm90ELb0ELb0ELb0ELb1ELb1ELb0ELb1ELb0ELi3ELi1ELi1ELi1ELb0EEENS1_21CollectiveEpilogueBwdISD_SE_SG_Li384ELb1ELb1ELi3EEENS1_19SingleTileSchedulerILb1ELb0ELb0ELi96EEEEEEEEEvNT_6ParamsE --------------------------
	.section	.nv.info._ZN7cutlass13device_kernelIN5flash11enable_sm90INS1_16FlashAttnBwdSm90INS1_25CollectiveMainloopBwdSm90ILi2ELi1ELi1EN4cute5tupleIJNS5_1CILi1EEES8_S8_EEENS6_IJNS7_ILi64EEENS7_ILi96EEENS7_ILi192EEEEEENS_10bfloat16_tEfNS_4arch4Sm90ELb0ELb0ELb0ELb1ELb1ELb0ELb1ELb0ELi3ELi1ELi1ELi1ELb0EEENS1_21CollectiveEpilogueBwdISD_SE_SG_Li384ELb1ELb1ELi3EEENS1_19SingleTileSchedulerILb1ELb0ELb0ELi96EEEEEEEEEvNT_6ParamsE,"",@"SHT_CUDA_INFO"
	.sectionflags	@""
	.align	4


	//----- nvinfo : EIATTR_CUDA_API_VERSION
	.align		4
        /*0000*/ 	.byte	0x04, 0x37
        /*0002*/ 	.short	(.L_316 - .L_315)
.L_315:
        /*0004*/ 	.word	0x00000082


	//----- nvinfo : EIATTR_KPARAM_INFO
	.align		4
.L_316:
        /*0008*/ 	.byte	0x04, 0x17
        /*000a*/ 	.short	(.L_318 - .L_317)
.L_317:
        /*000c*/ 	.word	0x00000000
        /*0010*/ 	.short	0x0000
        /*0012*/ 	.short	0x0070
        /*0014*/ 	.byte	0x00, 0xf0, 0x01, 0x1a


	//----- nvinfo : EIATTR_SPARSE_MMA_MASK
	.align		4
.L_318:
        /*0018*/ 	.byte	0x03, 0x50
        /*001a*/ 	.short	0x0000


	//----- nvinfo : EIATTR_MAXREG_COUNT
	.align		4
        /*001c*/ 	.byte	0x03, 0x1b
        /*001e*/ 	.short	0x0080


	//----- nvinfo : EIATTR_NUM_BARRIERS
	.align		4
        /*0020*/ 	.byte	0x02, 0x4c
        /*0022*/ 	.byte	0x10
	.zero		1


	//----- nvinfo : EIATTR_EXTERNS
	.align		4
        /*0024*/ 	.byte	0x04, 0x0f
        /*0026*/ 	.short	(.L_320 - .L_319)


	//   ....[0]....
	.align		4
.L_319:
        /*0028*/ 	.word	index@(__assertfail)


	//----- nvinfo : EIATTR_MERCURY_ISA_VERSION
	.align		4
.L_320:
        /*002c*/ 	.byte	0x03, 0x5f
        /*002e*/ 	.short	0x0101


	//----- nvinfo : EIATTR_INT_WARP_WIDE_INSTR_OFFSETS
	.align		4
        /*0030*/ 	.byte	0x04, 0x31
        /*0032*/ 	.short	(.L_322 - .L_321)


	//   ....[0]....
.L_321:
        /*0034*/ 	.word	0x00000170


	//   ....[1]....
        /*0038*/ 	.word	0x00000230


	//   ....[2]....
        /*003c*/ 	.word	0x000072b0


	//   ....[3]....
        /*0040*/ 	.word	0x000078a0


	//   ....[4]....
        /*0044*/ 	.word	0x00008000


	//   ....[5]....
        /*0048*/ 	.word	0x000083a0


	//----- nvinfo : EIATTR_COOP_GROUP_MASK_REGIDS
	.align		4
.L_322:
        /*004c*/ 	.byte	0x04, 0x29
        /*004e*/ 	.short	(.L_324 - .L_323)


	//   ....[0]....
.L_323:
        /*0050*/ 	.word	0xffffffff


	//   ....[1]....
        /*0054*/ 	.word	0xffffffff


	//   ....[2]....
        /*0058*/ 	.word	0xffffffff


	//   ....[3]....
        /*005c*/ 	.word	0xffffffff


	//   ....[4]....
        /*0060*/ 	.word	0xffffffff


	//   ....[5]....
        /*0064*/ 	.word	0xffffffff


	//   ....[6]....
        /*0068*/ 	.word	0xffffffff


	//   ....[7]....
        /*006c*/ 	.word	0xffffffff


	//   ....[8]....
        /*0070*/ 	.word	0xffffffff


	//   ....[9]....
        /*0074*/ 	.word	0xffffffff


	//   ....[10]....
        /*0078*/ 	.word	0xffffffff


	//   ....[11]....
        /*007c*/ 	.word	0xffffffff


	//   ....[12]....
        /*0080*/ 	.word	0xffffffff


	//   ....[13]....
        /*0084*/ 	.word	0x0500000f


	//   ....[14]....
        /*0088*/ 	.word	0x0500000f


	//   ....[15]....
        /*008c*/ 	.word	0x0500000f


	//   ....[16]....
        /*0090*/ 	.word	0x0500000f


	//----- nvinfo : EIATTR_COOP_GROUP_INSTR_OFFSETS
	.align		4
.L_324:
        /*0094*/ 	.byte	0x04, 0x28
        /*0096*/ 	.short	(.L_326 - .L_325)


	//   ....[0]....
.L_325:
        /*0098*/ 	.word	0x00000050


	//   ....[1]....
        /*009c*/ 	.word	0x00000180


	//   ....[2]....
        /*00a0*/ 	.word	0x00000210


	//   ....[3]....
        /*00a4*/ 	.word	0x00000390


	//   ....[4]....
        /*00a8*/ 	.word	0x000005d0


	//   ....[5]....
        /*00ac*/ 	.word	0x00001220


	//   ....[6]....
        /*00b0*/ 	.word	0x000064f0


	//   ....[7]....
        /*00b4*/ 	.word	0x00006df0


	//   ....[8]....
        /*00b8*/ 	.word	0x000071e0


	//   ....[9]....
        /*00bc*/ 	.word	0x00007420


	//   ....[10]....
        /*00c0*/ 	.word	0x000077d0


	//   ....[11]....
        /*00c4*/ 	.word	0x00007a80


	//   ....[12]....
        /*00c8*/ 	.word	0x00007f40


	//   ....[13]....
        /*00cc*/ 	.word	0x0000a6e0


	//   ....[14]....
        /*00d0*/ 	.word	0x0000a830


	//   ....[15]....
        /*00d4*/ 	.word	0x0000a8a0


	//   ....[16]....
        /*00d8*/ 	.word	0x0000a910


	//----- nvinfo : EIATTR_REG_RECONFIG
	.align		4
.L_326:
        /*00dc*/ 	.byte	0x01, 0x54
	.zero		2


	//----- nvinfo : EIATTR_SYSCALL_OFFSETS
	.align		4
        /*00e0*/ 	.byte	0x04, 0x46
        /*00e2*/ 	.short	(.L_328 - .L_327)


	//   ....[0]....
.L_327:
        /*00e4*/ 	.word	0x00000e80


	//   ....[1]....
        /*00e8*/ 	.word	0x00000f70


	//   ....[2]....
        /*00ec*/ 	.word	0x000010b0


	//   ....[3]....
        /*00f0*/ 	.word	0x000011a0


	//----- nvinfo : EIATTR_MBARRIER_INSTR_OFFSETS
	.align		4
.L_328:
        /*00f4*/ 	.byte	0x04, 0x39
        /*00f6*/ 	.short	(.L_330 - .L_329)


	//   ....[0]....
.L_329:
        /*00f8*/ 	.word	0x00000250
        /*00fc*/ 	.word	0x000000ff
        /*0100*/ 	.word	0x00036400
        /*0104*/ 	.short	0x0100
        /*0106*/ 	.byte	0x06
	.zero		1


	//   ....[1]....
        /*0108*/ 	.word	0x00000340
        /*010c*/ 	.word	0x000000ff
        /*0110*/ 	.word	0x00036410
        /*0114*/ 	.short	0x0100
        /*0116*/ 	.byte	0x08
	.zero		1


	//   ....[2]....
        /*0118*/ 	.word	0x00000350
        /*011c*/ 	.word	0x000000ff
        /*0120*/ 	.word	0x00036420
        /*0124*/ 	.short	0x0100
        /*0126*/ 	.byte	0x08
	.zero		1


	//   ....[3]....
        /*0128*/ 	.word	0x00000360
        /*012c*/ 	.word	0x000000ff
        /*0130*/ 	.word	0x00036418
        /*0134*/ 	.short	0x0100
        /*0136*/ 	.byte	0x08
	.zero		1


	//   ....[4]....
        /*0138*/ 	.word	0x00000370
        /*013c*/ 	.word	0x000000ff
        /*0140*/ 	.word	0x00036428
        /*0144*/ 	.short	0x0100
        /*0146*/ 	.byte	0x08
	.zero		1


	//   ....[5]....
        /*0148*/ 	.word	0x000004a0
        /*014c*/ 	.word	0x000000ff
        /*0150*/ 	.word	0x00036430
        /*0154*/ 	.short	0x0100
        /*0156*/ 	.byte	0x08
	.zero		1


	//   ....[6]....
        /*0158*/ 	.word	0x000004b0
        /*015c*/ 	.word	0x000000ff
        /*0160*/ 	.word	0x00036438
        /*0164*/ 	.short	0x0100
        /*0166*/ 	.byte	0x08
	.zero		1


	//   ....[7]....
        /*0168*/ 	.word	0x00001260
        /*016c*/ 	.word	0x000000ff
        /*0170*/ 	.word	0x00036400
        /*0174*/ 	.short	0x010a
        /*0176*/ 	.byte	0x24
	.zero		1


	//   ....[8]....
        /*0178*/ 	.word	0x000013b0
        /*017c*/ 	.word	0x000000ff
        /*0180*/ 	.word	0x00036400
        /*0184*/ 	.short	0x010a
        /*0186*/ 	.byte	0x24
	.zero		1


	//   ....[9]....
        /*0188*/ 	.word	0x00001a40
        /*018c*/ 	.word	0x00000004
        /*0190*/ 	.word	0x00036410
        /*0194*/ 	.short	0x010a
        /*0196*/ 	.byte	0x3f
	.zero		1


	//   ....[10]....
        /*0198*/ 	.word	0x00001a80
        /*019c*/ 	.word	0x00000004
        /*01a0*/ 	.word	0x00036410
        /*01a4*/ 	.short	0x010a
        /*01a6*/ 	.byte	0x3f
	.zero		1


	//   ....[11]....
        /*01a8*/ 	.word	0x00002120
        /*01ac*/ 	.word	0x000000ff
        /*01b0*/ 	.word	0x00036430
        /*01b4*/ 	.short	0x010a
        /*01b6*/ 	.byte	0x24
	.zero		1


	//   ....[12]....
        /*01b8*/ 	.word	0x00002160
        /*01bc*/ 	.word	0x000000ff
        /*01c0*/ 	.word	0x00036430
        /*01c4*/ 	.short	0x010a
        /*01c6*/ 	.byte	0x24
	.zero		1


	//   ....[13]....
        /*01c8*/ 	.word	0x00003520
        /*01cc*/ 	.word	0x000000ff
        /*01d0*/ 	.word	0x00000000
        /*01d4*/ 	.short	0x0101
        /*01d6*/ 	.byte	0x04
	.zero		1


	//   ....[14]....
        /*01d8*/ 	.word	0x000038a0
        /*01dc*/ 	.word	0x00000004
        /*01e0*/ 	.word	0x00000000
        /*01e4*/ 	.short	0x0101
        /*01e6*/ 	.byte	0x3f
	.zero		1


	//   ....[15]....
        /*01e8*/ 	.word	0x00008880
        /*01ec*/ 	.word	0x0000000c
        /*01f0*/ 	.word	0x00036420
        /*01f4*/ 	.short	0x010a
        /*01f6*/ 	.byte	0x3f
	.zero		1


	//   ....[16]....
        /*01f8*/ 	.word	0x00008f80
        /*01fc*/ 	.word	0x0000000c
        /*0200*/ 	.word	0x00036438
        /*0204*/ 	.short	0x010a
        /*0206*/ 	.byte	0x3f
	.zero		1


	//   ....[17]....
        /*0208*/ 	.word	0x000092f0
        /*020c*/ 	.word	0x0000000c
        /*0210*/ 	.word	0x00036428
        /*0214*/ 	.short	0x010a
        /*0216*/ 	.byte	0x3f
	.zero		1


	//   ....[18]....
        /*0218*/ 	.word	0x000095a0
        /*021c*/ 	.word	0x0000000c
        /*0220*/ 	.word	0x00036438
        /*0224*/ 	.short	0x010a
        /*0226*/ 	.byte	0x3f
	.zero		1


	//   ....[19]....
        /*0228*/ 	.word	0x00009860
        /*022c*/ 	.word	0x0000000c
        /*0230*/ 	.word	0x00036420
        /*0234*/ 	.short	0x010a
        /*0236*/ 	.byte	0x3f
	.zero		1


	//   ....[20]....
        /*0238*/ 	.word	0x00009b60
        /*023c*/ 	.word	0x0000000c
        /*0240*/ 	.word	0x00036438
        /*0244*/ 	.short	0x010a
        /*0246*/ 	.byte	0x3f
	.zero		1


	//   ....[21]....
        /*0248*/ 	.word	0x00009e60
        /*024c*/ 	.word	0x0000000c
        /*0250*/ 	.word	0x00036428
        /*0254*/ 	.short	0x010a
        /*0256*/ 	.byte	0x3f
	.zero		1


	//   ....[22]....
        /*0258*/ 	.word	0x0000a120
        /*025c*/ 	.word	0x0000000c
        /*0260*/ 	.word	0x00036438
        /*0264*/ 	.short	0x010a
        /*0266*/ 	.byte	0x3f
	.zero		1


	//   ....[23]....
        /*0268*/ 	.word	0x0000a570
        /*026c*/ 	.word	0x00000007
        /*0270*/ 	.word	0x00000000
        /*0274*/ 	.short	0x010a
        /*0276*/ 	.byte	0x3f
	.zero		1


	//   ....[24]....
        /*0278*/ 	.word	0x0000a5f0
        /*027c*/ 	.word	0x00000005
        /*0280*/ 	.word	0x00000000
        /*0284*/ 	.short	0x010a
        /*0286*/ 	.byte	0x3f
	.zero		1


	//   ....[25]....
        /*0288*/ 	.word	0x0000a640
        /*028c*/ 	.word	0x00000009
        /*0290*/ 	.word	0x00036438
        /*0294*/ 	.short	0x010a
        /*0296*/ 	.byte	0x3f
	.zero		1


	//   ....[26]....
        /*0298*/ 	.word	0x0000a710
        /*029c*/ 	.word	0x00000098
        /*02a0*/ 	.word	0x00036400
        /*02a4*/ 	.short	0x010a
        /*02a6*/ 	.byte	0x3f
	.zero		1


	//   ....[27]....
        /*02a8*/ 	.word	0x0000a760
        /*02ac*/ 	.word	0x00000004
        /*02b0*/ 	.word	0x00036410
        /*02b4*/ 	.short	0x010a
        /*02b6*/ 	.byte	0x3f
	.zero		1


	//   ....[28]....
        /*02b8*/ 	.word	0x0000a7b0
        /*02bc*/ 	.word	0x00000098
        /*02c0*/ 	.word	0x00036430
        /*02c4*/ 	.short	0x010a
        /*02c6*/ 	.byte	0x3f
	.zero		1


	//   ....[29]....
        /*02c8*/ 	.word	0x0000a950
        /*02cc*/ 	.word	0x0000000c
        /*02d0*/ 	.word	0x00036420
        /*02d4*/ 	.short	0x010a
        /*02d6*/ 	.byte	0x3f
	.zero		1


	//   ....[30]....
        /*02d8*/ 	.word	0x0000a9a0
        /*02dc*/ 	.word	0x0000000c
        /*02e0*/ 	.word	0x00036438
        /*02e4*/ 	.short	0x010a
        /*02e6*/ 	.byte	0x3f
	.zero		1


	//   ....[31]....
        /*02e8*/ 	.word	0x0000a9f0
        /*02ec*/ 	.word	0x0000000c
        /*02f0*/ 	.word	0x00036428
        /*02f4*/ 	.short	0x010a
        /*02f6*/ 	.byte	0x3f
	.zero		1


	//   ....[32]....
        /*02f8*/ 	.word	0x0000aa40
        /*02fc*/ 	.word	0x0000000c
        /*0300*/ 	.word	0x00036438
        /*0304*/ 	.short	0x010a
        /*0306*/ 	.byte	0x3f
	.zero		1


	//   ....[33]....
        /*0308*/ 	.word	0x0000aaa0
        /*030c*/ 	.word	0x0000000c
        /*0310*/ 	.word	0x00036420
        /*0314*/ 	.short	0x010a
        /*0316*/ 	.byte	0x3f
	.zero		1


	//   ....[34]....
        /*0318*/ 	.word	0x0000aaf0
        /*031c*/ 	.word	0x0000000c
        /*0320*/ 	.word	0x00036438
        /*0324*/ 	.short	0x010a
        /*0326*/ 	.byte	0x3f
	.zero		1


	//   ....[35]....
        /*0328*/ 	.word	0x0000ab40
        /*032c*/ 	.word	0x0000000c
        /*0330*/ 	.word	0x00036428
        /*0334*/ 	.short	0x010a
        /*0336*/ 	.byte	0x3f
	.zero		1


	//   ....[36]....
        /*0338*/ 	.word	0x0000ab90
        /*033c*/ 	.word	0x0000000c
        /*0340*/ 	.word	0x00036438
        /*0344*/ 	.short	0x010a
        /*0346*/ 	.byte	0x3f
	.zero		1


	//   ....[37]....
        /*0348*/ 	.word	0x0000ac60
        /*034c*/ 	.word	0x00000007
        /*0350*/ 	.word	0x00000000
        /*0354*/ 	.short	0x010a
        /*0356*/ 	.byte	0x3f
	.zero		1


	//   ....[38]....
        /*0358*/ 	.word	0x0000acb0
        /*035c*/ 	.word	0x00000005
        /*0360*/ 	.word	0x00000000
        /*0364*/ 	.short	0x010a
        /*0366*/ 	.byte	0x3f
	.zero		1


	//----- nvinfo : EIATTR_NUM_MBARRIERS
	.align		4
.L_330:
        /*0368*/ 	.byte	0x03, 0x38
        /*036a*/ 	.short	0x0007


	//----- nvinfo : EIATTR_EXIT_INSTR_OFFSETS
	.align		4
        /*036c*/ 	.byte	0x04, 0x1c
        /*036e*/ 	.short	(.L_332 - .L_331)


	//   ....[0]....
.L_331:
        /*0370*/ 	.word	0x0000a690


	//----- nvinfo : EIATTR_MAX_THREADS
	.align		4
.L_332:
        /*0374*/ 	.byte	0x04, 0x05
        /*0376*/ 	.short	(.L_334 - .L_333)
.L_333:
        /*0378*/ 	.word	0x00000200
        /*037c*/ 	.word	0x00000001
        /*0380*/ 	.word	0x00000001


	//----- nvinfo : EIATTR_CRS_STACK_SIZE
	.align		4
.L_334:
        /*0384*/ 	.byte	0x04, 0x1e
        /*0386*/ 	.short	(.L_336 - .L_335)
.L_335:
        /*0388*/ 	.word	0x00000000


	//----- nvinfo : EIATTR_CBANK_PARAM_SIZE
	.align		4
.L_336:
        /*038c*/ 	.byte	0x03, 0x19
        /*038e*/ 	.short	0x06f0


	//----- nvinfo : EIATTR_PARAM_CBANK
	.align		4
        /*0390*/ 	.byte	0x04, 0x0a
        /*0392*/ 	.short	(.L_338 - .L_337)
	.align		4
.L_337:
        /*0394*/ 	.word	index@(.nv.constant0._ZN7cutlass13device_kernelIN5flash11enable_sm90INS1_16FlashAttnBwdSm90INS1_25CollectiveMainloopBwdSm90ILi2ELi1ELi1EN4cute5tupleIJNS5_1CILi1EEES8_S8_EEENS6_IJNS7_ILi64EEENS7_ILi96EEENS7_ILi192EEEEEENS_10bfloat16_tEfNS_4arch4Sm90ELb0ELb0ELb0ELb1ELb1ELb0ELb1ELb0ELi3ELi1ELi1ELi1ELb0EEENS1_21CollectiveEpilogueBwdISD_SE_SG_Li384ELb1ELb1ELi3EEENS1_19SingleTileSchedulerILb1ELb0ELb0ELi96EEEEEEEEEvNT_6ParamsE)
        /*0398*/ 	.short	0x0210
        /*039a*/ 	.short	0x06f0


	//----- nvinfo : EIATTR_SW_WAR
	.align		4
.L_338:
        /*039c*/ 	.byte	0x04, 0x36
        /*039e*/ 	.short	(.L_340 - .L_339)
.L_339:
        /*03a0*/ 	.word	0x00000008
.L_340:


//--------------------- .nv.info._ZN7cutlass13device_kernelIN5flash11enable_sm90INS1_16FlashAttnBwdSm90INS1_25CollectiveMainloopBwdSm90ILi2ELi1ELi1EN4cute5tupleIJNS5_1CILi1EEES8_S8_EEENS6_IJNS7_ILi64EEENS7_ILi96EEENS7_ILi192EEEEEENS_10bfloat16_tEfNS_4arch4Sm90ELb0ELb0ELb0ELb1ELb0ELb0ELb1ELb0ELi3ELi1ELi1ELi1ELb0EEENS1_24CollectiveEpilogueBwdGQAISD_fSG_Li384ELb1ELb0EEENS1_19SingleTileSchedulerILb1ELb0ELb0ELi96EEEEEEEEEvNT_6ParamsE --------------------------
	.section	.nv.info._ZN7cutlass13device_kernelIN5flash11enable_sm90INS1_16FlashAttnBwdSm90INS1_25CollectiveMainloopBwdSm90ILi2ELi1ELi1EN4cute5tupleIJNS5_1CILi1EEES8_S8_EEENS6_IJNS7_ILi64EEENS7_ILi96EEENS7_ILi192EEEEEENS_10bfloat16_tEfNS_4arch4Sm90ELb0ELb0ELb0ELb1ELb0ELb0ELb1ELb0ELi3ELi1ELi1ELi1ELb0EEENS1_24CollectiveEpilogueBwdGQAISD_fSG_Li384ELb1ELb0EEENS1_19SingleTileSchedulerILb1ELb0ELb0ELi96EEEEEEEEEvNT_6ParamsE,"",@"SHT_CUDA_INFO"
	.sectionflags	@""
	.align	4


	//----- nvinfo : EIATTR_CUDA_API_VERSION
	.align		4
        /*0000*/ 	.byte	0x04, 0x37
        /*0002*/ 	.short	(.L_342 - .L_341)
.L_341:
        /*0004*/ 	.word	0x00000082


	//----- nvinfo : EIATTR_KPARAM_INFO
	.align		4
.L_342:
        /*0008*/ 	.byte	0x04, 0x17
        /*000a*/ 	.short	(.L_344 - .L_343)
.L_343:
        /*000c*/ 	.word	0x00000000
        /*0010*/ 	.short	0x0000
        /*0012*/ 	.short	0x0070
        /*0014*/ 	.byte	0x00, 0xf0, 0x01, 0x1a


	//----- nvinfo : EIATTR_SPARSE_MMA_MASK
	.align		4
.L_344:
        /*0018*/ 	.byte	0x03, 0x50
        /*001a*/ 	.short	0x0000


	//----- nvinfo : EIATTR_MAXREG_COUNT
	.align		4
        /*001c*/ 	.byte	0x03, 0x1b
        /*001e*/ 	.short	0x0080


	//----- nvinfo : EIATTR_NUM_BARRIERS
	.align		4
        /*0020*/ 	.byte	0x02, 0x4c
        /*0022*/ 	.byte	0x10
	.zero		1


	//----- nvinfo : EIATTR_EXTERNS
	.align		4
        /*0024*/ 	.byte	0x04, 0x0f
        /*0026*/ 	.short	(.L_346 - .L_345)


	//   ....[0]....
	.align		4
.L_345:
        /*0028*/ 	.word	index@(__assertfail)


	//----- nvinfo : EIATTR_MERCURY_ISA_VERSION
	.align		4
.L_346:
        /*002c*/ 	.byte	0x03, 0x5f
        /*002e*/ 	.short	0x0101


	//----- nvinfo : EIATTR_INT_WARP_WIDE_INSTR_OFFSETS
	.align		4
        /*0030*/ 	.byte	0x04, 0x31
        /*0032*/ 	.short	(.L_348 - .L_347)


	//   ....[0]....
.L_347:
        /*0034*/ 	.word	0x00000170


	//   ....[1]....
        /*0038*/ 	.word	0x00000230


	//   ....[2]....
        /*003c*/ 	.word	0x00005c00


	//----- nvinfo : EIATTR_COOP_GROUP_MASK_REGIDS
	.align		4
.L_348:
        /*0040*/ 	.byte	0x04, 0x29
        /*0042*/ 	.short	(.L_350 - .L_349)


	//   ....[0]....
.L_349:
        /*0044*/ 	.word	0xffffffff


	//   ....[1]....
        /*0048*/ 	.word	0xffffffff


	//   ....[2]....
        /*004c*/ 	.word	0xffffffff


	//   ....[3]....
        /*0050*/ 	.word	0xffffffff


	//   ....[4]....
        /*0054*/ 	.word	0xffffffff


	//   ....[5]....
        /*0058*/ 	.word	0xffffffff


	//   ....[6]....
        /*005c*/ 	.word	0xffffffff


	//   ....[7]....
        /*0060*/ 	.word	0x0500000f


	//----- nvinfo : EIATTR_COOP_GROUP_INSTR_OFFSETS
	.align		4
.L_350:
        /*0064*/ 	.byte	0x04, 0x28
        /*0066*/ 	.short	(.L_352 - .L_351)


	//   ....[0]....
.L_351:
        /*0068*/ 	.word	0x00000050


	//   ....[1]....
        /*006c*/ 	.word	0x00000180


	//   ....[2]....
        /*0070*/ 	.word	0x00000210


	//   ....[3]....
        /*0074*/ 	.word	0x00000390


	//   ....[4]....
        /*0078*/ 	.word	0x000005d0


	//   ....[5]....
        /*007c*/ 	.word	0x00001220


	//   ....[6]....
        /*0080*/ 	.word	0x00004520


	//   ....[7]....
        /*0084*/ 	.word	0x00007f40


	//----- nvinfo : EIATTR_REG_RECONFIG
	.align		4
.L_352:
        /*0088*/ 	.byte	0x01, 0x54
	.zero		2


	//----- nvinfo : EIATTR_SYSCALL_OFFSETS
	.align		4
        /*008c*/ 	.byte	0x04, 0x46
        /*008e*/ 	.short	(.L_354 - .L_353)


	//   ....[0]....
.L_353:
        /*0090*/ 	.word	0x00000e80


	//   ....[1]....
        /*0094*/ 	.word	0x00000f70


	//   ....[2]....
        /*0098*/ 	.word	0x000010b0


	//   ....[3]....
        /*009c*/ 	.word	0x000011a0


	//----- nvinfo : EIATTR_MBARRIER_INSTR_OFFSETS
	.align		4
.L_354:
        /*00a0*/ 	.byte	0x04, 0x39
        /*00a2*/ 	.short	(.L_356 - .L_355)


	//   ....[0]....
.L_355:
        /*00a4*/ 	.word	0x00000250
        /*00a8*/ 	.word	0x000000ff
        /*00ac*/ 	.word	0x00036400
        /*00b0*/ 	.short	0x0100
        /*00b2*/ 	.byte	0x06
	.zero		1


	//   ....[1]....
        /*00b4*/ 	.word	0x00000340
        /*00b8*/ 	.word	0x000000ff
        /*00bc*/ 	.word	0x00036410
        /*00c0*/ 	.short	0x0100
        /*00c2*/ 	.byte	0x08
	.zero		1


	//   ....[2]....
        /*00c4*/ 	.word	0x00000350
        /*00c8*/ 	.word	0x000000ff
        /*00cc*/ 	.word	0x00036420
        /*00d0*/ 	.short	0x0100
        /*00d2*/ 	.byte	0x08
	.zero		1


	//   ....[3]....
        /*00d4*/ 	.word	0x00000360
        /*00d8*/ 	.word	0x000000ff
        /*00dc*/ 	.word	0x00036418
        /*00e0*/ 	.short	0x0100
        /*00e2*/ 	.byte	0x08
	.zero		1


	//   ....[4]....
        /*00e4*/ 	.word	0x00000370
        /*00e8*/ 	.word	0x000000ff
        /*00ec*/ 	.word	0x00036428
        /*00f0*/ 	.short	0x0100
        /*00f2*/ 	.byte	0x08
	.zero		1


	//   ....[5]....
        /*00f4*/ 	.word	0x000004a0
        /*00f8*/ 	.word	0x000000ff
        /*00fc*/ 	.word	0x00036430
        /*0100*/ 	.short	0x0100
        /*0102*/ 	.byte	0x08
	.zero		1


	//   ....[6]....
        /*0104*/ 	.word	0x000004b0
        /*0108*/ 	.word	0x000000ff
        /*010c*/ 	.word	0x00036438
        /*0110*/ 	.short	0x0100
        /*0112*/ 	.byte	0x08
	.zero		1


	//   ....[7]....
        /*0114*/ 	.word	0x00001260
        /*0118*/ 	.word	0x000000ff
        /*011c*/ 	.word	0x00036400
        /*0120*/ 	.short	0x010a
        /*0122*/ 	.byte	0x24
	.zero		1


	//   ....[8]....
        /*0124*/ 	.word	0x000013b0
        /*0128*/ 	.word	0x000000ff
        /*012c*/ 	.word	0x00036400
        /*0130*/ 	.short	0x010a
        /*0132*/ 	.byte	0x24
	.zero		1


	//   ....[9]....
        /*0134*/ 	.word	0x00001a40
        /*0138*/ 	.word	0x00000004
        /*013c*/ 	.word	0x00036410
        /*0140*/ 	.short	0x010a
        /*0142*/ 	.byte	0x3f
	.zero		1


	//   ....[10]....
        /*0144*/ 	.word	0x00001a80
        /*0148*/ 	.word	0x00000004
        /*014c*/ 	.word	0x00036410
        /*0150*/ 	.short	0x010a
        /*0152*/ 	.byte	0x3f
	.zero		1


	//   ....[11]....
        /*0154*/ 	.word	0x00002120
        /*0158*/ 	.word	0x000000ff
        /*015c*/ 	.word	0x00036430
        /*0160*/ 	.short	0x010a
        /*0162*/ 	.byte	0x24
	.zero		1


	//   ....[12]....
        /*0164*/ 	.word	0x00002160
        /*0168*/ 	.word	0x000000ff
        /*016c*/ 	.word	0x00036430
        /*0170*/ 	.short	0x010a
        /*0172*/ 	.byte	0x24
	.zero		1


	//   ....[13]....
        /*0174*/ 	.word	0x00003520
        /*0178*/ 	.word	0x000000ff
        /*017c*/ 	.word	0x00000000
        /*0180*/ 	.short	0x0101
        /*0182*/ 	.byte	0x04
	.zero		1


	//   ....[14]....
        /*0184*/ 	.word	0x000038a0
        /*0188*/ 	.word	0x00000004
        /*018c*/ 	.word	0x00000000
        /*0190*/ 	.short	0x0101
        /*0192*/ 	.byte	0x3f
	.zero		1


	//   ....[15]....
        /*0194*/ 	.word	0x000060e0
        /*0198*/ 	.word	0x0000000c
        /*019c*/ 	.word	0x00036420
        /*01a0*/ 	.short	0x010a
        /*01a2*/ 	.byte	0x3f
	.zero		1


	//   ....[16]....
        /*01a4*/ 	.word	0x000067e0
        /*01a8*/ 	.word	0x0000000c
        /*01ac*/ 	.word	0x00036438
        /*01b0*/ 	.short	0x010a
        /*01b2*/ 	.byte	0x3f
	.zero		1


	//   ....[17]....
        /*01b4*/ 	.word	0x00006b50
        /*01b8*/ 	.word	0x0000000c
        /*01bc*/ 	.word	0x00036428
        /*01c0*/ 	.short	0x010a
        /*01c2*/ 	.byte	0x3f
	.zero		1


	//   ....[18]....
        /*01c4*/ 	.word	0x00006e00
        /*01c8*/ 	.word	0x0000000c
        /*01cc*/ 	.word	0x00036438
        /*01d0*/ 	.short	0x010a
        /*01d2*/ 	.byte	0x3f
	.zero		1


	//   ....[19]....
        /*01d4*/ 	.word	0x000070c0
        /*01d8*/ 	.word	0x0000000c
        /*01dc*/ 	.word	0x00036420
        /*01e0*/ 	.short	0x010a
        /*01e2*/ 	.byte	0x3f
	.zero		1


	//   ....[20]....
        /*01e4*/ 	.word	0x000073c0
        /*01e8*/ 	.word	0x0000000c
        /*01ec*/ 	.word	0x00036438
        /*01f0*/ 	.short	0x010a
        /*01f2*/ 	.byte	0x3f
	.zero		1


	//   ....[21]....
        /*01f4*/ 	.word	0x000076c0
        /*01f8*/ 	.word	0x0000000c
        /*01fc*/ 	.word	0x00036428
        /*0200*/ 	.short	0x010a
        /*0202*/ 	.byte	0x3f
	.zero		1


	//   ....[22]....
        /*0204*/ 	.word	0x00007980
        /*0208*/ 	.word	0x0000000c
        /*020c*/ 	.word	0x00036438
        /*0210*/ 	.short	0x010a
        /*0212*/ 	.byte	0x3f
	.zero		1


	//   ....[23]....
        /*0214*/ 	.word	0x00007dd0
        /*0218*/ 	.word	0x00000007
        /*021c*/ 	.word	0x00000000
        /*0220*/ 	.short	0x010a
        /*0222*/ 	.byte	0x3f
	.zero		1


	//   ....[24]....
        /*0224*/ 	.word	0x00007e50
        /*0228*/ 	.word	0x00000005
        /*022c*/ 	.word	0x00000000
        /*0230*/ 	.short	0x010a
        /*0232*/ 	.byte	0x3f
	.zero		1


	//   ....[25]....
        /*0234*/ 	.word	0x00007ea0
        /*0238*/ 	.word	0x00000009
        /*023c*/ 	.word	0x00036438
        /*0240*/ 	.short	0x010a
        /*0242*/ 	.byte	0x3f
	.zero		1


	//   ....[26]....
        /*0244*/ 	.word	0x00007f70
        /*0248*/ 	.word	0x00000098
        /*024c*/ 	.word	0x00036400
        /*0250*/ 	.short	0x010a
        /*0252*/ 	.byte	0x3f
	.zero		1


	//   ....[27]....
        /*0254*/ 	.word	0x00007fc0
        /*0258*/ 	.word	0x00000004
        /*025c*/ 	.word	0x00036410
        /*0260*/ 	.short	0x010a
        /*0262*/ 	.byte	0x3f
	.zero		1


	//   ....[28]....
        /*0264*/ 	.word	0x00008010
        /*0268*/ 	.word	0x00000098
        /*026c*/ 	.word	0x00036430
        /*0270*/ 	.short	0x010a
        /*0272*/ 	.byte	0x3f
	.zero		1


	//   ....[29]....
        /*0274*/ 	.word	0x00008060
        /*0278*/ 	.word	0x0000000c
        /*027c*/ 	.word	0x00036420
        /*0280*/ 	.short	0x010a
        /*0282*/ 	.byte	0x3f
	.zero		1


	//   ....[30]....
        /*0284*/ 	.word	0x000080b0
        /*0288*/ 	.word	0x0000000c
        /*028c*/ 	.word	0x00036438
        /*0290*/ 	.short	0x010a
        /*0292*/ 	.byte	0x3f
	.zero		1


	//   ....[31]....
        /*0294*/ 	.word	0x00008100
        /*0298*/ 	.word	0x0000000c
        /*029c*/ 	.word	0x00036428
        /*02a0*/ 	.short	0x010a
        /*02a2*/ 	.byte	0x3f
	.zero		1


	//   ....[32]....
        /*02a4*/ 	.word	0x00008150
        /*02a8*/ 	.word	0x0000000c
        /*02ac*/ 	.word	0x00036438
        /*02b0*/ 	.short	0x010a
        /*02b2*/ 	.byte	0x3f
	.zero		1


	//   ....[33]....
        /*02b4*/ 	.word	0x000081b0
        /*02b8*/ 	.word	0x0000000c
        /*02bc*/ 	.word	0x00036420
        /*02c0*/ 	.short	0x010a
        /*02c2*/ 	.byte	0x3f
	.zero		1


	//   ....[34]....
        /*02c4*/ 	.word	0x00008200
        /*02c8*/ 	.word	0x0000000c
        /*02cc*/ 	.word	0x00036438
        /*02d0*/ 	.short	0x010a
        /*02d2*/ 	.byte	0x3f
	.zero		1


	//   ....[35]....
        /*02d4*/ 	.word	0x00008250
        /*02d8*/ 	.word	0x0000000c
        /*02dc*/ 	.word	0x00036428
        /*02e0*/ 	.short	0x010a
        /*02e2*/ 	.byte	0x3f
	.zero		1


	//   ....[36]....
        /*02e4*/ 	.word	0x000082a0
        /*02e8*/ 	.word	0x0000000c
        /*02ec*/ 	.word	0x00036438
        /*02f0*/ 	.short	0x010a
        /*02f2*/ 	.byte	0x3f
	.zero		1


	//   ....[37]....
        /*02f4*/ 	.word	0x00008380
        /*02f8*/ 	.word	0x00000007
        /*02fc*/ 	.word	0x00000000
        /*0300*/ 	.short	0x010a
        /*0302*/ 	.byte	0x3f
	.zero		1


	//   ....[38]....
        /*0304*/ 	.word	0x000083d0
        /*0308*/ 	.word	0x00000005
        /*030c*/ 	.word	0x00000000
        /*0310*/ 	.short	0x010a
        /*0312*/ 	.byte	0x3f
	.zero		1


	//----- nvinfo : EIATTR_NUM_MBARRIERS
	.align		4
.L_356:
        /*0314*/ 	.byte	0x03, 0x38
        /*0316*/ 	.short	0x0007


	//----- nvinfo : EIATTR_EXIT_INSTR_OFFSETS
	.align		4
        /*0318*/ 	.byte	0x04, 0x1c
        /*031a*/ 	.short	(.L_358 - .L_357)


	//   ....[0]....
.L_357:
        /*031c*/ 	.word	0x00007ef0


	//----- nvinfo : EIATTR_MAX_THREADS
	.align		4
.L_358:
        /*0320*/ 	.byte	0x04, 0x05
        /*0322*/ 	.short	(.L_360 - .L_359)
.L_359:
        /*0324*/ 	.word	0x00000200
        /*0328*/ 	.word	0x00000001
        /*032c*/ 	.word	0x00000001


	//----- nvinfo : EIATTR_CRS_STACK_SIZE
	.align		4
.L_360:
        /*0330*/ 	.byte	0x04, 0x1e
        /*0332*/ 	.short	(.L_362 - .L_361)
.L_361:
        /*0334*/ 	.word	0x00000000


	//----- nvinfo : EIATTR_CBANK_PARAM_SIZE
	.align		4
.L_362:
        /*0338*/ 	.byte	0x03, 0x19
        /*033a*/ 	.short	0x06f0


	//----- nvinfo : EIATTR_PARAM_CBANK
	.align		4
        /*033c*/ 	.byte	0x04, 0x0a
        /*033e*/ 	.short	(.L_364 - .L_363)
	.align		4
.L_363:
        /*0340*/ 	.word	index@(.nv.constant0._ZN7cutlass13device_kernelIN5flash11enable_sm90INS1_16FlashAttnBwdSm90INS1_25CollectiveMainloopBwdSm90ILi2ELi1ELi1EN4cute5tupleIJNS5_1CILi1EEES8_S8_EEENS6_IJNS7_ILi64EEENS7_ILi96EEENS7_ILi192EEEEEENS_10bfloat16_tEfNS_4arch4Sm90ELb0ELb0ELb0ELb1ELb0ELb0ELb1ELb0ELi3ELi1ELi1ELi1ELb0EEENS1_24CollectiveEpilogueBwdGQAISD_fSG_Li384ELb1ELb0EEENS1_19SingleTileSchedulerILb1ELb0ELb0ELi96EEEEEEEEEvNT_6ParamsE)
        /*0344*/ 	.short	0x0210
        /*0346*/ 	.short	0x06f0


	//----- nvinfo : EIATTR_SW_WAR
	.align		4
.L_364:
        /*0348*/ 	.byte	0x04, 0x36
        /*034a*/ 	.short	(.L_366 - .L_365)
.L_365:
        /*034c*/ 	.word	0x00000008
.L_366:


//--------------------- .nv.info._ZN7cutlass13device_kernelIN5flash11enable_sm90INS1_16FlashAttnBwdSm90INS1_25CollectiveMainloopBwdSm90ILi2ELi1ELi1EN4cute5tupleIJNS5_1CILi1EEES8_S8_EEENS6_IJNS7_ILi64EEENS7_ILi96EEENS7_ILi192EEEEEENS_10bfloat16_tEfNS_4arch4Sm90ELb0ELb0ELb0ELb1ELb1ELb0ELb1ELb0ELi3ELi1ELi1ELi1ELb0EEENS1_24CollectiveEpilogueBwdGQAISD_fSG_Li384ELb1ELb1EEENS1_19SingleTileSchedulerILb1ELb0ELb0ELi96EEEEEEEEEvNT_6ParamsE --------------------------
	.section	.nv.info._ZN7cutlass13device_kernelIN5flash11enable_sm90INS1_16FlashAttnBwdSm90INS1_25CollectiveMainloopBwdSm90ILi2ELi1ELi1EN4cute5tupleIJNS5_1CILi1EEES8_S8_EEENS6_IJNS7_ILi64EEENS7_ILi96EEENS7_ILi192EEEEEENS_10bfloat16_tEfNS_4arch4Sm90ELb0ELb0ELb0ELb1ELb1ELb0ELb1ELb0ELi3ELi1ELi1ELi1ELb0EEENS1_24CollectiveEpilogueBwdGQAISD_fSG_Li384ELb1ELb1EEENS1_19SingleTileSchedulerILb1ELb0ELb0ELi96EEEEEEEEEvNT_6ParamsE,"",@"SHT_CUDA_INFO"
	.sectionflags	@""
	.align	4


	//----- nvinfo : EIATTR_CUDA_API_VERSION
	.align		4
        /*0000*/ 	.byte	0x04, 0x37
        /*0002*/ 	.short	(.L_368 - .L_367)
.L_367:
        /*0004*/ 	.word	0x00000082


	//----- nvinfo : EIATTR_KPARAM_INFO
	.align		4
.L_368:
        /*0008*/ 	.byte	0x04, 0x17
        /*000a*/ 	.short	(.L_370 - .L_369)
.L_369:
        /*000c*/ 	.word	0x00000000
        /*0010*/ 	.short	0x0000
        /*0012*/ 	.short	0x0070
        /*0014*/ 	.byte	0x00, 0xf0, 0x01, 0x1a


	//----- nvinfo : EIATTR_SPARSE_MMA_MASK
	.align		4
.L_370:
        /*0018*/ 	.byte	0x03, 0x50
        /*001a*/ 	.short	0x0000


	//----- nvinfo : EIATTR_MAXREG_COUNT
	.align		4
        /*001c*/ 	.byte	0x03, 0x1b
        /*001e*/ 	.short	0x0080


	//----- nvinfo : EIATTR_NUM_BARRIERS
	.align		4
        /*0020*/ 	.byte	0x02, 0x4c
        /*0022*/ 	.byte	0x10
	.zero		1


	//----- nvinfo : EIATTR_EXTERNS
	.align		4
        /*0024*/ 	.byte	0x04, 0x0f
        /*0026*/ 	.short	(.L_372 - .L_371)


	//   ....[0]....
	.align		4
.L_371:
        /*0028*/ 	.word	index@(__assertfail)


	//----- nvinfo : EIATTR_MERCURY_ISA_VERSION
	.align		4
.L_372:
        /*002c*/ 	.byte	0x03, 0x5f
        /*002e*/ 	.short	0x0101


	//----- nvinfo : EIATTR_INT_WARP_WIDE_INSTR_OFFSETS
	.align		4
        /*0030*/ 	.byte	0x04, 0x31
        /*0032*/ 	.short	(.L_374 - .L_373)


	//   ....[0]....
.L_373:
        /*0034*/ 	.word	0x00000170


	//   ....[1]....
        /*0038*/ 	.word	0x00000230


	//   ....[2]....
        /*003c*/ 	.word	0x00005770


	//   ....[3]....
        /*0040*/ 	.word	0x00005d60


	//   ....[4]....
        /*0044*/ 	.word	0x000064c0


	//   ....[5]....
        /*0048*/ 	.word	0x00006860


	//----- nvinfo : EIATTR_COOP_GROUP_MASK_REGIDS
	.align		4
.L_374:
        /*004c*/ 	.byte	0x04, 0x29
        /*004e*/ 	.short	(.L_376 - .L_375)


	//   ....[0]....
.L_375:
        /*0050*/ 	.word	0xffffffff


	//   ....[1]....
        /*0054*/ 	.word	0xffffffff


	//   ....[2]....
        /*0058*/ 	.word	0xffffffff


	//   ....[3]....
        /*005c*/ 	.word	0xffffffff


	//   ....[4]....
        /*0060*/ 	.word	0xffffffff


	//   ....[5]....
        /*0064*/ 	.word	0xffffffff


	//   ....[6]....
        /*0068*/ 	.word	0xffffffff


	//   ....[7]....
        /*006c*/ 	.word	0xffffffff


	//   ....[8]....
        /*0070*/ 	.word	0xffffffff


	//   ....[9]....
        /*0074*/ 	.word	0xffffffff


	//   ....[10]....
        /*0078*/ 	.word	0xffffffff


	//   ....[11]....
        /*007c*/ 	.word	0xffffffff


	//   ....[12]....
        /*0080*/ 	.word	0xffffffff


	//   ....[13]....
        /*0084*/ 	.word	0xffffffff


	//   ....[14]....
        /*0088*/ 	.word	0xffffffff


	//   ....[15]....
        /*008c*/ 	.word	0xffffffff


	//   ....[16]....
        /*0090*/ 	.word	0xffffffff


	//   ....[17]....
        /*0094*/ 	.word	0x0500000f


	//   ....[18]....
        /*0098*/ 	.word	0x0500000f


	//   ....[19]....
        /*009c*/ 	.word	0x0500000f


	//   ....[20]....
        /*00a0*/ 	.word	0x0500000f


	//   ....[21]....
        /*00a4*/ 	.word	0x0500000f


	//   ....[22]....
        /*00a8*/ 	.word	0x0500000f


	//----- nvinfo : EIATTR_COOP_GROUP_INSTR_OFFSETS
	.align		4
.L_376:
        /*00ac*/ 	.byte	0x04, 0x28
        /*00ae*/ 	.short	(.L_378 - .L_377)


	//   ....[0]....
.L_377:
        /*00b0*/ 	.word	0x00000050


	//   ....[1]....
        /*00b4*/ 	.word	0x00000180


	//   ....[2]....
        /*00b8*/ 	.word	0x00000210


	//   ....[3]....
        /*00bc*/ 	.word	0x00000390


	//   ....[4]....
        /*00c0*/ 	.word	0x000005d0


	//   ....[5]....
        /*00c4*/ 	.word	0x00001220


	//   ....[6]....
        /*00c8*/ 	.word	0x000042f0


	//   ....[7]....
        /*00cc*/ 	.word	0x00004480


	//   ....[8]....
        /*00d0*/ 	.word	0x00004710


	//   ....[9]....
        /*00d4*/ 	.word	0x000048a0


	//   ....[10]....
        /*00d8*/ 	.word	0x000049b0


	//   ....[11]....
        /*00dc*/ 	.word	0x000052b0


	//   ....[12]....
        /*00e0*/ 	.word	0x000056a0


	//   ....[13]....
        /*00e4*/ 	.word	0x000058e0


	//   ....[14]....
        /*00e8*/ 	.word	0x00005c90


	//   ....[15]....
        /*00ec*/ 	.word	0x00005f40


	//   ....[16]....
        /*00f0*/ 	.word	0x00006400


	//   ....[17]....
        /*00f4*/ 	.word	0x00008ba0


	//   ....[18]....
        /*00f8*/ 	.word	0x00008cf0


	//   ....[19]....
        /*00fc*/ 	.word	0x00008d60


	//   ....[20]....
        /*0100*/ 	.word	0x00008dd0


	//   ....[21]....
        /*0104*/ 	.word	0x00008e40


	//   ....[22]....
        /*0108*/ 	.word	0x00008eb0


	//----- nvinfo : EIATTR_REG_RECONFIG
	.align		4
.L_378:
        /*010c*/ 	.byte	0x01, 0x54
	.zero		2


	//----- nvinfo : EIATTR_SYSCALL_OFFSETS
	.align		4
        /*0110*/ 	.byte	0x04, 0x46
        /*0112*/ 	.short	(.L_380 - .L_379)


	//   ....[0]....
.L_379:
        /*0114*/ 	.word	0x00000e80


	//   ....[1]....
        /*0118*/ 	.word	0x00000f70


	//   ....[2]....
        /*011c*/ 	.word	0x000010b0


	//   ....[3]....
        /*0120*/ 	.word	0x000011a0


	//----- nvinfo : EIATTR_MBARRIER_INSTR_OFFSETS
	.align		4
.L_380:
        /*0124*/ 	.byte	0x04, 0x39
        /*0126*/ 	.short	(.L_382 - .L_381)


	//   ....[0]....
.L_381:
        /*0128*/ 	.word	0x00000250
        /*012c*/ 	.word	0x000000ff
        /*0130*/ 	.word	0x00036400
        /*0134*/ 	.short	0x0100
        /*0136*/ 	.byte	0x06
	.zero		1


	//   ....[1]....
        /*0138*/ 	.word	0x00000340
        /*013c*/ 	.word	0x000000ff
        /*0140*/ 	.word	0x00036410
        /*0144*/ 	.short	0x0100
        /*0146*/ 	.byte	0x08
	.zero		1


	//   ....[2]....
        /*0148*/ 	.word	0x00000350
        /*014c*/ 	.word	0x000000ff
        /*0150*/ 	.word	0x00036420
        /*0154*/ 	.short	0x0100
        /*0156*/ 	.byte	0x08
	.zero		1


	//   ....[3]....
        /*0158*/ 	.word	0x00000360
        /*015c*/ 	.word	0x000000ff
        /*0160*/ 	.word	0x00036418
        /*0164*/ 	.short	0x0100
        /*0166*/ 	.byte	0x08
	.zero		1


	//   ....[4]....
        /*0168*/ 	.word	0x00000370
        /*016c*/ 	.word	0x000000ff
        /*0170*/ 	.word	0x00036428
        /*0174*/ 	.short	0x0100
        /*0176*/ 	.byte	0x08
	.zero		1


	//   ....[5]....
        /*0178*/ 	.word	0x000004a0
        /*017c*/ 	.word	0x000000ff
        /*0180*/ 	.word	0x00036430
        /*0184*/ 	.short	0x0100
        /*0186*/ 	.byte	0x08
	.zero		1


	//   ....[6]....
        /*0188*/ 	.word	0x000004b0
        /*018c*/ 	.word	0x000000ff
        /*0190*/ 	.word	0x00036438
        /*0194*/ 	.short	0x0100
        /*0196*/ 	.byte	0x08
	.zero		1


	//   ....[7]....
        /*0198*/ 	.word	0x00001260
        /*019c*/ 	.word	0x000000ff
        /*01a0*/ 	.word	0x00036400
        /*01a4*/ 	.short	0x010a
        /*01a6*/ 	.byte	0x24
	.zero		1


	//   ....[8]....
        /*01a8*/ 	.word	0x000013b0
        /*01ac*/ 	.word	0x000000ff
        /*01b0*/ 	.word	0x00036400
        /*01b4*/ 	.short	0x010a
        /*01b6*/ 	.byte	0x24
	.zero		1


	//   ....[9]....
        /*01b8*/ 	.word	0x00001a40
        /*01bc*/ 	.word	0x00000004
        /*01c0*/ 	.word	0x00036410
        /*01c4*/ 	.short	0x010a
        /*01c6*/ 	.byte	0x3f
	.zero		1


	//   ....[10]....
        /*01c8*/ 	.word	0x00001a80
        /*01cc*/ 	.word	0x00000004
        /*01d0*/ 	.word	0x00036410
        /*01d4*/ 	.short	0x010a
        /*01d6*/ 	.byte	0x3f
	.zero		1


	//   ....[11]....
        /*01d8*/ 	.word	0x00002120
        /*01dc*/ 	.word	0x000000ff
        /*01e0*/ 	.word	0x00036430
        /*01e4*/ 	.short	0x010a
        /*01e6*/ 	.byte	0x24
	.zero		1


	//   ....[12]....
        /*01e8*/ 	.word	0x00002160
        /*01ec*/ 	.word	0x000000ff
        /*01f0*/ 	.word	0x00036430
        /*01f4*/ 	.short	0x010a
        /*01f6*/ 	.byte	0x24
	.zero		1


	//   ....[13]....
        /*01f8*/ 	.word	0x00003520
        /*01fc*/ 	.word	0x000000ff
        /*0200*/ 	.word	0x00000000
        /*0204*/ 	.short	0x0101
        /*0206*/ 	.byte	0x04
	.zero		1


	//   ....[14]....
        /*0208*/ 	.word	0x000038a0
        /*020c*/ 	.word	0x00000004
        /*0210*/ 	.word	0x00000000
        /*0214*/ 	.short	0x0101
        /*0216*/ 	.byte	0x3f
	.zero		1


	//   ....[15]....
        /*0218*/ 	.word	0x00006d40
        /*021c*/ 	.word	0x0000000c
        /*0220*/ 	.word	0x00036420
        /*0224*/ 	.short	0x010a
        /*0226*/ 	.byte	0x3f
	.zero		1


	//   ....[16]....
        /*0228*/ 	.word	0x00007440
        /*022c*/ 	.word	0x0000000c
        /*0230*/ 	.word	0x00036438
        /*0234*/ 	.short	0x010a
        /*0236*/ 	.byte	0x3f
	.zero		1


	//   ....[17]....
        /*0238*/ 	.word	0x000077b0
        /*023c*/ 	.word	0x0000000c
        /*0240*/ 	.word	0x00036428
        /*0244*/ 	.short	0x010a
        /*0246*/ 	.byte	0x3f
	.zero		1


	//   ....[18]....
        /*0248*/ 	.word	0x00007a60
        /*024c*/ 	.word	0x0000000c
        /*0250*/ 	.word	0x00036438
        /*0254*/ 	.short	0x010a
        /*0256*/ 	.byte	0x3f
	.zero		1


	//   ....[19]....
        /*0258*/ 	.word	0x00007d20
        /*025c*/ 	.word	0x0000000c
        /*0260*/ 	.word	0x00036420
        /*0264*/ 	.short	0x010a
        /*0266*/ 	.byte	0x3f
	.zero		1


	//   ....[20]....
        /*0268*/ 	.word	0x00008020
        /*026c*/ 	.word	0x0000000c
        /*0270*/ 	.word	0x00036438
        /*0274*/ 	.short	0x010a
        /*0276*/ 	.byte	0x3f
	.zero		1


	//   ....[21]....
        /*0278*/ 	.word	0x00008320
        /*027c*/ 	.word	0x0000000c
        /*0280*/ 	.word	0x00036428
        /*0284*/ 	.short	0x010a
        /*0286*/ 	.byte	0x3f
	.zero		1


	//   ....[22]....
        /*0288*/ 	.word	0x000085e0
        /*028c*/ 	.word	0x0000000c
        /*0290*/ 	.word	0x00036438
        /*0294*/ 	.short	0x010a
        /*0296*/ 	.byte	0x3f
	.zero		1


	//   ....[23]....
        /*0298*/ 	.word	0x00008a30
        /*029c*/ 	.word	0x00000007
        /*02a0*/ 	.word	0x00000000
        /*02a4*/ 	.short	0x010a
        /*02a6*/ 	.byte	0x3f
	.zero		1


	//   ....[24]....
        /*02a8*/ 	.word	0x00008ab0
        /*02ac*/ 	.word	0x00000005
        /*02b0*/ 	.word	0x00000000
        /*02b4*/ 	.short	0x010a
        /*02b6*/ 	.byte	0x3f
	.zero		1


	//   ....[25]....
        /*02b8*/ 	.word	0x00008b00
        /*02bc*/ 	.word	0x00000009
        /*02c0*/ 	.word	0x00036438
        /*02c4*/ 	.short	0x010a
        /*02c6*/ 	.byte	0x3f
	.zero		1


	//   ....[26]....
        /*02c8*/ 	.word	0x00008bd0
        /*02cc*/ 	.word	0x00000098
        /*02d0*/ 	.word	0x00036400
        /*02d4*/ 	.short	0x010a
        /*02d6*/ 	.byte	0x3f
	.zero		1


	//   ....[27]....
        /*02d8*/ 	.word	0x00008c20
        /*02dc*/ 	.word	0x00000004
        /*02e0*/ 	.word	0x00036410
        /*02e4*/ 	.short	0x010a
        /*02e6*/ 	.byte	0x3f
	.zero		1


	//   ....[28]....
        /*02e8*/ 	.word	0x00008c70
        /*02ec*/ 	.word	0x00000098
        /*02f0*/ 	.word	0x00036430
        /*02f4*/ 	.short	0x010a
        /*02f6*/ 	.byte	0x3f
	.zero		1


	//   ....[29]....
        /*02f8*/ 	.word	0x00008ef0
        /*02fc*/ 	.word	0x0000000c
        /*0300*/ 	.word	0x00036420
        /*0304*/ 	.short	0x010a
        /*0306*/ 	.byte	0x3f
	.zero		1


	//   ....[30]....
        /*0308*/ 	.word	0x00008f40
        /*030c*/ 	.word	0x0000000c
        /*0310*/ 	.word	0x00036438
        /*0314*/ 	.short	0x010a
        /*0316*/ 	.byte	0x3f
	.zero		1


	//   ....[31]....
        /*0318*/ 	.word	0x00008f90
        /*031c*/ 	.word	0x0000000c
        /*0320*/ 	.word	0x00036428
        /*0324*/ 	.short	0x010a
        /*0326*/ 	.byte	0x3f
	.zero		1


	//   ....[32]....
        /*0328*/ 	.word	0x00008fe0
        /*032c*/ 	.word	0x0000000c
        /*0330*/ 	.word	0x00036438
        /*0334*/ 	.short	0x010a
        /*0336*/ 	.byte	0x3f
	.zero		1


	//   ....[33]....
        /*0338*/ 	.word	0x00009040
        /*033c*/ 	.word	0x0000000c
        /*0340*/ 	.word	0x00036420
        /*0344*/ 	.short	0x010a
        /*0346*/ 	.byte	0x3f
	.zero		1


	//   ....[34]....
        /*0348*/ 	.word	0x00009090
        /*034c*/ 	.word	0x0000000c
        /*0350*/ 	.word	0x00036438
        /*0354*/ 	.short	0x010a
        /*0356*/ 	.byte	0x3f
	.zero		1


	//   ....[35]....
        /*0358*/ 	.word	0x000090e0
        /*035c*/ 	.word	0x0000000c
        /*0360*/ 	.word	0x00036428
        /*0364*/ 	.short	0x010a
        /*0366*/ 	.byte	0x3f
	.zero		1


	//   ....[36]....
        /*0368*/ 	.word	0x00009130
        /*036c*/ 	.word	0x0000000c
        /*0370*/ 	.word	0x00036438
        /*0374*/ 	.short	0x010a
        /*0376*/ 	.byte	0x3f
	.zero		1


	//   ....[37]....
        /*0378*/ 	.word	0x00009210
        /*037c*/ 	.word	0x00000007
        /*0380*/ 	.word	0x00000000
        /*0384*/ 	.short	0x010a
        /*0386*/ 	.byte	0x3f
	.zero		1


	//   ....[38]....
        /*0388*/ 	.word	0x00009260
        /*038c*/ 	.word	0x00000005
        /*0390*/ 	.word	0x00000000
        /*0394*/ 	.short	0x010a
        /*0396*/ 	.byte	0x3f
	.zero		1


	//----- nvinfo : EIATTR_NUM_MBARRIERS
	.align		4
.L_382:
        /*0398*/ 	.byte	0x03, 0x38
        /*039a*/ 	.short	0x0007


	//----- nvinfo : EIATTR_EXIT_INSTR_OFFSETS
	.align		4
        /*039c*/ 	.byte	0x04, 0x1c
        /*039e*/ 	.short	(.L_384 - .L_383)


	//   ....[0]....
.L_383:
        /*03a0*/ 	.word	0x00008b50


	//----- nvinfo : EIATTR_MAX_THREADS
	.align		4
.L_384:
        /*03a4*/ 	.byte	0x04, 0x05
        /*03a6*/ 	.short	(.L_386 - .L_385)
.L_385:
        /*03a8*/ 	.word	0x00000200
        /*03ac*/ 	.word	0x00000001
        /*03b0*/ 	.word	0x00000001


	//----- nvinfo : EIATTR_CRS_STACK_SIZE
	.align		4
.L_386:
        /*03b4*/ 	.byte	0x04, 0x1e
        /*03b6*/ 	.short	(.L_388 - .L_387)
.L_387:
        /*03b8*/ 	.word	0x00000000


	//----- nvinfo : EIATTR_CBANK_PARAM_SIZE
	.align		4
.L_388:
        /*03bc*/ 	.byte	0x03, 0x19
        /*03be*/ 	.short	0x06f0


	//----- nvinfo : EIATTR_PARAM_CBANK
	.align		4
        /*03c0*/ 	.byte	0x04, 0x0a
        /*03c2*/ 	.short	(.L_390 - .L_389)
	.align		4
.L_389:
        /*03c4*/ 	.word	index@(.nv.constant0._ZN7cutlass13device_kernelIN5flash11enable_sm90INS1_16FlashAttnBwdSm90INS1_25CollectiveMainloopBwdSm90ILi2ELi1ELi1EN4cute5tupleIJNS5_1CILi1EEES8_S8_EEENS6_IJNS7_ILi64EEENS7_ILi96EEENS7_ILi192EEEEEENS_10bfloat16_tEfNS_4arch4Sm90ELb0ELb0ELb0ELb1ELb1ELb0ELb1ELb0ELi3ELi1ELi1ELi1ELb0EEENS1_24CollectiveEpilogueBwdGQAISD_fSG_Li384ELb1ELb1EEENS1_19SingleTileSchedulerILb1ELb0ELb0ELi96EEEEEEEEEvNT_6ParamsE)
        /*03c8*/ 	.short	0x0210
        /*03ca*/ 	.short	0x06f0


	//----- nvinfo : EIATTR_SW_WAR
	.align		4
.L_390:
        /*03cc*/ 	.byte	0x04, 0x36
        /*03ce*/ 	.short	(.L_392 - .L_391)
.L_391:
        /*03d0*/ 	.word	0x00000008
.L_392:


//--------------------- .nv.info._ZN7cutlass13device_kernelIN5flash11enable_sm90INS1_16FlashAttnBwdSm90INS1_25CollectiveMainloopBwdSm90ILi2ELi1ELi1EN4cute5tupleIJNS5_1CILi1EEES8_S8_EEENS6_IJNS7_ILi64EEENS7_ILi96EEENS7_ILi192EEEEEENS_10bfloat16_tEfNS_4arch4Sm90ELb0ELb1ELb0ELb0ELb0ELb0ELb1ELb0ELi3ELi1ELi1ELi1ELb0EEENS1_21CollectiveEpilogueBwdISD_SE_SG_Li384ELb0ELb1ELi3EEENS1_19SingleTileSchedulerILb0ELb0ELb0ELi96EEEEEEEEEvNT_6ParamsE --------------------------
	.section	.nv.info._ZN7cutlass13device_kernelIN5flash11enable_sm90INS1_16FlashAttnBwdSm90INS1_25CollectiveMainloopBwdSm90ILi2ELi1ELi1EN4cute5tupleIJNS5_1CILi1EEES8_S8_EEENS6_IJNS7_ILi64EEENS7_ILi96EEENS7_ILi192EEEEEENS_10bfloat16_tEfNS_4arch4Sm90ELb0ELb1ELb0ELb0ELb0ELb0ELb1ELb0ELi3ELi1ELi1ELi1ELb0EEENS1_21CollectiveEpilogueBwdISD_SE_SG_Li384ELb0ELb1ELi3EEENS1_19SingleTileSchedulerILb0ELb0ELb0ELi96EEEEEEEEEvNT_6ParamsE,"",@"SHT_CUDA_INFO"
	.sectionflags	@""
	.align	4


	//----- nvinfo : EIATTR_CUDA_API_VERSION
	.align		4
        /*0000*/ 	.byte	0x04, 0x37
        /*0002*/ 	.short	(.L_394 - .L_393)
.L_393:
        /*0004*/ 	.word	0x00000082


	//----- nvinfo : EIATTR_KPARAM_INFO
	.align		4
.L_394:
        /*0008*/ 	.byte	0x04, 0x17
        /*000a*/ 	.short	(.L_396 - .L_395)
.L_395:
        /*000c*/ 	.word	0x00000000
        /*0010*/ 	.short	0x0000
        /*0012*/ 	.short	0x0070
        /*0014*/ 	.byte	0x00, 0xf0, 0x01, 0x24


	//----- nvinfo : EIATTR_SPARSE_MMA_MASK
	.align		4
.L_396:
        /*0018*/ 	.byte	0x03, 0x50
        /*001a*/ 	.short	0x0000


	//----- nvinfo : EIATTR_MAXREG_COUNT
	.align		4
        /*001c*/ 	.byte	0x03, 0x1b
        /*001e*/ 	.short	0x0080


	//----- nvinfo : EIATTR_NUM_BARRIERS
	.align		4
        /*0020*/ 	.byte	0x02, 0x4c
        /*0022*/ 	.byte	0x10
	.zero		1


	//----- nvinfo : EIATTR_EXTERNS
	.align		4
        /*0024*/ 	.byte	0x04, 0x0f
        /*0026*/ 	.short	(.L_398 - .L_397)


	//   ....[0]....
	.align		4
.L_397:
        /*0028*/ 	.word	index@(__assertfail)


	//----- nvinfo : EIATTR_MERCURY_ISA_VERSION
	.align		4
.L_398:
        /*002c*/ 	.byte	0x03, 0x5f
        /*002e*/ 	.short	0x0101


	//----- nvinfo : EIATTR_INT_WARP_WIDE_INSTR_OFFSETS
	.align		4
        /*0030*/ 	.byte	0x04, 0x31
        /*0032*/ 	.short	(.L_400 - .L_399)


	//   ....[0]....
.L_399:
        /*0034*/ 	.word	0x000001e0


	//   ....[1]....
        /*0038*/ 	.word	0x00000210


	//----- nvinfo : EIATTR_COOP_GROUP_MASK_REGIDS
	.align		4
.L_400:
        /*003c*/ 	.byte	0x04, 0x29
        /*003e*/ 	.short	(.L_402 - .L_401)


	//   ....[0]....
.L_401:
        /*0040*/ 	.word	0xffffffff


	//   ....[1]....
        /*0044*/ 	.word	0xffffffff


	//   ....[2]....
        /*0048*/ 	.word	0xffffffff


	//   ....[3]....
        /*004c*/ 	.word	0xffffffff


	//   ....[4]....
        /*0050*/ 	.word	0xffffffff


	//   ....[5]....
        /*0054*/ 	.word	0xffffffff


	//   ....[6]....
        /*0058*/ 	.word	0xffffffff


	//   ....[7]....
        /*005c*/ 	.word	0xffffffff


	//   ....[8]....
        /*0060*/ 	.word	0x0500000f


	//----- nvinfo : EIATTR_COOP_GROUP_INSTR_OFFSETS
	.align		4
.L_402:
        /*0064*/ 	.byte	0x04, 0x28
        /*0066*/ 	.short	(.L_404 - .L_403)


	//   ....[0]....
.L_403:
        /*0068*/ 	.word	0x00000060


	//   ....[1]....
        /*006c*/ 	.word	0x000001f0


	//   ....[2]....
        /*0070*/ 	.word	0x00000240


	//   ....[3]....
        /*0074*/ 	.word	0x00000430


	//   ....[4]....
        /*0078*/ 	.word	0x00000620


	//   ....[5]....
        /*007c*/ 	.word	0x000010d0


	//   ....[6]....
        /*0080*/ 	.word	0x00004930


	//   ....[7]....
        /*0084*/ 	.word	0x00005f50


	//   ....[8]....
        /*0088*/ 	.word	0x000095e0


	//----- nvinfo : EIATTR_REG_RECONFIG
	.align		4
.L_404:
        /*008c*/ 	.byte	0x01, 0x54
	.zero		2


	//----- nvinfo : EIATTR_SYSCALL_OFFSETS
	.align		4
        /*0090*/ 	.byte	0x04, 0x46
        /*0092*/ 	.short	(.L_406 - .L_405)


	//   ....[0]....
.L_405:
        /*0094*/ 	.word	0x00000d30


	//   ....[1]....
        /*0098*/ 	.word	0x00000e20


	//   ....[2]....
        /*009c*/ 	.word	0x00000f60


	//   ....[3]....
        /*00a0*/ 	.word	0x00001050


	//   ....[4]....
        /*00a4*/ 	.word	0x00004320


	//   ....[5]....
        /*00a8*/ 	.word	0x00004460


	//   ....[6]....
        /*00ac*/ 	.word	0x00004580


	//   ....[7]....
        /*00b0*/ 	.word	0x000046a0


	//----- nvinfo : EIATTR_MBARRIER_INSTR_OFFSETS
	.align		4
.L_406:
        /*00b4*/ 	.byte	0x04, 0x39
        /*00b6*/ 	.short	(.L_408 - .L_407)


	//   ....[0]....
.L_407:
        /*00b8*/ 	.word	0x000002e0
        /*00bc*/ 	.word	0x000000ff
        /*00c0*/ 	.word	0x00036400
        /*00c4*/ 	.short	0x0100
        /*00c6*/ 	.byte	0x06
	.zero		1


	//   ....[1]....
        /*00c8*/ 	.word	0x000003e0
        /*00cc*/ 	.word	0x000000ff
        /*00d0*/ 	.word	0x00036410
        /*00d4*/ 	.short	0x0100
        /*00d6*/ 	.byte	0x08
	.zero		1


	//   ....[2]....
        /*00d8*/ 	.word	0x000003f0
        /*00dc*/ 	.word	0x000000ff
        /*00e0*/ 	.word	0x00036420
        /*00e4*/ 	.short	0x0100
        /*00e6*/ 	.byte	0x08
	.zero		1


	//   ....[3]....
        /*00e8*/ 	.word	0x00000400
        /*00ec*/ 	.word	0x000000ff
        /*00f0*/ 	.word	0x00036418
        /*00f4*/ 	.short	0x0100
        /*00f6*/ 	.byte	0x08
	.zero		1


	//   ....[4]....
        /*00f8*/ 	.word	0x00000410
        /*00fc*/ 	.word	0x000000ff
        /*0100*/ 	.word	0x00036428
        /*0104*/ 	.short	0x0100
        /*0106*/ 	.byte	0x08
	.zero		1


	//   ....[5]....
        /*0108*/ 	.word	0x00000540
        /*010c*/ 	.word	0x000000ff
        /*0110*/ 	.word	0x00036430
        /*0114*/ 	.short	0x0100
        /*0116*/ 	.byte	0x08
	.zero		1


	//   ....[6]....
        /*0118*/ 	.word	0x00000550
        /*011c*/ 	.word	0x000000ff
        /*0120*/ 	.word	0x00036438
        /*0124*/ 	.short	0x0100
        /*0126*/ 	.byte	0x08
	.zero		1


	//   ....[7]....
        /*0128*/ 	.word	0x00001100
        /*012c*/ 	.word	0x000000ff
        /*0130*/ 	.word	0x00036400
        /*0134*/ 	.short	0x010a
        /*0136*/ 	.byte	0x25
	.zero		1


	//   ....[8]....
        /*0138*/ 	.word	0x000011f0
        /*013c*/ 	.word	0x000000ff
        /*0140*/ 	.word	0x00036400
        /*0144*/ 	.short	0x010a
        /*0146*/ 	.byte	0x25
	.zero		1


	//   ....[9]....
        /*0148*/ 	.word	0x00001940
        /*014c*/ 	.word	0x00000004
        /*0150*/ 	.word	0x00036410
        /*0154*/ 	.short	0x010a
        /*0156*/ 	.byte	0x3f
	.zero		1


	//   ....[10]....
        /*0158*/ 	.word	0x00001980
        /*015c*/ 	.word	0x00000004
        /*0160*/ 	.word	0x00036410
        /*0164*/ 	.short	0x010a
        /*0166*/ 	.byte	0x3f
	.zero		1


	//   ....[11]....
        /*0168*/ 	.word	0x00002020
        /*016c*/ 	.word	0x000000ff
        /*0170*/ 	.word	0x00036430
        /*0174*/ 	.short	0x010a
        /*0176*/ 	.byte	0x25
	.zero		1


	//   ....[12]....
        /*0178*/ 	.word	0x00002060
        /*017c*/ 	.word	0x000000ff
        /*0180*/ 	.word	0x00036430
        /*0184*/ 	.short	0x010a
        /*0186*/ 	.byte	0x25
	.zero		1


	//   ....[13]....
        /*0188*/ 	.word	0x00003aa0
        /*018c*/ 	.word	0x000000ff
        /*0190*/ 	.word	0x00000000
        /*0194*/ 	.short	0x0101
        /*0196*/ 	.byte	0x04
	.zero		1


	//   ....[14]....
        /*0198*/ 	.word	0x00003e40
        /*019c*/ 	.word	0x00000004
        /*01a0*/ 	.word	0x00000000
        /*01a4*/ 	.short	0x0101
        /*01a6*/ 	.byte	0x3f
	.zero		1


	//   ....[15]....
        /*01a8*/ 	.word	0x00007530
        /*01ac*/ 	.word	0x00000000
        /*01b0*/ 	.word	0x00036420
        /*01b4*/ 	.short	0x010a
        /*01b6*/ 	.byte	0x3f
	.zero		1


	//   ....[16]....
        /*01b8*/ 	.word	0x00007d40
        /*01bc*/ 	.word	0x00000000
        /*01c0*/ 	.word	0x00036438
        /*01c4*/ 	.short	0x010a
        /*01c6*/ 	.byte	0x3f
	.zero		1


	//   ....[17]....
        /*01c8*/ 	.word	0x000080a0
        /*01cc*/ 	.word	0x00000000
        /*01d0*/ 	.word	0x00036428
        /*01d4*/ 	.short	0x010a
        /*01d6*/ 	.byte	0x3f
	.zero		1


	//   ....[18]....
        /*01d8*/ 	.word	0x000083c0
        /*01dc*/ 	.word	0x00000000
        /*01e0*/ 	.word	0x00036438
        /*01e4*/ 	.short	0x010a
        /*01e6*/ 	.byte	0x3f
	.zero		1


	//   ....[19]....
        /*01e8*/ 	.word	0x00008670
        /*01ec*/ 	.word	0x00000000
        /*01f0*/ 	.word	0x00036420
        /*01f4*/ 	.short	0x010a
        /*01f6*/ 	.byte	0x3f
	.zero		1


	//   ....[20]....
        /*01f8*/ 	.word	0x000089f0
        /*01fc*/ 	.word	0x00000000
        /*0200*/ 	.word	0x00036438
        /*0204*/ 	.short	0x010a
        /*0206*/ 	.byte	0x3f
	.zero		1


	//   ....[21]....
        /*0208*/ 	.word	0x00008ce0
        /*020c*/ 	.word	0x00000000
        /*0210*/ 	.word	0x00036428
        /*0214*/ 	.short	0x010a
        /*0216*/ 	.byte	0x3f
	.zero		1


	//   ....[22]....
        /*0218*/ 	.word	0x00009020
        /*021c*/ 	.word	0x00000000
        /*0220*/ 	.word	0x00036438
        /*0224*/ 	.short	0x010a
        /*0226*/ 	.byte	0x3f
	.zero		1


	//   ....[23]....
        /*0228*/ 	.word	0x00009470
        /*022c*/ 	.word	0x00000009
        /*0230*/ 	.word	0x00000000
        /*0234*/ 	.short	0x010a
        /*0236*/ 	.byte	0x3f
	.zero		1


	//   ....[24]....
        /*0238*/ 	.word	0x000094f0
        /*023c*/ 	.word	0x00000003
        /*0240*/ 	.word	0x00000000
        /*0244*/ 	.short	0x010a
        /*0246*/ 	.byte	0x3f
	.zero		1


	//   ....[25]....
        /*0248*/ 	.word	0x00009540
        /*024c*/ 	.word	0x00000004
        /*0250*/ 	.word	0x00036438
        /*0254*/ 	.short	0x010a
        /*0256*/ 	.byte	0x3f
	.zero		1


	//   ....[26]....
        /*0258*/ 	.word	0x00009610
        /*025c*/ 	.word	0x00000099
        /*0260*/ 	.word	0x00036400
        /*0264*/ 	.short	0x010a
        /*0266*/ 	.byte	0x3f
	.zero		1


	//   ....[27]....
        /*0268*/ 	.word	0x00009660
        /*026c*/ 	.word	0x00000004
        /*0270*/ 	.word	0x00036410
        /*0274*/ 	.short	0x010a
        /*0276*/ 	.byte	0x3f
	.zero		1


	//   ....[28]....
        /*0278*/ 	.word	0x000096b0
        /*027c*/ 	.word	0x00000099
        /*0280*/ 	.word	0x00036430
        /*0284*/ 	.short	0x010a
        /*0286*/ 	.byte	0x3f
	.zero		1


	//   ....[29]....
        /*0288*/ 	.word	0x00009700
        /*028c*/ 	.word	0x00000000
        /*0290*/ 	.word	0x00036420
        /*0294*/ 	.short	0x010a
        /*0296*/ 	.byte	0x3f
	.zero		1


	//   ....[30]....
        /*0298*/ 	.word	0x00009750
        /*029c*/ 	.word	0x00000000
        /*02a0*/ 	.word	0x00036438
        /*02a4*/ 	.short	0x010a
        /*02a6*/ 	.byte	0x3f
	.zero		1


	//   ....[31]....
        /*02a8*/ 	.word	0x000097a0
        /*02ac*/ 	.word	0x00000000
        /*02b0*/ 	.word	0x00036428
        /*02b4*/ 	.short	0x010a
        /*02b6*/ 	.byte	0x3f
	.zero		1


	//   ....[32]....
        /*02b8*/ 	.word	0x000097f0
        /*02bc*/ 	.word	0x00000000
        /*02c0*/ 	.word	0x00036438
        /*02c4*/ 	.short	0x010a
        /*02c6*/ 	.byte	0x3f
	.zero		1


	//   ....[33]....
        /*02c8*/ 	.word	0x00009850
        /*02cc*/ 	.word	0x00000000
        /*02d0*/ 	.word	0x00036420
        /*02d4*/ 	.short	0x010a
        /*02d6*/ 	.byte	0x3f
	.zero		1


	//   ....[34]....
        /*02d8*/ 	.word	0x000098a0
        /*02dc*/ 	.word	0x00000000
        /*02e0*/ 	.word	0x00036438
        /*02e4*/ 	.short	0x010a
        /*02e6*/ 	.byte	0x3f
	.zero		1


	//   ....[35]....
        /*02e8*/ 	.word	0x000098f0
        /*02ec*/ 	.word	0x00000000
        /*02f0*/ 	.word	0x00036428
        /*02f4*/ 	.short	0x010a
        /*02f6*/ 	.byte	0x3f
	.zero		1


	//   ....[36]....
        /*02f8*/ 	.word	0x00009940
        /*02fc*/ 	.word	0x00000000
        /*0300*/ 	.word	0x00036438
        /*0304*/ 	.short	0x010a
        /*0306*/ 	.byte	0x3f
	.zero		1


	//   ....[37]....
        /*0308*/ 	.word	0x00009a10
        /*030c*/ 	.word	0x00000009
        /*0310*/ 	.word	0x00000000
        /*0314*/ 	.short	0x010a
        /*0316*/ 	.byte	0x3f
	.zero		1


	//   ....[38]....
        /*0318*/ 	.word	0x00009a60
        /*031c*/ 	.word	0x00000003
        /*0320*/ 	.word	0x00000000
        /*0324*/ 	.short	0x010a
        /*0326*/ 	.byte	0x3f
	.zero		1


	//----- nvinfo : EIATTR_NUM_MBARRIERS
	.align		4
.L_408:
        /*0328*/ 	.byte	0x03, 0x38
        /*032a*/ 	.short	0x0007


	//----- nvinfo : EIATTR_EXIT_INSTR_OFFSETS
	.align		4
        /*032c*/ 	.byte	0x04, 0x1c
        /*032e*/ 	.short	(.L_410 - .L_409)


	//   ....[0]....
.L_409:
        /*0330*/ 	.word	0x00000680


	//   ....[1]....
        /*0334*/ 	.word	0x00004f60


	//   ....[2]....
        /*0338*/ 	.word	0x00005ef0


	//   ....[3]....
        /*033c*/ 	.word	0x00009590


	//----- nvinfo : EIATTR_MAX_THREADS
	.align		4
.L_410:
        /*0340*/ 	.byte	0x04, 0x05
        /*0342*/ 	.short	(.L_412 - .L_411)
.L_411:
        /*0344*/ 	.word	0x00000200
        /*0348*/ 	.word	0x00000001
        /*034c*/ 	.word	0x00000001


	//----- nvinfo : EIATTR_CRS_STACK_SIZE
	.align		4
.L_412:
        /*0350*/ 	.byte	0x04, 0x1e
        /*0352*/ 	.short	(.L_414 - .L_413)
.L_413:
        /*0354*/ 	.word	0x00000000


	//----- nvinfo : EIATTR_CBANK_PARAM_SIZE
	.align		4
.L_414:
        /*0358*/ 	.byte	0x03, 0x19
        /*035a*/ 	.short	0x0970


	//----- nvinfo : EIATTR_PARAM_CBANK
	.align		4
        /*035c*/ 	.byte	0x04, 0x0a
        /*035e*/ 	.short	(.L_416 - .L_415)
	.align		4
.L_415:
        /*0360*/ 	.word	index@(.nv.constant0._ZN7cutlass13device_kernelIN5flash11enable_sm90INS1_16FlashAttnBwdSm90INS1_25CollectiveMainloopBwdSm90ILi2ELi1ELi1EN4cute5tupleIJNS5_1CILi1EEES8_S8_EEENS6_IJNS7_ILi64EEENS7_ILi96EEENS7_ILi192EEEEEENS_10bfloat16_tEfNS_4arch4Sm90ELb0ELb1ELb0ELb0ELb0ELb0ELb1ELb0ELi3ELi1ELi1ELi1ELb0EEENS1_21CollectiveEpilogueBwdISD_SE_SG_Li384ELb0ELb1ELi3EEENS1_19SingleTileSchedulerILb0ELb0ELb0ELi96EEEEEEEEEvNT_6ParamsE)
        /*0364*/ 	.short	0x0210
        /*0366*/ 	.short	0x0970


	//----- nvinfo : EIATTR_SW_WAR
	.align		4
.L_416:
        /*0368*/ 	.byte	0x04, 0x36
        /*036a*/ 	.short	(.L_418 - .L_417)
.L_417:
        /*036c*/ 	.word	0x00000008
.L_418:


//--------------------- .nv.info._ZN7cutlass13device_kernelIN5flash11enable_sm90INS1_16FlashAttnBwdSm90INS1_25CollectiveMainloopBwdSm90ILi2ELi1ELi1EN4cute5tupleIJNS5_1CILi1EEES8_S8_EEENS6_IJNS7_ILi64EEENS7_ILi96EEENS7_ILi192EEEEEENS_10bfloat16_tEfNS_4arch4Sm90ELb0ELb1ELb0ELb0ELb1ELb0ELb1ELb0ELi3ELi1ELi1ELi1ELb0EEENS1_21CollectiveEpilogueBwdISD_SE_SG_Li384ELb0ELb1ELi3EEENS1_19SingleTileSchedulerILb0ELb0ELb0ELi96EEEEEEEEEvNT_6ParamsE --------------------------
	.section	.nv.info._ZN7cutlass13device_kernelIN5flash11enable_sm90INS1_16FlashAttnBwdSm90INS1_25CollectiveMainloopBwdSm90ILi2ELi1ELi1EN4cute5tupleIJNS5_1CILi1EEES8_S8_EEENS6_IJNS7_ILi64EEENS7_ILi96EEENS7_ILi192EEEEEENS_10bfloat16_tEfNS_4arch4Sm90ELb0ELb1ELb0ELb0ELb1ELb0ELb1ELb0ELi3ELi1ELi1ELi1ELb0EEENS1_21CollectiveEpilogueBwdISD_SE_SG_Li384ELb0ELb1ELi3EEENS1_19SingleTileSchedulerILb0ELb0ELb0ELi96EEEEEEEEEvNT_6ParamsE,"",@"SHT_CUDA_INFO"
	.sectionflags	@""
	.align	4


	//----- nvinfo : EIATTR_CUDA_API_VERSION
	.align		4
        /*0000*/ 	.byte	0x04, 0x37
        /*0002*/ 	.short	(.L_420 - .L_419)
.L_419:
        /*0004*/ 	.word	0x00000082


	//----- nvinfo : EIATTR_KPARAM_INFO
	.align		4
.L_420:
        /*0008*/ 	.byte	0x04, 0x17
        /*000a*/ 	.short	(.L_422 - .L_421)
.L_421:
        /*000c*/ 	.word	0x00000000
        /*0010*/ 	.short	0x0000
        /*0012*/ 	.short	0x0070
        /*0014*/ 	.byte	0x00, 0xf0, 0x01, 0x24


	//----- nvinfo : EIATTR_SPARSE_MMA_MASK
	.align		4
.L_422:
        /*0018*/ 	.byte	0x03, 0x50
        /*001a*/ 	.short	0x0000


	//----- nvinfo : EIATTR_MAXREG_COUNT
	.align		4
        /*001c*/ 	.byte	0x03, 0x1b
        /*001e*/ 	.short	0x0080


	//----- nvinfo : EIATTR_NUM_BARRIERS
	.align		4
        /*0020*/ 	.byte	0x02, 0x4c
        /*0022*/ 	.byte	0x10
	.zero		1


	//----- nvinfo : EIATTR_EXTERNS
	.align		4
        /*0024*/ 	.byte	0x04, 0x0f
        /*0026*/ 	.short	(.L_424 - .L_423)


	//   ....[0]....
	.align		4
.L_423:
        /*0028*/ 	.word	index@(__assertfail)


	//----- nvinfo : EIATTR_MERCURY_ISA_VERSION
	.align		4
.L_424:
        /*002c*/ 	.byte	0x03, 0x5f
        /*002e*/ 	.short	0x0101


	//----- nvinfo : EIATTR_INT_WARP_WIDE_INSTR_OFFSETS
	.align		4
        /*0030*/ 	.byte	0x04, 0x31
        /*0032*/ 	.short	(.L_426 - .L_425)


	//   ....[0]....
.L_425:
        /*0034*/ 	.word	0x000001e0


	//   ....[1]....
        /*0038*/ 	.word	0x00000210


	//   ....[2]....
        /*003c*/ 	.word	0x00006a20


	//   ....[3]....
        /*0040*/ 	.word	0x00007160


	//   ....[4]....
        /*0044*/ 	.word	0x00007750


	//   ....[5]....
        /*0048*/ 	.word	0x00007a20


	//   ....[6]....
        /*004c*/ 	.word	0x00007c80


	//   ....[7]....
        /*0050*/ 	.word	0x00007e10


	//----- nvinfo : EIATTR_COOP_GROUP_MASK_REGIDS
	.align		4
.L_426:
        /*0054*/ 	.byte	0x04, 0x29
        /*0056*/ 	.short	(.L_428 - .L_427)


	//   ....[0]....
.L_427:
        /*0058*/ 	.word	0xffffffff


	//   ....[1]....
        /*005c*/ 	.word	0xffffffff


	//   ....[2]....
        /*0060*/ 	.word	0xffffffff


	//   ....[3]....
        /*0064*/ 	.word	0xffffffff


	//   ....[4]....
        /*0068*/ 	.word	0xffffffff


	//   ....[5]....
        /*006c*/ 	.word	0xffffffff


	//   ....[6]....
        /*0070*/ 	.word	0xffffffff


	//   ....[7]....
        /*0074*/ 	.word	0xffffffff


	//   ....[8]....
        /*0078*/ 	.word	0xffffffff


	//   ....[9]....
        /*007c*/ 	.word	0xffffffff


	//   ....[10]....
        /*0080*/ 	.word	0xffffffff


	//   ....[11]....
        /*0084*/ 	.word	0xffffffff


	//   ....[12]....
        /*0088*/ 	.word	0xffffffff


	//   ....[13]....
        /*008c*/ 	.word	0xffffffff


	//   ....[14]....
        /*0090*/ 	.word	0xffffffff


	//   ....[15]....
        /*0094*/ 	.word	0xffffffff


	//   ....[16]....
        /*0098*/ 	.word	0xffffffff


	//   ....[17]....
        /*009c*/ 	.word	0x0500000f


	//   ....[18]....
        /*00a0*/ 	.word	0x0500000f


	//   ....[19]....
        /*00a4*/ 	.word	0x0500000f


	//   ....[20]....
        /*00a8*/ 	.word	0x0500000f


	//----- nvinfo : EIATTR_COOP_GROUP_INSTR_OFFSETS
	.align		4
.L_428:
        /*00ac*/ 	.byte	0x04, 0x28
        /*00ae*/ 	.short	(.L_430 - .L_429)


	//   ....[0]....
.L_429:
        /*00b0*/ 	.word	0x00000060


	//   ....[1]....
        /*00b4*/ 	.word	0x000001f0


	//   ....[2]....
        /*00b8*/ 	.word	0x00000240


	//   ....[3]....
        /*00bc*/ 	.word	0x00000430


	//   ....[4]....
        /*00c0*/ 	.word	0x00000630


	//   ....[5]....
        /*00c4*/ 	.word	0x000010e0


	//   ....[6]....
        /*00c8*/ 	.word	0x00004920


	//   ....[7]....
        /*00cc*/ 	.word	0x00005f30


	//   ....[8]....
        /*00d0*/ 	.word	0x00006490


	//   ....[9]....
        /*00d4*/ 	.word	0x00006950


	//   ....[10]....
        /*00d8*/ 	.word	0x00006ca0


	//   ....[11]....
        /*00dc*/ 	.word	0x00007090


	//   ....[12]....
        /*00e0*/ 	.word	0x000072d0


	//   ....[13]....
        /*00e4*/ 	.word	0x00007680


	//   ....[14]....
        /*00e8*/ 	.word	0x00007960


	//   ....[15]....
        /*00ec*/ 	.word	0x00007b80


	//   ....[16]....
        /*00f0*/ 	.word	0x00007d10


	//   ....[17]....
        /*00f4*/ 	.word	0x0000a4b0


	//   ....[18]....
        /*00f8*/ 	.word	0x0000a600


	//   ....[19]....
        /*00fc*/ 	.word	0x0000a670


	//   ....[20]....
        /*0100*/ 	.word	0x0000a6e0


	//----- nvinfo : EIATTR_REG_RECONFIG
	.align		4
.L_430:
        /*0104*/ 	.byte	0x01, 0x54
	.zero		2


	//----- nvinfo : EIATTR_SYSCALL_OFFSETS
	.align		4
        /*0108*/ 	.byte	0x04, 0x46
        /*010a*/ 	.short	(.L_432 - .L_431)


	//   ....[0]....
.L_431:
        /*010c*/ 	.word	0x00000d40


	//   ....[1]....
        /*0110*/ 	.word	0x00000e30


	//   ....[2]....
        /*0114*/ 	.word	0x00000f70


	//   ....[3]....
        /*0118*/ 	.word	0x00001060


	//   ....[4]....
        /*011c*/ 	.word	0x00004310


	//   ....[5]....
        /*0120*/ 	.word	0x00004450


	//   ....[6]....
        /*0124*/ 	.word	0x00004570


	//   ....[7]....
        /*0128*/ 	.word	0x00004690


	//----- nvinfo : EIATTR_MBARRIER_INSTR_OFFSETS
	.align		4
.L_432:
        /*012c*/ 	.byte	0x04, 0x39
        /*012e*/ 	.short	(.L_434 - .L_433)


	//   ....[0]....
.L_433:
        /*0130*/ 	.word	0x000002e0
        /*0134*/ 	.word	0x000000ff
        /*0138*/ 	.word	0x00036400
        /*013c*/ 	.short	0x0100
        /*013e*/ 	.byte	0x06
	.zero		1


	//   ....[1]....
        /*0140*/ 	.word	0x000003e0
        /*0144*/ 	.word	0x000000ff
        /*0148*/ 	.word	0x00036410
        /*014c*/ 	.short	0x0100
        /*014e*/ 	.byte	0x08
	.zero		1


	//   ....[2]....
        /*0150*/ 	.word	0x000003f0
        /*0154*/ 	.word	0x000000ff
        /*0158*/ 	.word	0x00036420
        /*015c*/ 	.short	0x0100
        /*015e*/ 	.byte	0x08
	.zero		1


	//   ....[3]....
        /*0160*/ 	.word	0x00000400
        /*0164*/ 	.word	0x000000ff
        /*0168*/ 	.word	0x00036418
        /*016c*/ 	.short	0x0100
        /*016e*/ 	.byte	0x08
	.zero		1


	//   ....[4]....
        /*0170*/ 	.word	0x00000410
        /*0174*/ 	.word	0x000000ff
        /*0178*/ 	.word	0x00036428
        /*017c*/ 	.short	0x0100
        /*017e*/ 	.byte	0x08
	.zero		1


	//   ....[5]....
        /*0180*/ 	.word	0x00000540
        /*0184*/ 	.word	0x000000ff
        /*0188*/ 	.word	0x00036430
        /*018c*/ 	.short	0x0100
        /*018e*/ 	.byte	0x08
	.zero		1


	//   ....[6]....
        /*0190*/ 	.word	0x00000550
        /*0194*/ 	.word	0x000000ff
        /*0198*/ 	.word	0x00036438
        /*019c*/ 	.short	0x0100
        /*019e*/ 	.byte	0x08
	.zero		1


	//   ....[7]....
        /*01a0*/ 	.word	0x00001110
        /*01a4*/ 	.word	0x000000ff
        /*01a8*/ 	.word	0x00036400
        /*01ac*/ 	.short	0x010a
        /*01ae*/ 	.byte	0x25
	.zero		1


	//   ....[8]....
        /*01b0*/ 	.word	0x00001200
        /*01b4*/ 	.word	0x000000ff
        /*01b8*/ 	.word	0x00036400
        /*01bc*/ 	.short	0x010a
        /*01be*/ 	.byte	0x25
	.zero		1


	//   ....[9]....
        /*01c0*/ 	.word	0x00001950
        /*01c4*/ 	.word	0x00000004
        /*01c8*/ 	.word	0x00036410
        /*01cc*/ 	.short	0x010a
        /*01ce*/ 	.byte	0x3f
	.zero		1


	//   ....[10]....
        /*01d0*/ 	.word	0x00001990
        /*01d4*/ 	.word	0x00000004
        /*01d8*/ 	.word	0x00036410
        /*01dc*/ 	.short	0x010a
        /*01de*/ 	.byte	0x3f
	.zero		1


	//   ....[11]....
        /*01e0*/ 	.word	0x00002010
        /*01e4*/ 	.word	0x000000ff
        /*01e8*/ 	.word	0x00036430
        /*01ec*/ 	.short	0x010a
        /*01ee*/ 	.byte	0x25
	.zero		1


	//   ....[12]....
        /*01f0*/ 	.word	0x00002050
        /*01f4*/ 	.word	0x000000ff
        /*01f8*/ 	.word	0x00036430
        /*01fc*/ 	.short	0x010a
        /*01fe*/ 	.byte	0x25
	.zero		1


	//   ....[13]....
        /*0200*/ 	.word	0x00003a90
        /*0204*/ 	.word	0x000000ff
        /*0208*/ 	.word	0x00000000
        /*020c*/ 	.short	0x0101
        /*020e*/ 	.byte	0x04
	.zero		1


	//   ....[14]....
        /*0210*/ 	.word	0x00003e30
        /*0214*/ 	.word	0x00000004
        /*0218*/ 	.word	0x00000000
        /*021c*/ 	.short	0x0101
        /*021e*/ 	.byte	0x3f
	.zero		1


	//   ....[15]....
        /*0220*/ 	.word	0x00008400
        /*0224*/ 	.word	0x00000000
        /*0228*/ 	.word	0x00036420
        /*022c*/ 	.short	0x010a
        /*022e*/ 	.byte	0x3f
	.zero		1


	//   ....[16]....
        /*0230*/ 	.word	0x00008c10
        /*0234*/ 	.word	0x00000000
        /*0238*/ 	.word	0x00036438
        /*023c*/ 	.short	0x010a
        /*023e*/ 	.byte	0x3f
	.zero		1


	//   ....[17]....
        /*0240*/ 	.word	0x00008f70
        /*0244*/ 	.word	0x00000000
        /*0248*/ 	.word	0x00036428
        /*024c*/ 	.short	0x010a
        /*024e*/ 	.byte	0x3f
	.zero		1


	//   ....[18]....
        /*0250*/ 	.word	0x00009290
        /*0254*/ 	.word	0x00000000
        /*0258*/ 	.word	0x00036438
        /*025c*/ 	.short	0x010a
        /*025e*/ 	.byte	0x3f
	.zero		1


	//   ....[19]....
        /*0260*/ 	.word	0x00009540
        /*0264*/ 	.word	0x00000000
        /*0268*/ 	.word	0x00036420
        /*026c*/ 	.short	0x010a
        /*026e*/ 	.byte	0x3f
	.zero		1


	//   ....[20]....
        /*0270*/ 	.word	0x000098c0
        /*0274*/ 	.word	0x00000000
        /*0278*/ 	.word	0x00036438
        /*027c*/ 	.short	0x010a
        /*027e*/ 	.byte	0x3f
	.zero		1


	//   ....[21]....
        /*0280*/ 	.word	0x00009bb0
        /*0284*/ 	.word	0x00000000
        /*0288*/ 	.word	0x00036428
        /*028c*/ 	.short	0x010a
        /*028e*/ 	.byte	0x3f
	.zero		1


	//   ....[22]....
        /*0290*/ 	.word	0x00009ef0
        /*0294*/ 	.word	0x00000000
        /*0298*/ 	.word	0x00036438
        /*029c*/ 	.short	0x010a
        /*029e*/ 	.byte	0x3f
	.zero		1


	//   ....[23]....
        /*02a0*/ 	.word	0x0000a340
        /*02a4*/ 	.word	0x00000009
        /*02a8*/ 	.word	0x00000000
        /*02ac*/ 	.short	0x010a
        /*02ae*/ 	.byte	0x3f
	.zero		1


	//   ....[24]....
        /*02b0*/ 	.word	0x0000a3c0
        /*02b4*/ 	.word	0x00000003
        /*02b8*/ 	.word	0x00000000
        /*02bc*/ 	.short	0x010a
        /*02be*/ 	.byte	0x3f
	.zero		1


	//   ....[25]....
        /*02c0*/ 	.word	0x0000a410
        /*02c4*/ 	.word	0x00000004
        /*02c8*/ 	.word	0x00036438
        /*02cc*/ 	.short	0x010a
        /*02ce*/ 	.byte	0x3f
	.zero		1


	//   ....[26]....
        /*02d0*/ 	.word	0x0000a4e0
        /*02d4*/ 	.word	0x00000099
        /*02d8*/ 	.word	0x00036400
        /*02dc*/ 	.short	0x010a
        /*02de*/ 	.byte	0x3f
	.zero		1


	//   ....[27]....
        /*02e0*/ 	.word	0x0000a530
        /*02e4*/ 	.word	0x00000004
        /*02e8*/ 	.word	0x00036410
        /*02ec*/ 	.short	0x010a
        /*02ee*/ 	.byte	0x3f
	.zero		1


	//   ....[28]....
        /*02f0*/ 	.word	0x0000a580
        /*02f4*/ 	.word	0x00000099
        /*02f8*/ 	.word	0x00036430
        /*02fc*/ 	.short	0x010a
        /*02fe*/ 	.byte	0x3f
	.zero		1


	//   ....[29]....
        /*0300*/ 	.word	0x0000a720
        /*0304*/ 	.word	0x00000000
        /*0308*/ 	.word	0x00036420
        /*030c*/ 	.short	0x010a
        /*030e*/ 	.byte	0x3f
	.zero		1


	//   ....[30]....
        /*0310*/ 	.word	0x0000a770
        /*0314*/ 	.word	0x00000000
        /*0318*/ 	.word	0x00036438
        /*031c*/ 	.short	0x010a
        /*031e*/ 	.byte	0x3f
	.zero		1


	//   ....[31]....
        /*0320*/ 	.word	0x0000a7c0
        /*0324*/ 	.word	0x00000000
        /*0328*/ 	.word	0x00036428
        /*032c*/ 	.short	0x010a
        /*032e*/ 	.byte	0x3f
	.zero		1


	//   ....[32]....
        /*0330*/ 	.word	0x0000a810
        /*0334*/ 	.word	0x00000000
        /*0338*/ 	.word	0x00036438
        /*033c*/ 	.short	0x010a
        /*033e*/ 	.byte	0x3f
	.zero		1


	//   ....[33]....
        /*0340*/ 	.word	0x0000a870
        /*0344*/ 	.word	0x00000000
        /*0348*/ 	.word	0x00036420
        /*034c*/ 	.short	0x010a
        /*034e*/ 	.byte	0x3f
	.zero		1


	//   ....[34]....
        /*0350*/ 	.word	0x0000a8c0
        /*0354*/ 	.word	0x00000000
        /*0358*/ 	.word	0x00036438
        /*035c*/ 	.short	0x010a
        /*035e*/ 	.byte	0x3f
	.zero		1


	//   ....[35]....
        /*0360*/ 	.word	0x0000a910
        /*0364*/ 	.word	0x00000000
        /*0368*/ 	.word	0x00036428
        /*036c*/ 	.short	0x010a
        /*036e*/ 	.byte	0x3f
	.zero		1


	//   ....[36]....
        /*0370*/ 	.word	0x0000a960
        /*0374*/ 	.word	0x00000000
        /*0378*/ 	.word	0x00036438
        /*037c*/ 	.short	0x010a
        /*037e*/ 	.byte	0x3f
	.zero		1


	//   ....[37]....
        /*0380*/ 	.word	0x0000aa30
        /*0384*/ 	.word	0x00000009
        /*0388*/ 	.word	0x00000000
        /*038c*/ 	.short	0x010a
        /*038e*/ 	.byte	0x3f
	.zero		1


	//   ....[38]....
        /*0390*/ 	.word	0x0000aa80
        /*0394*/ 	.word	0x00000003
        /*0398*/ 	.word	0x00000000
        /*039c*/ 	.short	0x010a
        /*039e*/ 	.byte	0x3f
	.zero		1


	//----- nvinfo : EIATTR_NUM_MBARRIERS
	.align		4
.L_434:
        /*03a0*/ 	.byte	0x03, 0x38
        /*03a2*/ 	.short	0x0007


	//----- nvinfo : EIATTR_EXIT_INSTR_OFFSETS
	.align		4
        /*03a4*/ 	.byte	0x04, 0x1c
        /*03a6*/ 	.short	(.L_436 - .L_435)


	//   ....[0]....
.L_435:
        /*03a8*/ 	.word	0x00000690


	//   ....[1]....
        /*03ac*/ 	.word	0x00004f50


	//   ....[2]....
        /*03b0*/ 	.word	0x00005ed0


	//   ....[3]....
        /*03b4*/ 	.word	0x0000a460


	//----- nvinfo : EIATTR_MAX_THREADS
	.align		4
.L_436:
        /*03b8*/ 	.byte	0x04, 0x05
        /*03ba*/ 	.short	(.L_438 - .L_437)
.L_437:
        /*03bc*/ 	.word	0x00000200
        /*03c0*/ 	.word	0x00000001
        /*03c4*/ 	.word	0x00000001


	//----- nvinfo : EIATTR_CRS_STACK_SIZE
	.align		4
.L_438:
        /*03c8*/ 	.byte	0x04, 0x1e
        /*03ca*/ 	.short	(.L_440 - .L_439)
.L_439:
        /*03cc*/ 	.word	0x00000000


	//----- nvinfo : EIATTR_CBANK_PARAM_SIZE
	.align		4
.L_440:
        /*03d0*/ 	.byte	0x03, 0x19
        /*03d2*/ 	.short	0x0970


	//----- nvinfo : EIATTR_PARAM_CBANK
	.align		4
        /*03d4*/ 	.byte	0x04, 0x0a
        /*03d6*/ 	.short	(.L_442 - .L_441)
	.align		4
.L_441:
        /*03d8*/ 	.word	index@(.nv.constant0._ZN7cutlass13device_kernelIN5flash11enable_sm90INS1_16FlashAttnBwdSm90INS1_25CollectiveMainloopBwdSm90ILi2ELi1ELi1EN4cute5tupleIJNS5_1CILi1EEES8_S8_EEENS6_IJNS7_ILi64EEENS7_ILi96EEENS7_ILi192EEEEEENS_10bfloat16_tEfNS_4arch4Sm90ELb0ELb1ELb0ELb0ELb1ELb0ELb1ELb0ELi3ELi1ELi1ELi1ELb0EEENS1_21CollectiveEpilogueBwdISD_SE_SG_Li384ELb0ELb1ELi3EEENS1_19SingleTileSchedulerILb0ELb0ELb0ELi96EEEEEEEEEvNT_6ParamsE)
        /*03dc*/ 	.short	0x0210
        /*03de*/ 	.short	0x0970


	//----- nvinfo : EIATTR_SW_WAR
	.align		4
.L_442:
        /*03e0*/ 	.byte	0x04, 0x36
        /*03e2*/ 	.short	(.L_444 - .L_443)
.L_443:
        /*03e4*/ 	.word	0x00000008
.L_444:


//--------------------- .nv.info._ZN7cutlass13device_kernelIN5flash11enable_sm90INS1_16FlashAttnBwdSm90INS1_25CollectiveMainloopBwdSm90ILi2ELi1ELi1EN4cute5tupleIJNS5_1CILi1EEES8_S8_EEENS6_IJNS7_ILi64EEENS7_ILi96EEENS7_ILi192EEEEEENS_10bfloat16_tEfNS_4arch4Sm90ELb0ELb1ELb0ELb0ELb0ELb0ELb1ELb0ELi3ELi1ELi1ELi1ELb0EEENS1_24CollectiveEpilogueBwdGQAISD_fSG_Li384ELb0ELb0EEENS1_19SingleTileSchedulerILb0ELb0ELb0ELi96EEEEEEEEEvNT_6ParamsE --------------------------
	.section	.nv.info._ZN7cutlass13device_kernelIN5flash11enable_sm90INS1_16FlashAttnBwdSm90INS1_25CollectiveMainloopBwdSm90ILi2ELi1ELi1EN4cute5tupleIJNS5_1CILi1EEES8_S8_EEENS6_IJNS7_ILi64EEENS7_ILi96EEENS7_ILi192EEEEEENS_10bfloat16_tEfNS_4arch4Sm90ELb0ELb1ELb0ELb0ELb0ELb0ELb1ELb0ELi3ELi1ELi1ELi1ELb0EEENS1_24CollectiveEpilogueBwdGQAISD_fSG_Li384ELb0ELb0EEENS1_19SingleTileSchedulerILb0ELb0ELb0ELi96EEEEEEEEEvNT_6ParamsE,"",@"SHT_CUDA_INFO"
	.sectionflags	@""
	.align	4


	//----- nvinfo : EIATTR_CUDA_API_VERSION
	.align		4
        /*0000*/ 	.byte	0x04, 0x37
        /*0002*/ 	.short	(.L_446 - .L_445)
.L_445:
        /*0004*/ 	.word	0x00000082


	//----- nvinfo : EIATTR_KPARAM_INFO
	.align		4
.L_446:
        /*0008*/ 	.byte	0x04, 0x17
        /*000a*/ 	.short	(.L_448 - .L_447)
.L_447:
        /*000c*/ 	.word	0x00000000
        /*0010*/ 	.short	0x0000
        /*0012*/ 	.short	0x0070
        /*0014*/ 	.byte	0x00, 0xf0, 0x01, 0x1a


	//----- nvinfo : EIATTR_SPARSE_MMA_MASK
	.align		4
.L_448:
        /*0018*/ 	.byte	0x03, 0x50
        /*001a*/ 	.short	0x0000


	//----- nvinfo : EIATTR_MAXREG_COUNT
	.align		4
        /*001c*/ 	.byte	0x03, 0x1b
        /*001e*/ 	.short	0x0080


	//----- nvinfo : EIATTR_NUM_BARRIERS
	.align		4
        /*0020*/ 	.byte	0x02, 0x4c
        /*0022*/ 	.byte	0x10
	.zero		1


	//----- nvinfo : EIATTR_EXTERNS
	.align		4
        /*0024*/ 	.byte	0x04, 0x0f
        /*0026*/ 	.short	(.L_450 - .L_449)


	//   ....[0]....
	.align		4
.L_449:
        /*0028*/ 	.word	index@(__assertfail)


	//----- nvinfo : EIATTR_MERCURY_ISA_VERSION
	.align		4
.L_450:
        /*002c*/ 	.byte	0x03, 0x5f
        /*002e*/ 	.short	0x0101


	//----- nvinfo : EIATTR_INT_WARP_WIDE_INSTR_OFFSETS
	.align		4
        /*0030*/ 	.byte	0x04, 0x31
        /*0032*/ 	.short	(.L_452 - .L_451)


	//   ....[0]....
.L_451:
        /*0034*/ 	.word	0x00000180


	//   ....[1]....
        /*0038*/ 	.word	0x000001b0


	//----- nvinfo : EIATTR_COOP_GROUP_MASK_REGIDS
	.align		4
.L_452:
        /*003c*/ 	.byte	0x04, 0x29
        /*003e*/ 	.short	(.L_454 - .L_453)


	//   ....[0]....
.L_453:
        /*0040*/ 	.word	0xffffffff


	//   ....[1]....
        /*0044*/ 	.word	0xffffffff


	//   ....[2]....
        /*0048*/ 	.word	0xffffffff


	//   ....[3]....
        /*004c*/ 	.word	0xffffffff


	//   ....[4]....
        /*0050*/ 	.word	0xffffffff


	//   ....[5]....
        /*0054*/ 	.word	0xffffffff


	//   ....[6]....
        /*0058*/ 	.word	0xffffffff


	//   ....[7]....
        /*005c*/ 	.word	0x0500000f


	//----- nvinfo : EIATTR_COOP_GROUP_INSTR_OFFSETS
	.align		4
.L_454:
        /*0060*/ 	.byte	0x04, 0x28
        /*0062*/ 	.short	(.L_456 - .L_455)


	//   ....[0]....
.L_455:
        /*0064*/ 	.word	0x00000060


	//   ....[1]....
        /*0068*/ 	.word	0x00000190


	//   ....[2]....
        /*006c*/ 	.word	0x000001e0


	//   ....[3]....
        /*0070*/ 	.word	0x000003d0


	//   ....[4]....
        /*0074*/ 	.word	0x000005d0


	//   ....[5]....
        /*0078*/ 	.word	0x00001080


	//   ....[6]....
        /*007c*/ 	.word	0x000048f0


	//   ....[7]....
        /*0080*/ 	.word	0x00007f80


	//----- nvinfo : EIATTR_REG_RECONFIG
	.align		4
.L_456:
        /*0084*/ 	.byte	0x01, 0x54
	.zero		2


	//----- nvinfo : EIATTR_SYSCALL_OFFSETS
	.align		4
        /*0088*/ 	.byte	0x04, 0x46
        /*008a*/ 	.short	(.L_458 - .L_457)


	//   ....[0]....
.L_457:
        /*008c*/ 	.word	0x00000ce0


	//   ....[1]....
        /*0090*/ 	.word	0x00000dd0


	//   ....[2]....
        /*0094*/ 	.word	0x00000f10


	//   ....[3]....
        /*0098*/ 	.word	0x00001000


	//----- nvinfo : EIATTR_MBARRIER_INSTR_OFFSETS
	.align		4
.L_458:
        /*009c*/ 	.byte	0x04, 0x39
        /*009e*/ 	.short	(.L_460 - .L_459)


	//   ....[0]....
.L_459:
        /*00a0*/ 	.word	0x00000280
        /*00a4*/ 	.word	0x000000ff
        /*00a8*/ 	.word	0x00036400
        /*00ac*/ 	.short	0x0100
        /*00ae*/ 	.byte	0x06
	.zero		1


	//   ....[1]....
        /*00b0*/ 	.word	0x00000380
        /*00b4*/ 	.word	0x000000ff
        /*00b8*/ 	.word	0x00036410
        /*00bc*/ 	.short	0x0100
        /*00be*/ 	.byte	0x08
	.zero		1


	//   ....[2]....
        /*00c0*/ 	.word	0x00000390
        /*00c4*/ 	.word	0x000000ff
        /*00c8*/ 	.word	0x00036420
        /*00cc*/ 	.short	0x0100
        /*00ce*/ 	.byte	0x08
	.zero		1


	//   ....[3]....
        /*00d0*/ 	.word	0x000003a0
        /*00d4*/ 	.word	0x000000ff
        /*00d8*/ 	.word	0x00036418
        /*00dc*/ 	.short	0x0100
        /*00de*/ 	.byte	0x08
	.zero		1


	//   ....[4]....
        /*00e0*/ 	.word	0x000003b0
        /*00e4*/ 	.word	0x000000ff
        /*00e8*/ 	.word	0x00036428
        /*00ec*/ 	.short	0x0100
        /*00ee*/ 	.byte	0x08
	.zero		1


	//   ....[5]....
        /*00f0*/ 	.word	0x000004e0
        /*00f4*/ 	.word	0x000000ff
        /*00f8*/ 	.word	0x00036430
        /*00fc*/ 	.short	0x0100
        /*00fe*/ 	.byte	0x08
	.zero		1


	//   ....[6]....
        /*0100*/ 	.word	0x000004f0
        /*0104*/ 	.word	0x000000ff
        /*0108*/ 	.word	0x00036438
        /*010c*/ 	.short	0x0100
        /*010e*/ 	.byte	0x08
	.zero		1


	//   ....[7]....
        /*0110*/ 	.word	0x000010b0
        /*0114*/ 	.word	0x000000ff
        /*0118*/ 	.word	0x00036400
        /*011c*/ 	.short	0x010a
        /*011e*/ 	.byte	0x25
	.zero		1


	//   ....[8]....
        /*0120*/ 	.word	0x000011a0
        /*0124*/ 	.word	0x000000ff
        /*0128*/ 	.word	0x00036400
        /*012c*/ 	.short	0x010a
        /*012e*/ 	.byte	0x25
	.zero		1


	//   ....[9]....
        /*0130*/ 	.word	0x000018e0
        /*0134*/ 	.word	0x00000003
        /*0138*/ 	.word	0x00036410
        /*013c*/ 	.short	0x010a
        /*013e*/ 	.byte	0x3f
	.zero		1


	//   ....[10]....
        /*0140*/ 	.word	0x00001920
        /*0144*/ 	.word	0x00000003
        /*0148*/ 	.word	0x00036410
        /*014c*/ 	.short	0x010a
        /*014e*/ 	.byte	0x3f
	.zero		1


	//   ....[11]....
        /*0150*/ 	.word	0x00001fc0
        /*0154*/ 	.word	0x000000ff
        /*0158*/ 	.word	0x00036430
        /*015c*/ 	.short	0x010a
        /*015e*/ 	.byte	0x25
	.zero		1


	//   ....[12]....
        /*0160*/ 	.word	0x00002000
        /*0164*/ 	.word	0x000000ff
        /*0168*/ 	.word	0x00036430
        /*016c*/ 	.short	0x010a
        /*016e*/ 	.byte	0x25
	.zero		1


	//   ....[13]....
        /*0170*/ 	.word	0x000039e0
        /*0174*/ 	.word	0x000000ff
        /*0178*/ 	.word	0x00000000
        /*017c*/ 	.short	0x0101
        /*017e*/ 	.byte	0x04
	.zero		1


	//   ....[14]....
        /*0180*/ 	.word	0x00003d80
        /*0184*/ 	.word	0x00000003
        /*0188*/ 	.word	0x00000000
        /*018c*/ 	.short	0x0101
        /*018e*/ 	.byte	0x3f
	.zero		1


	//   ....[15]....
        /*0190*/ 	.word	0x00005ed0
        /*0194*/ 	.word	0x00000000
        /*0198*/ 	.word	0x00036420
        /*019c*/ 	.short	0x010a
        /*019e*/ 	.byte	0x3f
	.zero		1


	//   ....[16]....
        /*01a0*/ 	.word	0x000066e0
        /*01a4*/ 	.word	0x00000000
        /*01a8*/ 	.word	0x00036438
        /*01ac*/ 	.short	0x010a
        /*01ae*/ 	.byte	0x3f
	.zero		1


	//   ....[17]....
        /*01b0*/ 	.word	0x00006a40
        /*01b4*/ 	.word	0x00000000
        /*01b8*/ 	.word	0x00036428
        /*01bc*/ 	.short	0x010a
        /*01be*/ 	.byte	0x3f
	.zero		1


	//   ....[18]....
        /*01c0*/ 	.word	0x00006d60
        /*01c4*/ 	.word	0x00000000
        /*01c8*/ 	.word	0x00036438
        /*01cc*/ 	.short	0x010a
        /*01ce*/ 	.byte	0x3f
	.zero		1


	//   ....[19]....
        /*01d0*/ 	.word	0x00007010
        /*01d4*/ 	.word	0x00000000
        /*01d8*/ 	.word	0x00036420
        /*01dc*/ 	.short	0x010a
        /*01de*/ 	.byte	0x3f
	.zero		1


	//   ....[20]....
        /*01e0*/ 	.word	0x00007390
        /*01e4*/ 	.word	0x00000000
        /*01e8*/ 	.word	0x00036438
        /*01ec*/ 	.short	0x010a
        /*01ee*/ 	.byte	0x3f
	.zero		1


	//   ....[21]....
        /*01f0*/ 	.word	0x00007680
        /*01f4*/ 	.word	0x00000000
        /*01f8*/ 	.word	0x00036428
        /*01fc*/ 	.short	0x010a
        /*01fe*/ 	.byte	0x3f
	.zero		1


	//   ....[22]....
        /*0200*/ 	.word	0x000079c0
        /*0204*/ 	.word	0x00000000
        /*0208*/ 	.word	0x00036438
        /*020c*/ 	.short	0x010a
        /*020e*/ 	.byte	0x3f
	.zero		1


	//   ....[23]....
        /*0210*/ 	.word	0x00007e10
        /*0214*/ 	.word	0x00000009
        /*0218*/ 	.word	0x00000000
        /*021c*/ 	.short	0x010a
        /*021e*/ 	.byte	0x3f
	.zero		1


	//   ....[24]....
        /*0220*/ 	.word	0x00007e90
        /*0224*/ 	.word	0x00000003
        /*0228*/ 	.word	0x00000000
        /*022c*/ 	.short	0x010a
        /*022e*/ 	.byte	0x3f
	.zero		1


	//   ....[25]....
        /*0230*/ 	.word	0x00007ee0
        /*0234*/ 	.word	0x00000004
        /*0238*/ 	.word	0x00036438
        /*023c*/ 	.short	0x010a
        /*023e*/ 	.byte	0x3f
	.zero		1


	//   ....[26]....
        /*0240*/ 	.word	0x00007fb0
        /*0244*/ 	.word	0x00000099
        /*0248*/ 	.word	0x00036400
        /*024c*/ 	.short	0x010a
        /*024e*/ 	.byte	0x3f
	.zero		1


	//   ....[27]....
        /*0250*/ 	.word	0x00008000
        /*0254*/ 	.word	0x00000003
        /*0258*/ 	.word	0x00036410
        /*025c*/ 	.short	0x010a
        /*025e*/ 	.byte	0x3f
	.zero		1


	//   ....[28]....
        /*0260*/ 	.word	0x00008050
        /*0264*/ 	.word	0x00000099
        /*0268*/ 	.word	0x00036430
        /*026c*/ 	.short	0x010a
        /*026e*/ 	.byte	0x3f
	.zero		1


	//   ....[29]....
        /*0270*/ 	.word	0x000080a0
        /*0274*/ 	.word	0x00000000
        /*0278*/ 	.word	0x00036420
        /*027c*/ 	.short	0x010a
        /*027e*/ 	.byte	0x3f
	.zero		1


	//   ....[30]....
        /*0280*/ 	.word	0x000080f0
        /*0284*/ 	.word	0x00000000
        /*0288*/ 	.word	0x00036438
        /*028c*/ 	.short	0x010a
        /*028e*/ 	.byte	0x3f
	.zero		1


	//   ....[31]....
        /*0290*/ 	.word	0x00008140
        /*0294*/ 	.word	0x00000000
        /*0298*/ 	.word	0x00036428
        /*029c*/ 	.short	0x010a
        /*029e*/ 	.byte	0x3f
	.zero		1


	//   ....[32]....
        /*02a0*/ 	.word	0x00008190
        /*02a4*/ 	.word	0x00000000
        /*02a8*/ 	.word	0x00036438
        /*02ac*/ 	.short	0x010a
        /*02ae*/ 	.byte	0x3f
	.zero		1


	//   ....[33]....
        /*02b0*/ 	.word	0x000081f0
        /*02b4*/ 	.word	0x00000000
        /*02b8*/ 	.word	0x00036420
        /*02bc*/ 	.short	0x010a
        /*02be*/ 	.byte	0x3f
	.zero		1


	//   ....[34]....
        /*02c0*/ 	.word	0x00008240
        /*02c4*/ 	.word	0x00000000
        /*02c8*/ 	.word	0x00036438
        /*02cc*/ 	.short	0x010a
        /*02ce*/ 	.byte	0x3f
	.zero		1


	//   ....[35]....
        /*02d0*/ 	.word	0x00008290
        /*02d4*/ 	.word	0x00000000
        /*02d8*/ 	.word	0x00036428
        /*02dc*/ 	.short	0x010a
        /*02de*/ 	.byte	0x3f
	.zero		1


	//   ....[36]....
        /*02e0*/ 	.word	0x000082e0
        /*02e4*/ 	.word	0x00000000
        /*02e8*/ 	.word	0x00036438
        /*02ec*/ 	.short	0x010a
        /*02ee*/ 	.byte	0x3f
	.zero		1


	//   ....[37]....
        /*02f0*/ 	.word	0x000083b0
        /*02f4*/ 	.word	0x00000009
        /*02f8*/ 	.word	0x00000000
        /*02fc*/ 	.short	0x010a
        /*02fe*/ 	.byte	0x3f
	.zero		1


	//   ....[38]....
        /*0300*/ 	.word	0x00008400
        /*0304*/ 	.word	0x00000003
        /*0308*/ 	.word	0x00000000
        /*030c*/ 	.short	0x010a
        /*030e*/ 	.byte	0x3f
	.zero		1


	//----- nvinfo : EIATTR_NUM_MBARRIERS
	.align		4
.L_460:
        /*0310*/ 	.byte	0x03, 0x38
        /*0312*/ 	.short	0x0007


	//----- nvinfo : EIATTR_EXIT_INSTR_OFFSETS
	.align		4
        /*0314*/ 	.byte	0x04, 0x1c
        /*0316*/ 	.short	(.L_462 - .L_461)


	//   ....[0]....
.L_461:
        /*0318*/ 	.word	0x00007f30


	//----- nvinfo : EIATTR_MAX_THREADS
	.align		4
.L_462:
        /*031c*/ 	.byte	0x04, 0x05
        /*031e*/ 	.short	(.L_464 - .L_463)
.L_463:
        /*0320*/ 	.word	0x00000200
        /*0324*/ 	.word	0x00000001
        /*0328*/ 	.word	0x00000001


	//----- nvinfo : EIATTR_CRS_STACK_SIZE
	.align		4
.L_464:
        /*032c*/ 	.byte	0x04, 0x1e
        /*032e*/ 	.short	(.L_466 - .L_465)
.L_465:
        /*0330*/ 	.word	0x00000000


	//----- nvinfo : EIATTR_CBANK_PARAM_SIZE
	.align		4
.L_466:
        /*0334*/ 	.byte	0x03, 0x19
        /*0336*/ 	.short	0x06f0


	//----- nvinfo : EIATTR_PARAM_CBANK
	.align		4
        /*0338*/ 	.byte	0x04, 0x0a
        /*033a*/ 	.short	(.L_468 - .L_467)
	.align		4
.L_467:
        /*033c*/ 	.word	index@(.nv.constant0._ZN7cutlass13device_kernelIN5flash11enable_sm90INS1_16FlashAttnBwdSm90INS1_25CollectiveMainloopBwdSm90ILi2ELi1ELi1EN4cute5tupleIJNS5_1CILi1EEES8_S8_EEENS6_IJNS7_ILi64EEENS7_ILi96EEENS7_ILi192EEEEEENS_10bfloat16_tEfNS_4arch4Sm90ELb0ELb1ELb0ELb0ELb0ELb0ELb1ELb0ELi3ELi1ELi1ELi1ELb0EEENS1_24CollectiveEpilogueBwdGQAISD_fSG_Li384ELb0ELb0EEENS1_19SingleTileSchedulerILb0ELb0ELb0ELi96EEEEEEEEEvNT_6ParamsE)
        /*0340*/ 	.short	0x0210
        /*0342*/ 	.short	0x06f0


	//----- nvinfo : EIATTR_SW_WAR
	.align		4
.L_468:
        /*0344*/ 	.byte	0x04, 0x36
        /*0346*/ 	.short	(.L_470 - .L_469)
.L_469:
        /*0348*/ 	.word	0x00000008
.L_470:


//--------------------- .nv.info._ZN7cutlass13device_kernelIN5flash11enable_sm90INS1_16FlashAttnBwdSm90INS1_25CollectiveMainloopBwdSm90ILi2ELi1ELi1EN4cute5tupleIJNS5_1CILi1EEES8_S8_EEENS6_IJNS7_ILi64EEENS7_ILi96EEENS7_ILi192EEEEEENS_10bfloat16_tEfNS_4arch4Sm90ELb0ELb1ELb0ELb0ELb1ELb0ELb1ELb0ELi3ELi1ELi1ELi1ELb0EEENS1_24CollectiveEpilogueBwdGQAISD_fSG_Li384ELb0ELb1EEENS1_19SingleTileSchedulerILb0ELb0ELb0ELi96EEEEEEEEEvNT_6ParamsE --------------------------
	.section	.nv.info._ZN7cutlass13device_kernelIN5flash11enable_sm90INS1_16FlashAttnBwdSm90INS1_25CollectiveMainloopBwdSm90ILi2ELi1ELi1EN4cute5tupleIJNS5_1CILi1EEES8_S8_EEENS6_IJNS7_ILi64EEENS7_ILi96EEENS7_ILi192EEEEEENS_10bfloat16_tEfNS_4arch4Sm90ELb0ELb1ELb0ELb0ELb1ELb0ELb1ELb0ELi3ELi1ELi1ELi1ELb0EEENS1_24CollectiveEpilogueBwdGQAISD_fSG_Li384ELb0ELb1EEENS1_19SingleTileSchedulerILb0ELb0ELb0ELi96EEEEEEEEEvNT_6ParamsE,"",@"SHT_CUDA_INFO"
	.sectionflags	@""
	.align	4


	//----- nvinfo : EIATTR_CUDA_API_VERSION
	.align		4
        /*0000*/ 	.byte	0x04, 0x37
        /*0002*/ 	.short	(.L_472 - .L_471)
.L_471:
        /*0004*/ 	.word	0x00000082


	//----- nvinfo : EIATTR_KPARAM_INFO
	.align		4
.L_472:
        /*0008*/ 	.byte	0x04, 0x17
        /*000a*/ 	.short	(.L_474 - .L_473)
.L_473:
        /*000c*/ 	.word	0x00000000
        /*0010*/ 	.short	0x0000
        /*0012*/ 	.short	0x0070
        /*0014*/ 	.byte	0x00, 0xf0, 0x01, 0x1a


	//----- nvinfo : EIATTR_SPARSE_MMA_MASK
	.align		4
.L_474:
        /*0018*/ 	.byte	0x03, 0x50
        /*001a*/ 	.short	0x0000


	//----- nvinfo : EIATTR_MAXREG_COUNT
	.align		4
        /*001c*/ 	.byte	0x03, 0x1b
        /*001e*/ 	.short	0x0080


	//----- nvinfo : EIATTR_NUM_BARRIERS
	.align		4
        /*0020*/ 	.byte	0x02, 0x4c
        /*0022*/ 	.byte	0x10
	.zero		1


	//----- nvinfo : EIATTR_EXTERNS
	.align		4
        /*0024*/ 	.byte	0x04, 0x0f
        /*0026*/ 	.short	(.L_476 - .L_475)


	//   ....[0]....
	.align		4
.L_475:
        /*0028*/ 	.word	index@(__assertfail)


	//----- nvinfo : EIATTR_MERCURY_ISA_VERSION
	.align		4
.L_476:
        /*002c*/ 	.byte	0x03, 0x5f
        /*002e*/ 	.short	0x0101


	//----- nvinfo : EIATTR_INT_WARP_WIDE_INSTR_OFFSETS
	.align		4
        /*0030*/ 	.byte	0x04, 0x31
        /*0032*/ 	.short	(.L_478 - .L_477)


	//   ....[0]....
.L_477:
        /*0034*/ 	.word	0x00000180


	//   ....[1]....
        /*0038*/ 	.word	0x000001b0


	//   ....[2]....
        /*003c*/ 	.word	0x000058b0


	//   ....[3]....
        /*0040*/ 	.word	0x00005ff0


	//   ....[4]....
        /*0044*/ 	.word	0x000065e0


	//   ....[5]....
        /*0048*/ 	.word	0x000068b0


	//   ....[6]....
        /*004c*/ 	.word	0x00006b10


	//   ....[7]....
        /*0050*/ 	.word	0x00006ca0


	//----- nvinfo : EIATTR_COOP_GROUP_MASK_REGIDS
	.align		4
.L_478:
        /*0054*/ 	.byte	0x04, 0x29
        /*0056*/ 	.short	(.L_480 - .L_479)


	//   ....[0]....
.L_479:
        /*0058*/ 	.word	0xffffffff


	//   ....[1]....
        /*005c*/ 	.word	0xffffffff


	//   ....[2]....
        /*0060*/ 	.word	0xffffffff


	//   ....[3]....
        /*0064*/ 	.word	0xffffffff


	//   ....[4]....
        /*0068*/ 	.word	0xffffffff


	//   ....[5]....
        /*006c*/ 	.word	0xffffffff


	//   ....[6]....
        /*0070*/ 	.word	0xffffffff


	//   ....[7]....
        /*0074*/ 	.word	0xffffffff


	//   ....[8]....
        /*0078*/ 	.word	0xffffffff


	//   ....[9]....
        /*007c*/ 	.word	0xffffffff


	//   ....[10]....
        /*0080*/ 	.word	0xffffffff


	//   ....[11]....
        /*0084*/ 	.word	0xffffffff


	//   ....[12]....
        /*0088*/ 	.word	0xffffffff


	//   ....[13]....
        /*008c*/ 	.word	0xffffffff


	//   ....[14]....
        /*0090*/ 	.word	0xffffffff


	//   ....[15]....
        /*0094*/ 	.word	0xffffffff


	//   ....[16]....
        /*0098*/ 	.word	0xffffffff


	//   ....[17]....
        /*009c*/ 	.word	0xffffffff


	//   ....[18]....
        /*00a0*/ 	.word	0xffffffff


	//   ....[19]....
        /*00a4*/ 	.word	0xffffffff


	//   ....[20]....
        /*00a8*/ 	.word	0x0500000f


	//   ....[21]....
        /*00ac*/ 	.word	0x0500000f


	//   ....[22]....
        /*00b0*/ 	.word	0x0500000f


	//   ....[23]....
        /*00b4*/ 	.word	0x0500000f


	//   ....[24]....
        /*00b8*/ 	.word	0x0500000f


	//   ....[25]....
        /*00bc*/ 	.word	0x0500000f


	//----- nvinfo : EIATTR_COOP_GROUP_INSTR_OFFSETS
	.align		4
.L_480:
        /*00c0*/ 	.byte	0x04, 0x28
        /*00c2*/ 	.short	(.L_482 - .L_481)


	//   ....[0]....
.L_481:
        /*00c4*/ 	.word	0x00000060


	//   ....[1]....
        /*00c8*/ 	.word	0x00000190


	//   ....[2]....
        /*00cc*/ 	.word	0x000001e0


	//   ....[3]....
        /*00d0*/ 	.word	0x000003d0


	//   ....[4]....
        /*00d4*/ 	.word	0x000005e0


	//   ....[5]....
        /*00d8*/ 	.word	0x00001090


	//   ....[6]....
        /*00dc*/ 	.word	0x000046e0


	//   ....[7]....
        /*00e0*/ 	.word	0x00004860


	//   ....[8]....
        /*00e4*/ 	.word	0x00004b10


	//   ....[9]....
        /*00e8*/ 	.word	0x00004ca0


	//   ....[10]....
        /*00ec*/ 	.word	0x00004dc0


	//   ....[11]....
        /*00f0*/ 	.word	0x00005320


	//   ....[12]....
        /*00f4*/ 	.word	0x000057e0


	//   ....[13]....
        /*00f8*/ 	.word	0x00005b30


	//   ....[14]....
        /*00fc*/ 	.word	0x00005f20


	//   ....[15]....
        /*0100*/ 	.word	0x00006160


	//   ....[16]....
        /*0104*/ 	.word	0x00006510


	//   ....[17]....
        /*0108*/ 	.word	0x000067f0


	//   ....[18]....
        /*010c*/ 	.word	0x00006a10


	//   ....[19]....
        /*0110*/ 	.word	0x00006ba0


	//   ....[20]....
        /*0114*/ 	.word	0x00009340


	//   ....[21]....
        /*0118*/ 	.word	0x00009490


	//   ....[22]....
        /*011c*/ 	.word	0x00009500


	//   ....[23]....
        /*0120*/ 	.word	0x00009570


	//   ....[24]....
        /*0124*/ 	.word	0x000095e0


	//   ....[25]....
        /*0128*/ 	.word	0x00009650


	//----- nvinfo : EIATTR_REG_RECONFIG
	.align		4
.L_482:
        /*012c*/ 	.byte	0x01, 0x54
	.zero		2


	//----- nvinfo : EIATTR_SYSCALL_OFFSETS
	.align		4
        /*0130*/ 	.byte	0x04, 0x46
        /*0132*/ 	.short	(.L_484 - .L_483)


	//   ....[0]....
.L_483:
        /*0134*/ 	.word	0x00000cf0


	//   ....[1]....
        /*0138*/ 	.word	0x00000de0


	//   ....[2]....
        /*013c*/ 	.word	0x00000f20


	//   ....[3]....
        /*0140*/ 	.word	0x00001010


	//----- nvinfo : EIATTR_MBARRIER_INSTR_OFFSETS
	.align		4
.L_484:
        /*0144*/ 	.byte	0x04, 0x39
        /*0146*/ 	.short	(.L_486 - .L_485)


	//   ....[0]....
.L_485:
        /*0148*/ 	.word	0x00000280
        /*014c*/ 	.word	0x000000ff
        /*0150*/ 	.word	0x00036400
        /*0154*/ 	.short	0x0100
        /*0156*/ 	.byte	0x06
	.zero		1


	//   ....[1]....
        /*0158*/ 	.word	0x00000380
        /*015c*/ 	.word	0x000000ff
        /*0160*/ 	.word	0x00036410
        /*0164*/ 	.short	0x0100
        /*0166*/ 	.byte	0x08
	.zero		1


	//   ....[2]....
        /*0168*/ 	.word	0x00000390
        /*016c*/ 	.word	0x000000ff
        /*0170*/ 	.word	0x00036420
        /*0174*/ 	.short	0x0100
        /*0176*/ 	.byte	0x08
	.zero		1


	//   ....[3]....
        /*0178*/ 	.word	0x000003a0
        /*017c*/ 	.word	0x000000ff
        /*0180*/ 	.word	0x00036418
        /*0184*/ 	.short	0x0100
        /*0186*/ 	.byte	0x08
	.zero		1


	//   ....[4]....
        /*0188*/ 	.word	0x000003b0
        /*018c*/ 	.word	0x000000ff
        /*0190*/ 	.word	0x00036428
        /*0194*/ 	.short	0x0100
        /*0196*/ 	.byte	0x08
	.zero		1


	//   ....[5]....
        /*0198*/ 	.word	0x000004e0
        /*019c*/ 	.word	0x000000ff
        /*01a0*/ 	.word	0x00036430
        /*01a4*/ 	.short	0x0100
        /*01a6*/ 	.byte	0x08
	.zero		1


	//   ....[6]....
        /*01a8*/ 	.word	0x000004f0
        /*01ac*/ 	.word	0x000000ff
        /*01b0*/ 	.word	0x00036438
        /*01b4*/ 	.short	0x0100
        /*01b6*/ 	.byte	0x08
	.zero		1


	//   ....[7]....
        /*01b8*/ 	.word	0x000010c0
        /*01bc*/ 	.word	0x000000ff
        /*01c0*/ 	.word	0x00036400
        /*01c4*/ 	.short	0x010a
        /*01c6*/ 	.byte	0x25
	.zero		1


	//   ....[8]....
        /*01c8*/ 	.word	0x000011b0
        /*01cc*/ 	.word	0x000000ff
        /*01d0*/ 	.word	0x00036400
        /*01d4*/ 	.short	0x010a
        /*01d6*/ 	.byte	0x25
	.zero		1


	//   ....[9]....
        /*01d8*/ 	.word	0x000018f0
        /*01dc*/ 	.word	0x00000003
        /*01e0*/ 	.word	0x00036410
        /*01e4*/ 	.short	0x010a
        /*01e6*/ 	.byte	0x3f
	.zero		1


	//   ....[10]....
        /*01e8*/ 	.word	0x00001930
        /*01ec*/ 	.word	0x00000003
        /*01f0*/ 	.word	0x00036410
        /*01f4*/ 	.short	0x010a
        /*01f6*/ 	.byte	0x3f
	.zero		1


	//   ....[11]....
        /*01f8*/ 	.word	0x00001fb0
        /*01fc*/ 	.word	0x000000ff
        /*0200*/ 	.word	0x00036430
        /*0204*/ 	.short	0x010a
        /*0206*/ 	.byte	0x25
	.zero		1


	//   ....[12]....
        /*0208*/ 	.word	0x00001ff0
        /*020c*/ 	.word	0x000000ff
        /*0210*/ 	.word	0x00036430
        /*0214*/ 	.short	0x010a
        /*0216*/ 	.byte	0x25
	.zero		1


	//   ....[13]....
        /*0218*/ 	.word	0x000039d0
        /*021c*/ 	.word	0x000000ff
        /*0220*/ 	.word	0x00000000
        /*0224*/ 	.short	0x0101
        /*0226*/ 	.byte	0x04
	.zero		1


	//   ....[14]....
        /*0228*/ 	.word	0x00003d70
        /*022c*/ 	.word	0x00000003
        /*0230*/ 	.word	0x00000000
        /*0234*/ 	.short	0x0101
        /*0236*/ 	.byte	0x3f
	.zero		1


	//   ....[15]....
        /*0238*/ 	.word	0x00007290
        /*023c*/ 	.word	0x00000000
        /*0240*/ 	.word	0x00036420
        /*0244*/ 	.short	0x010a
        /*0246*/ 	.byte	0x3f
	.zero		1


	//   ....[16]....
        /*0248*/ 	.word	0x00007aa0
        /*024c*/ 	.word	0x00000000
        /*0250*/ 	.word	0x00036438
        /*0254*/ 	.short	0x010a
        /*0256*/ 	.byte	0x3f
	.zero		1


	//   ....[17]....
        /*0258*/ 	.word	0x00007e00
        /*025c*/ 	.word	0x00000000
        /*0260*/ 	.word	0x00036428
        /*0264*/ 	.short	0x010a
        /*0266*/ 	.byte	0x3f
	.zero		1


	//   ....[18]....
        /*0268*/ 	.word	0x00008120
        /*026c*/ 	.word	0x00000000
        /*0270*/ 	.word	0x00036438
        /*0274*/ 	.short	0x010a
        /*0276*/ 	.byte	0x3f
	.zero		1


	//   ....[19]....
        /*0278*/ 	.word	0x000083d0
        /*027c*/ 	.word	0x00000000
        /*0280*/ 	.word	0x00036420
        /*0284*/ 	.short	0x010a
        /*0286*/ 	.byte	0x3f
	.zero		1


	//   ....[20]....
        /*0288*/ 	.word	0x00008750
        /*028c*/ 	.word	0x00000000
        /*0290*/ 	.word	0x00036438
        /*0294*/ 	.short	0x010a
        /*0296*/ 	.byte	0x3f
	.zero		1


	//   ....[21]....
        /*0298*/ 	.word	0x00008a40
        /*029c*/ 	.word	0x00000000
        /*02a0*/ 	.word	0x00036428
        /*02a4*/ 	.short	0x010a
        /*02a6*/ 	.byte	0x3f
	.zero		1


	//   ....[22]....
        /*02a8*/ 	.word	0x00008d80
        /*02ac*/ 	.word	0x00000000
        /*02b0*/ 	.word	0x00036438
        /*02b4*/ 	.short	0x010a
        /*02b6*/ 	.byte	0x3f
	.zero		1


	//   ....[23]....
        /*02b8*/ 	.word	0x000091d0
        /*02bc*/ 	.word	0x00000009
        /*02c0*/ 	.word	0x00000000
        /*02c4*/ 	.short	0x010a
        /*02c6*/ 	.byte	0x3f
	.zero		1


	//   ....[24]....
        /*02c8*/ 	.word	0x00009250
        /*02cc*/ 	.word	0x00000003
        /*02d0*/ 	.word	0x00000000
        /*02d4*/ 	.short	0x010a
        /*02d6*/ 	.byte	0x3f
	.zero		1


	//   ....[25]....
        /*02d8*/ 	.word	0x000092a0
        /*02dc*/ 	.word	0x00000004
        /*02e0*/ 	.word	0x00036438
        /*02e4*/ 	.short	0x010a
        /*02e6*/ 	.byte	0x3f
	.zero		1


	//   ....[26]....
        /*02e8*/ 	.word	0x00009370
        /*02ec*/ 	.word	0x00000099
        /*02f0*/ 	.word	0x00036400
        /*02f4*/ 	.short	0x010a
        /*02f6*/ 	.byte	0x3f
	.zero		1


	//   ....[27]....
        /*02f8*/ 	.word	0x000093c0
        /*02fc*/ 	.word	0x00000003
        /*0300*/ 	.word	0x00036410
        /*0304*/ 	.short	0x010a
        /*0306*/ 	.byte	0x3f
	.zero		1


	//   ....[28]....
        /*0308*/ 	.word	0x00009410
        /*030c*/ 	.word	0x00000099
        /*0310*/ 	.word	0x00036430
        /*0314*/ 	.short	0x010a
        /*0316*/ 	.byte	0x3f
	.zero		1


	//   ....[29]....
        /*0318*/ 	.word	0x00009690
        /*031c*/ 	.word	0x00000000
        /*0320*/ 	.word	0x00036420
        /*0324*/ 	.short	0x010a
        /*0326*/ 	.byte	0x3f
	.zero		1


	//   ....[30]....
        /*0328*/ 	.word	0x000096e0
        /*032c*/ 	.word	0x00000000
        /*0330*/ 	.word	0x00036438
        /*0334*/ 	.short	0x010a
        /*0336*/ 	.byte	0x3f
	.zero		1


	//   ....[31]....
        /*0338*/ 	.word	0x00009730
        /*033c*/ 	.word	0x00000000
        /*0340*/ 	.word	0x00036428
        /*0344*/ 	.short	0x010a
        /*0346*/ 	.byte	0x3f
	.zero		1


	//   ....[32]....
        /*0348*/ 	.word	0x00009780
        /*034c*/ 	.word	0x00000000
        /*0350*/ 	.word	0x00036438
        /*0354*/ 	.short	0x010a
        /*0356*/ 	.byte	0x3f
	.zero		1


	//   ....[33]....
        /*0358*/ 	.word	0x000097e0
        /*035c*/ 	.word	0x00000000
        /*0360*/ 	.word	0x00036420
        /*0364*/ 	.short	0x010a
        /*0366*/ 	.byte	0x3f
	.zero		1


	//   ....[34]....
        /*0368*/ 	.word	0x00009830
        /*036c*/ 	.word	0x00000000
        /*0370*/ 	.word	0x00036438
        /*0374*/ 	.short	0x010a
        /*0376*/ 	.byte	0x3f
	.zero		1


	//   ....[35]....
        /*0378*/ 	.word	0x00009880
        /*037c*/ 	.word	0x00000000
        /*0380*/ 	.word	0x00036428
        /*0384*/ 	.short	0x010a
        /*0386*/ 	.byte	0x3f
	.zero		1


	//   ....[36]....
        /*0388*/ 	.word	0x000098d0
        /*038c*/ 	.word	0x00000000
        /*0390*/ 	.word	0x00036438
        /*0394*/ 	.short	0x010a
        /*0396*/ 	.byte	0x3f
	.zero		1


	//   ....[37]....
        /*0398*/ 	.word	0x000099a0
        /*039c*/ 	.word	0x00000009
        /*03a0*/ 	.word	0x00000000
        /*03a4*/ 	.short	0x010a
        /*03a6*/ 	.byte	0x3f
	.zero		1


	//   ....[38]....
        /*03a8*/ 	.word	0x000099f0
        /*03ac*/ 	.word	0x00000003
        /*03b0*/ 	.word	0x00000000
        /*03b4*/ 	.short	0x010a
        /*03b6*/ 	.byte	0x3f
	.zero		1


	//----- nvinfo : EIATTR_NUM_MBARRIERS
	.align		4
.L_486:
        /*03b8*/ 	.byte	0x03, 0x38
        /*03ba*/ 	.short	0x0007


	//----- nvinfo : EIATTR_EXIT_INSTR_OFFSETS
	.align		4
        /*03bc*/ 	.byte	0x04, 0x1c
        /*03be*/ 	.short	(.L_488 - .L_487)


	//   ....[0]....
.L_487:
        /*03c0*/ 	.word	0x000092f0


	//----- nvinfo : EIATTR_MAX_THREADS
	.align		4
.L_488:
        /*03c4*/ 	.byte	0x04, 0x05
        /*03c6*/ 	.short	(.L_490 - .L_489)
.L_489:
        /*03c8*/ 	.word	0x00000200
        /*03cc*/ 	.word	0x00000001
        /*03d0*/ 	.word	0x00000001


	//----- nvinfo : EIATTR_CRS_STACK_SIZE
	.align		4
.L_490:
        /*03d4*/ 	.byte	0x04, 0x1e
        /*03d6*/ 	.short	(.L_492 - .L_491)
.L_491:
        /*03d8*/ 	.word	0x00000000


	//----- nvinfo : EIATTR_CBANK_PARAM_SIZE
	.align		4
.L_492:
        /*03dc*/ 	.byte	0x03, 0x19
        /*03de*/ 	.short	0x06f0


	//----- nvinfo : EIATTR_PARAM_CBANK
	.align		4
        /*03e0*/ 	.byte	0x04, 0x0a
        /*03e2*/ 	.short	(.L_494 - .L_493)
	.align		4
.L_493:
        /*03e4*/ 	.word	index@(.nv.constant0._ZN7cutlass13device_kernelIN5flash11enable_sm90INS1_16FlashAttnBwdSm90INS1_25CollectiveMainloopBwdSm90ILi2ELi1ELi1EN4cute5tupleIJNS5_1CILi1EEES8_S8_EEENS6_IJNS7_ILi64EEENS7_ILi96EEENS7_ILi192EEEEEENS_10bfloat16_tEfNS_4arch4Sm90ELb0ELb1ELb0ELb0ELb1ELb0ELb1ELb0ELi3ELi1ELi1ELi1ELb0EEENS1_24CollectiveEpilogueBwdGQAISD_fSG_Li384ELb0ELb1EEENS1_19SingleTileSchedulerILb0ELb0ELb0ELi96EEEEEEEEEvNT_6ParamsE)
        /*03e8*/ 	.short	0x0210
        /*03ea*/ 	.short	0x06f0


	//----- nvinfo : EIATTR_SW_WAR
	.align		4
.L_494:
        /*03ec*/ 	.byte	0x04, 0x36
        /*03ee*/ 	.short	(.L_496 - .L_495)
.L_495:
        /*03f0*/ 	.word	0x00000008
.L_496:


//--------------------- .nv.info._ZN7cutlass13device_kernelIN5flash11enable_sm90INS1_16FlashAttnBwdSm90INS1_25CollectiveMainloopBwdSm90ILi2ELi1ELi1EN4cute5tupleIJNS5_1CILi1EEES8_S8_EEENS6_IJNS7_ILi64EEENS7_ILi96EEENS7_ILi192EEEEEENS_10bfloat16_tEfNS_4arch4Sm90ELb0ELb1ELb0ELb1ELb0ELb0ELb1ELb0ELi3ELi1ELi1ELi1ELb0EEENS1_21CollectiveEpilogueBwdISD_SE_SG_Li384ELb1ELb1ELi3EEENS1_19SingleTileSchedulerILb1ELb0ELb0ELi96EEEEEEEEEvNT_6ParamsE --------------------------
	.section	.nv.info._ZN7cutlass13device_kernelIN5flash11enable_sm90INS1_16FlashAttnBwdSm90INS1_25CollectiveMainloopBwdSm90ILi2ELi1ELi1EN4cute5tupleIJNS5_1CILi1EEES8_S8_EEENS6_IJNS7_ILi64EEENS7_ILi96EEENS7_ILi192EEEEEENS_10bfloat16_tEfNS_4arch4Sm90ELb0ELb1ELb0ELb1ELb0ELb0ELb1ELb0ELi3ELi1ELi1ELi1ELb0EEENS1_21CollectiveEpilogueBwdISD_SE_SG_Li384ELb1ELb1ELi3EEENS1_19SingleTileSchedulerILb1ELb0ELb0ELi96EEEEEEEEEvNT_6ParamsE,"",@"SHT_CUDA_INFO"
	.sectionflags	@""
	.align	4


	//----- nvinfo : EIATTR_CUDA_API_VERSION
	.align		4
        /*0000*/ 	.byte	0x04, 0x37
        /*0002*/ 	.short	(.L_498 - .L_497)
.L_497:
        /*0004*/ 	.word	0x00000082


	//----- nvinfo : EIATTR_KPARAM_INFO
	.align		4
.L_498:
        /*0008*/ 	.byte	0x04, 0x17
        /*000a*/ 	.short	(.L_500 - .L_499)
.L_499:
        /*000c*/ 	.word	0x00000000
        /*0010*/ 	.short	0x0000
        /*0012*/ 	.short	0x0070
        /*0014*/ 	.byte	0x00, 0xf0, 0x01, 0x1a


	//----- nvinfo : EIATTR_SPARSE_MMA_MASK
	.align		4
.L_500:
        /*0018*/ 	.byte	0x03, 0x50
        /*001a*/ 	.short	0x0000


	//----- nvinfo : EIATTR_MAXREG_COUNT
	.align		4
        /*001c*/ 	.byte	0x03, 0x1b
        /*001e*/ 	.short	0x0080


	//----- nvinfo : EIATTR_NUM_BARRIERS
	.align		4
        /*0020*/ 	.byte	0x02, 0x4c
        /*0022*/ 	.byte	0x10
	.zero		1


	//----- nvinfo : EIATTR_EXTERNS
	.align		4
        /*0024*/ 	.byte	0x04, 0x0f
        /*0026*/ 	.short	(.L_502 - .L_501)


	//   ....[0]....
	.align		4
.L_501:
        /*0028*/ 	.word	index@(__assertfail)


	//----- nvinfo : EIATTR_MERCURY_ISA_VERSION
	.align		4
.L_502:
        /*002c*/ 	.byte	0x03, 0x5f
        /*002e*/ 	.short	0x0101


	//----- nvinfo : EIATTR_INT_WARP_WIDE_INSTR_OFFSETS
	.align		4
        /*0030*/ 	.byte	0x04, 0x31
        /*0032*/ 	.short	(.L_504 - .L_503)


	//   ....[0]....
.L_503:
        /*0034*/ 	.word	0x00000180


	//   ....[1]....
        /*0038*/ 	.word	0x000001b0


	//----- nvinfo : EIATTR_COOP_GROUP_MASK_REGIDS
	.align		4
.L_504:
        /*003c*/ 	.byte	0x04, 0x29
        /*003e*/ 	.short	(.L_506 - .L_505)


	//   ....[0]....
.L_505:
        /*0040*/ 	.word	0xffffffff


	//   ....[1]....
        /*0044*/ 	.word	0xffffffff


	//   ....[2]....
        /*0048*/ 	.word	0xffffffff


	//   ....[3]....
        /*004c*/ 	.word	0xffffffff


	//   ....[4]....
        /*0050*/ 	.word	0xffffffff


	//   ....[5]....
        /*0054*/ 	.word	0xffffffff


	//   ....[6]....
        /*0058*/ 	.word	0xffffffff


	//   ....[7]....
        /*005c*/ 	.word	0x0500000f


	//----- nvinfo : EIATTR_COOP_GROUP_INSTR_OFFSETS
	.align		4
.L_506:
        /*0060*/ 	.byte	0x04, 0x28
        /*0062*/ 	.short	(.L_508 - .L_507)


	//   ....[0]....
.L_507:
        /*0064*/ 	.word	0x00000060


	//   ....[1]....
        /*0068*/ 	.word	0x00000190


	//   ....[2]....
        /*006c*/ 	.word	0x000001e0


	//   ....[3]....
        /*0070*/ 	.word	0x000003d0


	//   ....[4]....
        /*0074*/ 	.word	0x000005f0


	//   ....[5]....
        /*0078*/ 	.word	0x000013e0


	//   ....[6]....
        /*007c*/ 	.word	0x00006cd0


	//   ....[7]....
        /*0080*/ 	.word	0x0000b120


	//----- nvinfo : EIATTR_REG_RECONFIG
	.align		4
.L_508:
        /*0084*/ 	.byte	0x01, 0x54
	.zero		2


	//----- nvinfo : EIATTR_SYSCALL_OFFSETS
	.align		4
        /*0088*/ 	.byte	0x04, 0x46
        /*008a*/ 	.short	(.L_510 - .L_509)


	//   ....[0]....
.L_509:
        /*008c*/ 	.word	0x00001040


	//   ....[1]....
        /*0090*/ 	.word	0x00001130


	//   ....[2]....
        /*0094*/ 	.word	0x00001270


	//   ....[3]....
        /*0098*/ 	.word	0x00001360


	//----- nvinfo : EIATTR_MBARRIER_INSTR_OFFSETS
	.align		4
.L_510:
        /*009c*/ 	.byte	0x04, 0x39
        /*009e*/ 	.short	(.L_512 - .L_511)


	//   ....[0]....
.L_511:
        /*00a0*/ 	.word	0x00000280
        /*00a4*/ 	.word	0x000000ff
        /*00a8*/ 	.word	0x00036400
        /*00ac*/ 	.short	0x0100
        /*00ae*/ 	.byte	0x06
	.zero		1


	//   ....[1]....
        /*00b0*/ 	.word	0x00000380
        /*00b4*/ 	.word	0x000000ff
        /*00b8*/ 	.word	0x00036410
        /*00bc*/ 	.short	0x0100
        /*00be*/ 	.byte	0x08
	.zero		1


	//   ....[2]....
        /*00c0*/ 	.word	0x00000390
        /*00c4*/ 	.word	0x000000ff
        /*00c8*/ 	.word	0x00036420
        /*00cc*/ 	.short	0x0100
        /*00ce*/ 	.byte	0x08
	.zero		1


	//   ....[3]....
        /*00d0*/ 	.word	0x000003a0
        /*00d4*/ 	.word	0x000000ff
        /*00d8*/ 	.word	0x00036418
        /*00dc*/ 	.short	0x0100
        /*00de*/ 	.byte	0x08
	.zero		1


	//   ....[4]....
        /*00e0*/ 	.word	0x000003b0
        /*00e4*/ 	.word	0x000000ff
        /*00e8*/ 	.word	0x00036428
        /*00ec*/ 	.short	0x0100
        /*00ee*/ 	.byte	0x08
	.zero		1


	//   ....[5]....
        /*00f0*/ 	.word	0x000004e0
        /*00f4*/ 	.word	0x000000ff
        /*00f8*/ 	.word	0x00036430
        /*00fc*/ 	.short	0x0100
        /*00fe*/ 	.byte	0x08
	.zero		1


	//   ....[6]....
        /*0100*/ 	.word	0x000004f0
        /*0104*/ 	.word	0x000000ff
        /*0108*/ 	.word	0x00036438
        /*010c*/ 	.short	0x0100
        /*010e*/ 	.byte	0x08
	.zero		1


	//   ....[7]....
        /*0110*/ 	.word	0x00001410
        /*0114*/ 	.word	0x000000ff
        /*0118*/ 	.word	0x00036400
        /*011c*/ 	.short	0x010a
        /*011e*/ 	.byte	0x24
	.zero		1


	//   ....[8]....
        /*0120*/ 	.word	0x00001500
        /*0124*/ 	.word	0x000000ff
        /*0128*/ 	.word	0x00036400
        /*012c*/ 	.short	0x010a
        /*012e*/ 	.byte	0x24
	.zero		1


	//   ....[9]....
        /*0130*/ 	.word	0x00001c30
        /*0134*/ 	.word	0x00000003
        /*0138*/ 	.word	0x00036410
        /*013c*/ 	.short	0x010a
        /*013e*/ 	.byte	0x3f
	.zero		1


	//   ....[10]....
        /*0140*/ 	.word	0x00001c70
        /*0144*/ 	.word	0x00000003
        /*0148*/ 	.word	0x00036410
        /*014c*/ 	.short	0x010a
        /*014e*/ 	.byte	0x3f
	.zero		1


	//   ....[11]....
        /*0150*/ 	.word	0x00002310
        /*0154*/ 	.word	0x000000ff
        /*0158*/ 	.word	0x00036430
        /*015c*/ 	.short	0x010a
        /*015e*/ 	.byte	0x24
	.zero		1


	//   ....[12]....
        /*0160*/ 	.word	0x00002350
        /*0164*/ 	.word	0x000000ff
        /*0168*/ 	.word	0x00036430
        /*016c*/ 	.short	0x010a
        /*016e*/ 	.byte	0x24
	.zero		1


	//   ....[13]....
        /*0170*/ 	.word	0x00003d00
        /*0174*/ 	.word	0x000000ff
        /*0178*/ 	.word	0x00000000
        /*017c*/ 	.short	0x0101
        /*017e*/ 	.byte	0x04
	.zero		1


	//   ....[14]....
        /*0180*/ 	.word	0x00004090
        /*0184*/ 	.word	0x00000003
        /*0188*/ 	.word	0x00000000
        /*018c*/ 	.short	0x0101
        /*018e*/ 	.byte	0x3f
	.zero		1


	//   ....[15]....
        /*0190*/ 	.word	0x00008fe0
        /*0194*/ 	.word	0x00000008
        /*0198*/ 	.word	0x00036420
        /*019c*/ 	.short	0x010a
        /*019e*/ 	.byte	0x3f
	.zero		1


	//   ....[16]....
        /*01a0*/ 	.word	0x00009800
        /*01a4*/ 	.word	0x00000008
        /*01a8*/ 	.word	0x00036438
        /*01ac*/ 	.short	0x010a
        /*01ae*/ 	.byte	0x3f
	.zero		1


	//   ....[17]....
        /*01b0*/ 	.word	0x00009b70
        /*01b4*/ 	.word	0x00000008
        /*01b8*/ 	.word	0x00036428
        /*01bc*/ 	.short	0x010a
        /*01be*/ 	.byte	0x3f
	.zero		1


	//   ....[18]....
        /*01c0*/ 	.word	0x00009ea0
        /*01c4*/ 	.word	0x00000008
        /*01c8*/ 	.word	0x00036438
        /*01cc*/ 	.short	0x010a
        /*01ce*/ 	.byte	0x3f
	.zero		1


	//   ....[19]....
        /*01d0*/ 	.word	0x0000a190
        /*01d4*/ 	.word	0x00000008
        /*01d8*/ 	.word	0x00036420
        /*01dc*/ 	.short	0x010a
        /*01de*/ 	.byte	0x3f
	.zero		1


	//   ....[20]....
        /*01e0*/ 	.word	0x0000a510
        /*01e4*/ 	.word	0x00000008
        /*01e8*/ 	.word	0x00036438
        /*01ec*/ 	.short	0x010a
        /*01ee*/ 	.byte	0x3f
	.zero		1


	//   ....[21]....
        /*01f0*/ 	.word	0x0000a810
        /*01f4*/ 	.word	0x00000008
        /*01f8*/ 	.word	0x00036428
        /*01fc*/ 	.short	0x010a
        /*01fe*/ 	.byte	0x3f
	.zero		1


	//   ....[22]....
        /*0200*/ 	.word	0x0000ab50
        /*0204*/ 	.word	0x00000008
        /*0208*/ 	.word	0x00036438
        /*020c*/ 	.short	0x010a
        /*020e*/ 	.byte	0x3f
	.zero		1


	//   ....[23]....
        /*0210*/ 	.word	0x0000afb0
        /*0214*/ 	.word	0x00000009
        /*0218*/ 	.word	0x00000000
        /*021c*/ 	.short	0x010a
        /*021e*/ 	.byte	0x3f
	.zero		1


	//   ....[24]....
        /*0220*/ 	.word	0x0000b030
        /*0224*/ 	.word	0x00000003
        /*0228*/ 	.word	0x00000000
        /*022c*/ 	.short	0x010a
        /*022e*/ 	.byte	0x3f
	.zero		1


	//   ....[25]....
        /*0230*/ 	.word	0x0000b080
        /*0234*/ 	.word	0x00000004
        /*0238*/ 	.word	0x00036438
        /*023c*/ 	.short	0x010a
        /*023e*/ 	.byte	0x3f
	.zero		1


	//   ....[26]....
        /*0240*/ 	.word	0x0000b150
        /*0244*/ 	.word	0x0000009a
        /*0248*/ 	.word	0x00036400
        /*024c*/ 	.short	0x010a
        /*024e*/ 	.byte	0x3f
	.zero		1


	//   ....[27]....
        /*0250*/ 	.word	0x0000b1a0
        /*0254*/ 	.word	0x00000003
        /*0258*/ 	.word	0x00036410
        /*025c*/ 	.short	0x010a
        /*025e*/ 	.byte	0x3f
	.zero		1


	//   ....[28]....
        /*0260*/ 	.word	0x0000b1f0
        /*0264*/ 	.word	0x0000009a
        /*0268*/ 	.word	0x00036430
        /*026c*/ 	.short	0x010a
        /*026e*/ 	.byte	0x3f
	.zero		1


	//   ....[29]....
        /*0270*/ 	.word	0x0000b240
        /*0274*/ 	.word	0x00000008
        /*0278*/ 	.word	0x00036420
        /*027c*/ 	.short	0x010a
        /*027e*/ 	.byte	0x3f
	.zero		1


	//   ....[30]....
        /*0280*/ 	.word	0x0000b290
        /*0284*/ 	.word	0x00000008
        /*0288*/ 	.word	0x00036438
        /*028c*/ 	.short	0x010a
        /*028e*/ 	.byte	0x3f
	.zero		1


	//   ....[31]....
        /*0290*/ 	.word	0x0000b2e0
        /*0294*/ 	.word	0x00000008
        /*0298*/ 	.word	0x00036428
        /*029c*/ 	.short	0x010a
        /*029e*/ 	.byte	0x3f
	.zero		1


	//   ....[32]....
        /*02a0*/ 	.word	0x0000b340
        /*02a4*/ 	.word	0x00000008
        /*02a8*/ 	.word	0x00036438
        /*02ac*/ 	.short	0x010a
        /*02ae*/ 	.byte	0x3f
	.zero		1


	//   ....[33]....
        /*02b0*/ 	.word	0x0000b3c0
        /*02b4*/ 	.word	0x00000008
        /*02b8*/ 	.word	0x00036420
        /*02bc*/ 	.short	0x010a
        /*02be*/ 	.byte	0x3f
	.zero		1


	//   ....[34]....
        /*02c0*/ 	.word	0x0000b410
        /*02c4*/ 	.word	0x00000008
        /*02c8*/ 	.word	0x00036438
        /*02cc*/ 	.short	0x010a
        /*02ce*/ 	.byte	0x3f
	.zero		1


	//   ....[35]....
        /*02d0*/ 	.word	0x0000b460
        /*02d4*/ 	.word	0x00000008
        /*02d8*/ 	.word	0x00036428
        /*02dc*/ 	.short	0x010a
        /*02de*/ 	.byte	0x3f
	.zero		1


	//   ....[36]....
        /*02e0*/ 	.word	0x0000b4b0
        /*02e4*/ 	.word	0x00000008
        /*02e8*/ 	.word	0x00036438
        /*02ec*/ 	.short	0x010a
        /*02ee*/ 	.byte	0x3f
	.zero		1


	//   ....[37]....
        /*02f0*/ 	.word	0x0000b580
        /*02f4*/ 	.word	0x00000009
        /*02f8*/ 	.word	0x00000000
        /*02fc*/ 	.short	0x010a
        /*02fe*/ 	.byte	0x3f
	.zero		1


	//   ....[38]....
        /*0300*/ 	.word	0x0000b5d0
        /*0304*/ 	.word	0x00000003
        /*0308*/ 	.word	0x00000000
        /*030c*/ 	.short	0x010a
        /*030e*/ 	.byte	0x3f
	.zero		1


	//----- nvinfo : EIATTR_NUM_MBARRIERS
	.align		4
.L_512:
        /*0310*/ 	.byte	0x03, 0x38
        /*0312*/ 	.short	0x0007


	//----- nvinfo : EIATTR_EXIT_INSTR_OFFSETS
	.align		4
        /*0314*/ 	.byte	0x04, 0x1c
        /*0316*/ 	.short	(.L_514 - .L_513)


	//   ....[0]....
.L_513:
        /*0318*/ 	.word	0x0000b0d0


	//----- nvinfo : EIATTR_MAX_THREADS
	.align		4
.L_514:
        /*031c*/ 	.byte	0x04, 0x05
        /*031e*/ 	.short	(.L_516 - .L_515)
.L_515:
        /*0320*/ 	.word	0x00000200
        /*0324*/ 	.word	0x00000001
        /*0328*/ 	.word	0x00000001


	//----- nvinfo : EIATTR_CRS_STACK_SIZE
	.align		4
.L_516:
        /*032c*/ 	.byte	0x04, 0x1e
        /*032e*/ 	.short	(.L_518 - .L_517)
.L_517:
        /*0330*/ 	.word	0x00000000


	//----- nvinfo : EIATTR_CBANK_PARAM_SIZE
	.align		4
.L_518:
        /*0334*/ 	.byte	0x03, 0x19
        /*0336*/ 	.short	0x06f0


	//----- nvinfo : EIATTR_PARAM_CBANK
	.align		4
        /*0338*/ 	.byte	0x04, 0x0a
        /*033a*/ 	.short	(.L_520 - .L_519)
	.align		4
.L_519:
        /*033c*/ 	.word	index@(.nv.constant0._ZN7cutlass13device_kernelIN5flash11enable_sm90INS1_16FlashAttnBwdSm90INS1_25CollectiveMainloopBwdSm90ILi2ELi1ELi1EN4cute5tupleIJNS5_1CILi1EEES8_S8_EEENS6_IJNS7_ILi64EEENS7_ILi96EEENS7_ILi192EEEEEENS_10bfloat16_tEfNS_4arch4Sm90ELb0ELb1ELb0ELb1ELb0ELb0ELb1ELb0ELi3ELi1ELi1ELi1ELb0EEENS1_21CollectiveEpilogueBwdISD_SE_SG_Li384ELb1ELb1ELi3EEENS1_19SingleTileSchedulerILb1ELb0ELb0ELi96EEEEEEEEEvNT_6ParamsE)
        /*0340*/ 	.short	0x0210
        /*0342*/ 	.short	0x06f0


	//----- nvinfo : EIATTR_SW_WAR
	.align		4
.L_520:
        /*0344*/ 	.byte	0x04, 0x36
        /*0346*/ 	.short	(.L_522 - .L_521)
.L_521:
        /*0348*/ 	.word	0x00000008
.L_522:


//--------------------- .nv.info._ZN7cutlass13device_kernelIN5flash11enable_sm90INS1_16FlashAttnBwdSm90INS1_25CollectiveMainloopBwdSm90ILi2ELi1ELi1EN4cute5tupleIJNS5_1CILi1EEES8_S8_EEENS6_IJNS7_ILi64EEENS7_ILi96EEENS7_ILi192EEEEEENS_10bfloat16_tEfNS_4arch4Sm90ELb0ELb1ELb0ELb1ELb1ELb0ELb1ELb0ELi3ELi1ELi1ELi1ELb0EEENS1_21CollectiveEpilogueBwdISD_SE_SG_Li384ELb1ELb1ELi3EEENS1_19SingleTileSchedulerILb1ELb0ELb0ELi96EEEEEEEEEvNT_6ParamsE --------------------------
	.section	.nv.info._ZN7cutlass13device_kernelIN5flash11enable_sm90INS1_16FlashAttnBwdSm90INS1_25CollectiveMainloopBwdSm90ILi2ELi1ELi1EN4cute5tupleIJNS5_1CILi1EEES8_S8_EEENS6_IJNS7_ILi64EEENS7_ILi96EEENS7_ILi192EEEEEENS_10bfloat16_tEfNS_4arch4Sm90ELb0ELb1ELb0ELb1ELb1ELb0ELb1ELb0ELi3ELi1ELi1ELi1ELb0EEENS1_21CollectiveEpilogueBwdISD_SE_SG_Li384ELb1ELb1ELi3EEENS1_19SingleTileSchedulerILb1ELb0ELb0ELi96EEEEEEEEEvNT_6ParamsE,"",@"SHT_CUDA_INFO"
	.sectionflags	@""
	.align	4


	//----- nvinfo : EIATTR_CUDA_API_VERSION
	.align		4
        /*0000*/ 	.byte	0x04, 0x37
        /*0002*/ 	.short	(.L_524 - .L_523)
.L_523:
        /*0004*/ 	.word	0x00000082


	//----- nvinfo : EIATTR_KPARAM_INFO
	.align		4
.L_524:
        /*0008*/ 	.byte	0x04, 0x17
        /*000a*/ 	.short	(.L_526 - .L_525)
.L_525:
        /*000c*/ 	.word	0x00000000
        /*0010*/ 	.short	0x0000
        /*0012*/ 	.short	0x0070
        /*0014*/ 	.byte	0x00, 0xf0, 0x01, 0x1a


	//----- nvinfo : EIATTR_SPARSE_MMA_MASK
	.align		4
.L_526:
        /*0018*/ 	.byte	0x03, 0x50
        /*001a*/ 	.short	0x0000


	//----- nvinfo : EIATTR_MAXREG_COUNT
	.align		4
        /*001c*/ 	.byte	0x03, 0x1b
        /*001e*/ 	.short	0x0080


	//----- nvinfo : EIATTR_NUM_BARRIERS
	.align		4
        /*0020*/ 	.byte	0x02, 0x4c
        /*0022*/ 	.byte	0x10
	.zero		1


	//----- nvinfo : EIATTR_EXTERNS
	.align		4
        /*0024*/ 	.byte	0x04, 0x0f
        /*0026*/ 	.short	(.L_528 - .L_527)


	//   ....[0]....
	.align		4
.L_527:
        /*0028*/ 	.word	index@(__assertfail)


	//----- nvinfo : EIATTR_MERCURY_ISA_VERSION
	.align		4
.L_528:
        /*002c*/ 	.byte	0x03, 0x5f
        /*002e*/ 	.short	0x0101


	//----- nvinfo : EIATTR_INT_WARP_WIDE_INSTR_OFFSETS
	.align		4
        /*0030*/ 	.byte	0x04, 0x31
        /*0032*/ 	.short	(.L_530 - .L_529)


	//   ....[0]....
.L_529:
        /*0034*/ 	.word	0x00000180


	//   ....[1]....
        /*0038*/ 	.word	0x000001b0


	//   ....[2]....
        /*003c*/ 	.word	0x00007d50


	//   ....[3]....
        /*0040*/ 	.word	0x000084d0


	//   ....[4]....
        /*0044*/ 	.word	0x00008ac0


	//   ....[5]....
        /*0048*/ 	.word	0x00008d90


	//   ....[6]....
        /*004c*/ 	.word	0x00008ff0


	//   ....[7]....
        /*0050*/ 	.word	0x00009180


	//----- nvinfo : EIATTR_COOP_GROUP_MASK_REGIDS
	.align		4
.L_530:
        /*0054*/ 	.byte	0x04, 0x29
        /*0056*/ 	.short	(.L_532 - .L_531)


	//   ....[0]....
.L_531:
        /*0058*/ 	.word	0xffffffff


	//   ....[1]....
        /*005c*/ 	.word	0xffffffff


	//   ....[2]....
        /*0060*/ 	.word	0xffffffff


	//   ....[3]....
        /*0064*/ 	.word	0xffffffff


	//   ....[4]....
        /*0068*/ 	.word	0xffffffff


	//   ....[5]....
        /*006c*/ 	.word	0xffffffff


	//   ....[6]....
        /*0070*/ 	.word	0xffffffff


	//   ....[7]....
        /*0074*/ 	.word	0xffffffff


	//   ....[8]....
        /*0078*/ 	.word	0xffffffff


	//   ....[9]....
        /*007c*/ 	.word	0xffffffff


	//   ....[10]....
        /*0080*/ 	.word	0xffffffff


	//   ....[11]....
        /*0084*/ 	.word	0xffffffff


	//   ....[12]....
        /*0088*/ 	.word	0xffffffff


	//   ....[13]....
        /*008c*/ 	.word	0xffffffff


	//   ....[14]....
        /*0090*/ 	.word	0xffffffff


	//   ....[15]....
        /*0094*/ 	.word	0xffffffff


	//   ....[16]....
        /*0098*/ 	.word	0x0500000f


	//   ....[17]....
        /*009c*/ 	.word	0x0500000f


	//   ....[18]....
        /*00a0*/ 	.word	0x0500000f


	//   ....[19]....
        /*00a4*/ 	.word	0x0500000f


	//----- nvinfo : EIATTR_COOP_GROUP_INSTR_OFFSETS
	.align		4
.L_532:
        /*00a8*/ 	.byte	0x04, 0x28
        /*00aa*/ 	.short	(.L_534 - .L_533)


	//   ....[0]....
.L_533:
        /*00ac*/ 	.word	0x00000060


	//   ....[1]....
        /*00b0*/ 	.word	0x00000190


	//   ....[2]....
        /*00b4*/ 	.word	0x000001e0


	//   ....[3]....
        /*00b8*/ 	.word	0x000003d0


	//   ....[4]....
        /*00bc*/ 	.word	0x000005f0


	//   ....[5]....
        /*00c0*/ 	.word	0x000013e0


	//   ....[6]....
        /*00c4*/ 	.word	0x00006cd0


	//   ....[7]....
        /*00c8*/ 	.word	0x000077c0


	//   ....[8]....
        /*00cc*/ 	.word	0x00007c80


	//   ....[9]....
        /*00d0*/ 	.word	0x00008010


	//   ....[10]....
        /*00d4*/ 	.word	0x00008400


	//   ....[11]....
        /*00d8*/ 	.word	0x00008640


	//   ....[12]....
        /*00dc*/ 	.word	0x000089f0


	//   ....[13]....
        /*00e0*/ 	.word	0x00008cd0


	//   ....[14]....
        /*00e4*/ 	.word	0x00008ef0


	//   ....[15]....
        /*00e8*/ 	.word	0x00009080


	//   ....[16]....
        /*00ec*/ 	.word	0x0000bf90


	//   ....[17]....
        /*00f0*/ 	.word	0x0000c0e0


	//   ....[18]....
        /*00f4*/ 	.word	0x0000c150


	//   ....[19]....
        /*00f8*/ 	.word	0x0000c1c0


	//----- nvinfo : EIATTR_REG_RECONFIG
	.align		4
.L_534:
        /*00fc*/ 	.byte	0x01, 0x54
	.zero		2


	//----- nvinfo : EIATTR_SYSCALL_OFFSETS
	.align		4
        /*0100*/ 	.byte	0x04, 0x46
        /*0102*/ 	.short	(.L_536 - .L_535)


	//   ....[0]....
.L_535:
        /*0104*/ 	.word	0x00001040


	//   ....[1]....
        /*0108*/ 	.word	0x00001130


	//   ....[2]....
        /*010c*/ 	.word	0x00001270


	//   ....[3]....
        /*0110*/ 	.word	0x00001360


	//----- nvinfo : EIATTR_MBARRIER_INSTR_OFFSETS
	.align		4
.L_536:
        /*0114*/ 	.byte	0x04, 0x39
        /*0116*/ 	.short	(.L_538 - .L_537)


	//   ....[0]....
.L_537:
        /*0118*/ 	.word	0x00000280
        /*011c*/ 	.word	0x000000ff
        /*0120*/ 	.word	0x00036400
        /*0124*/ 	.short	0x0100
        /*0126*/ 	.byte	0x06
	.zero		1


	//   ....[1]....
        /*0128*/ 	.word	0x00000380
        /*012c*/ 	.word	0x000000ff
        /*0130*/ 	.word	0x00036410
        /*0134*/ 	.short	0x0100
        /*0136*/ 	.byte	0x08
	.zero		1


	//   ....[2]....
        /*0138*/ 	.word	0x00000390
        /*013c*/ 	.word	0x000000ff
        /*0140*/ 	.word	0x00036420
        /*0144*/ 	.short	0x0100
        /*0146*/ 	.byte	0x08
	.zero		1


	//   ....[3]....
        /*0148*/ 	.word	0x000003a0
        /*014c*/ 	.word	0x000000ff
        /*0150*/ 	.word	0x00036418
        /*0154*/ 	.short	0x0100
        /*0156*/ 	.byte	0x08
	.zero		1


	//   ....[4]....
        /*0158*/ 	.word	0x000003b0
        /*015c*/ 	.word	0x000000ff
        /*0160*/ 	.word	0x00036428
        /*0164*/ 	.short	0x0100
        /*0166*/ 	.byte	0x08
	.zero		1


	//   ....[5]....
        /*0168*/ 	.word	0x000004e0
        /*016c*/ 	.word	0x000000ff
        /*0170*/ 	.word	0x00036430
        /*0174*/ 	.short	0x0100
        /*0176*/ 	.byte	0x08
	.zero		1


	//   ....[6]....
        /*0178*/ 	.word	0x000004f0
        /*017c*/ 	.word	0x000000ff
        /*0180*/ 	.word	0x00036438
        /*0184*/ 	.short	0x0100
        /*0186*/ 	.byte	0x08
	.zero		1


	//   ....[7]....
        /*0188*/ 	.word	0x00001410
        /*018c*/ 	.word	0x000000ff
        /*0190*/ 	.word	0x00036400
        /*0194*/ 	.short	0x010a
        /*0196*/ 	.byte	0x24
	.zero		1


	//   ....[8]....
        /*0198*/ 	.word	0x00001500
        /*019c*/ 	.word	0x000000ff
        /*01a0*/ 	.word	0x00036400
        /*01a4*/ 	.short	0x010a
        /*01a6*/ 	.byte	0x24
	.zero		1


	//   ....[9]....
        /*01a8*/ 	.word	0x00001c30
        /*01ac*/ 	.word	0x00000003
        /*01b0*/ 	.word	0x00036410
        /*01b4*/ 	.short	0x010a
        /*01b6*/ 	.byte	0x3f
	.zero		1


	//   ....[10]....
        /*01b8*/ 	.word	0x00001c70
        /*01bc*/ 	.word	0x00000003
        /*01c0*/ 	.word	0x00036410
        /*01c4*/ 	.short	0x010a
        /*01c6*/ 	.byte	0x3f
	.zero		1


	//   ....[11]....
        /*01c8*/ 	.word	0x00002310
        /*01cc*/ 	.word	0x000000ff
        /*01d0*/ 	.word	0x00036430
        /*01d4*/ 	.short	0x010a
        /*01d6*/ 	.byte	0x24
	.zero		1


	//   ....[12]....
        /*01d8*/ 	.word	0x00002350
        /*01dc*/ 	.word	0x000000ff
        /*01e0*/ 	.word	0x00036430
        /*01e4*/ 	.short	0x010a
        /*01e6*/ 	.byte	0x24
	.zero		1


	//   ....[13]....
        /*01e8*/ 	.word	0x00003d00
        /*01ec*/ 	.word	0x000000ff
        /*01f0*/ 	.word	0x00000000
        /*01f4*/ 	.short	0x0101
        /*01f6*/ 	.byte	0x04
	.zero		1


	//   ....[14]....
        /*01f8*/ 	.word	0x00004090
        /*01fc*/ 	.word	0x00000003
        /*0200*/ 	.word	0x00000000
        /*0204*/ 	.short	0x0101
        /*0206*/ 	.byte	0x3f
	.zero		1


	//   ....[15]....
        /*0208*/ 	.word	0x00009e50
        /*020c*/ 	.word	0x00000008
        /*0210*/ 	.word	0x00036420
        /*0214*/ 	.short	0x010a
        /*0216*/ 	.byte	0x3f
	.zero		1


	//   ....[16]....
        /*0218*/ 	.word	0x0000a670
        /*021c*/ 	.word	0x00000008
        /*0220*/ 	.word	0x00036438
        /*0224*/ 	.short	0x010a
        /*0226*/ 	.byte	0x3f
	.zero		1


	//   ....[17]....
        /*0228*/ 	.word	0x0000a9e0
        /*022c*/ 	.word	0x00000008
        /*0230*/ 	.word	0x00036428
        /*0234*/ 	.short	0x010a
        /*0236*/ 	.byte	0x3f
	.zero		1


	//   ....[18]....
        /*0238*/ 	.word	0x0000ad10
        /*023c*/ 	.word	0x00000008
        /*0240*/ 	.word	0x00036438
        /*0244*/ 	.short	0x010a
        /*0246*/ 	.byte	0x3f
	.zero		1


	//   ....[19]....
        /*0248*/ 	.word	0x0000b000
        /*024c*/ 	.word	0x00000008
        /*0250*/ 	.word	0x00036420
        /*0254*/ 	.short	0x010a
        /*0256*/ 	.byte	0x3f
	.zero		1


	//   ....[20]....
        /*0258*/ 	.word	0x0000b380
        /*025c*/ 	.word	0x00000008
        /*0260*/ 	.word	0x00036438
        /*0264*/ 	.short	0x010a
        /*0266*/ 	.byte	0x3f
	.zero		1


	//   ....[21]....
        /*0268*/ 	.word	0x0000b680
        /*026c*/ 	.word	0x00000008
        /*0270*/ 	.word	0x00036428
        /*0274*/ 	.short	0x010a
        /*0276*/ 	.byte	0x3f
	.zero		1


	//   ....[22]....
        /*0278*/ 	.word	0x0000b9c0
        /*027c*/ 	.word	0x00000008
        /*0280*/ 	.word	0x00036438
        /*0284*/ 	.short	0x010a
        /*0286*/ 	.byte	0x3f
	.zero		1


	//   ....[23]....
        /*0288*/ 	.word	0x0000be20
        /*028c*/ 	.word	0x00000009
        /*0290*/ 	.word	0x00000000
        /*0294*/ 	.short	0x010a
        /*0296*/ 	.byte	0x3f
	.zero		1


	//   ....[24]....
        /*0298*/ 	.word	0x0000bea0
        /*029c*/ 	.word	0x00000003
        /*02a0*/ 	.word	0x00000000
        /*02a4*/ 	.short	0x010a
        /*02a6*/ 	.byte	0x3f
	.zero		1


	//   ....[25]....
        /*02a8*/ 	.word	0x0000bef0
        /*02ac*/ 	.word	0x00000004
        /*02b0*/ 	.word	0x00036438
        /*02b4*/ 	.short	0x010a
        /*02b6*/ 	.byte	0x3f
	.zero		1


	//   ....[26]....
        /*02b8*/ 	.word	0x0000bfc0
        /*02bc*/ 	.word	0x0000009a
        /*02c0*/ 	.word	0x00036400
        /*02c4*/ 	.short	0x010a
        /*02c6*/ 	.byte	0x3f
	.zero		1


	//   ....[27]....
        /*02c8*/ 	.word	0x0000c010
        /*02cc*/ 	.word	0x00000003
        /*02d0*/ 	.word	0x00036410
        /*02d4*/ 	.short	0x010a
        /*02d6*/ 	.byte	0x3f
	.zero		1


	//   ....[28]....
        /*02d8*/ 	.word	0x0000c060
        /*02dc*/ 	.word	0x0000009a
        /*02e0*/ 	.word	0x00036430
        /*02e4*/ 	.short	0x010a
        /*02e6*/ 	.byte	0x3f
	.zero		1


	//   ....[29]....
        /*02e8*/ 	.word	0x0000c200
        /*02ec*/ 	.word	0x00000008
        /*02f0*/ 	.word	0x00036420
        /*02f4*/ 	.short	0x010a
        /*02f6*/ 	.byte	0x3f
	.zero		1


	//   ....[30]....
        /*02f8*/ 	.word	0x0000c250
        /*02fc*/ 	.word	0x00000008
        /*0300*/ 	.word	0x00036438
        /*0304*/ 	.short	0x010a
        /*0306*/ 	.byte	0x3f
	.zero		1


	//   ....[31]....
        /*0308*/ 	.word	0x0000c2a0
        /*030c*/ 	.word	0x00000008
        /*0310*/ 	.word	0x00036428
        /*0314*/ 	.short	0x010a
        /*0316*/ 	.byte	0x3f
	.zero		1


	//   ....[32]....
        /*0318*/ 	.word	0x0000c300
        /*031c*/ 	.word	0x00000008
        /*0320*/ 	.word	0x00036438
        /*0324*/ 	.short	0x010a
        /*0326*/ 	.byte	0x3f
	.zero		1


	//   ....[33]....
        /*0328*/ 	.word	0x0000c380
        /*032c*/ 	.word	0x00000008
        /*0330*/ 	.word	0x00036420
        /*0334*/ 	.short	0x010a
        /*0336*/ 	.byte	0x3f
	.zero		1


	//   ....[34]....
        /*0338*/ 	.word	0x0000c3d0
        /*033c*/ 	.word	0x00000008
        /*0340*/ 	.word	0x00036438
        /*0344*/ 	.short	0x010a
        /*0346*/ 	.byte	0x3f
	.zero		1


	//   ....[35]....
        /*0348*/ 	.word	0x0000c420
        /*034c*/ 	.word	0x00000008
        /*0350*/ 	.word	0x00036428
        /*0354*/ 	.short	0x010a
        /*0356*/ 	.byte	0x3f
	.zero		1


	//   ....[36]....
        /*0358*/ 	.word	0x0000c470
        /*035c*/ 	.word	0x00000008
        /*0360*/ 	.word	0x00036438
        /*0364*/ 	.short	0x010a
        /*0366*/ 	.byte	0x3f
	.zero		1


	//   ....[37]....
        /*0368*/ 	.word	0x0000c540
        /*036c*/ 	.word	0x00000009
        /*0370*/ 	.word	0x00000000
        /*0374*/ 	.short	0x010a
        /*0376*/ 	.byte	0x3f
	.zero		1


	//   ....[38]....
        /*0378*/ 	.word	0x0000c590
        /*037c*/ 	.word	0x00000003
        /*0380*/ 	.word	0x00000000
        /*0384*/ 	.short	0x010a
        /*0386*/ 	.byte	0x3f
	.zero		1


	//----- nvinfo : EIATTR_NUM_MBARRIERS
	.align		4
.L_538:
        /*0388*/ 	.byte	0x03, 0x38
        /*038a*/ 	.short	0x0007


	//----- nvinfo : EIATTR_EXIT_INSTR_OFFSETS
	.align		4
        /*038c*/ 	.byte	0x04, 0x1c
        /*038e*/ 	.short	(.L_540 - .L_539)


	//   ....[0]....
.L_539:
        /*0390*/ 	.word	0x0000bf40


	//----- nvinfo : EIATTR_MAX_THREADS
	.align		4
.L_540:
        /*0394*/ 	.byte	0x04, 0x05
        /*0396*/ 	.short	(.L_542 - .L_541)
.L_541:
        /*0398*/ 	.word	0x00000200
        /*039c*/ 	.word	0x00000001
        /*03a0*/ 	.word	0x00000001


	//----- nvinfo : EIATTR_CRS_STACK_SIZE
	.align		4
.L_542:
        /*03a4*/ 	.byte	0x04, 0x1e
        /*03a6*/ 	.short	(.L_544 - .L_543)
.L_543:
        /*03a8*/ 	.word	0x00000000


	//----- nvinfo : EIATTR_CBANK_PARAM_SIZE
	.align		4
.L_544:
        /*03ac*/ 	.byte	0x03, 0x19
        /*03ae*/ 	.short	0x06f0


	//----- nvinfo : EIATTR_PARAM_CBANK
	.align		4
        /*03b0*/ 	.byte	0x04, 0x0a
        /*03b2*/ 	.short	(.L_546 - .L_545)
	.align		4
.L_545:
        /*03b4*/ 	.word	index@(.nv.constant0._ZN7cutlass13device_kernelIN5flash11enable_sm90INS1_16FlashAttnBwdSm90INS1_25CollectiveMainloopBwdSm90ILi2ELi1ELi1EN4cute5tupleIJNS5_1CILi1EEES8_S8_EEENS6_IJNS7_ILi64EEENS7_ILi96EEENS7_ILi192EEEEEENS_10bfloat16_tEfNS_4arch4Sm90ELb0ELb1ELb0ELb1ELb1ELb0ELb1ELb0ELi3ELi1ELi1ELi1ELb0EEENS1_21CollectiveEpilogueBwdISD_SE_SG_Li384ELb1ELb1ELi3EEENS1_19SingleTileSchedulerILb1ELb0ELb0ELi96EEEEEEEEEvNT_6ParamsE)
        /*03b8*/ 	.short	0x0210
        /*03ba*/ 	.short	0x06f0


	//----- nvinfo : EIATTR_SW_WAR
	.align		4
.L_546:
        /*03bc*/ 	.byte	0x04, 0x36
        /*03be*/ 	.short	(.L_548 - .L_547)
.L_547:
        /*03c0*/ 	.word	0x00000008
.L_548:


//--------------------- .nv.info._ZN7cutlass13device_kernelIN5flash11enable_sm90INS1_16FlashAttnBwdSm90INS1_25CollectiveMainloopBwdSm90ILi2ELi1ELi1EN4cute5tupleIJNS5_1CILi1EEES8_S8_EEENS6_IJNS7_ILi64EEENS7_ILi96EEENS7_ILi192EEEEEENS_10bfloat16_tEfNS_4arch4Sm90ELb0ELb1ELb0ELb1ELb0ELb0ELb1ELb0ELi3ELi1ELi1ELi1ELb0EEENS1_24CollectiveEpilogueBwdGQAISD_fSG_Li384ELb1ELb0EEENS1_19SingleTileSchedulerILb1ELb0ELb0ELi96EEEEEEEEEvNT_6ParamsE --------------------------
	.section	.nv.info._ZN7cutlass13device_kernelIN5flash11enable_sm90INS1_16FlashAttnBwdSm90INS1_25CollectiveMainloopBwdSm90ILi2ELi1ELi1EN4cute5tupleIJNS5_1CILi1EEES8_S8_EEENS6_IJNS7_ILi64EEENS7_ILi96EEENS7_ILi192EEEEEENS_10bfloat16_tEfNS_4arch4Sm90ELb0ELb1ELb0ELb1ELb0ELb0ELb1ELb0ELi3ELi1ELi1ELi1ELb0EEENS1_24CollectiveEpilogueBwdGQAISD_fSG_Li384ELb1ELb0EEENS1_19SingleTileSchedulerILb1ELb0ELb0ELi96EEEEEEEEEvNT_6ParamsE,"",@"SHT_CUDA_INFO"
	.sectionflags	@""
	.align	4


	//----- nvinfo : EIATTR_CUDA_API_VERSION
	.align		4
        /*0000*/ 	.byte	0x04, 0x37
        /*0002*/ 	.short	(.L_550 - .L_549)
.L_549:
        /*0004*/ 	.word	0x00000082


	//----- nvinfo : EIATTR_KPARAM_INFO
	.align		4
.L_550:
        /*0008*/ 	.byte	0x04, 0x17
        /*000a*/ 	.short	(.L_552 - .L_551)
.L_551:
        /*000c*/ 	.word	0x00000000
        /*0010*/ 	.short	0x0000
        /*0012*/ 	.short	0x0070
        /*0014*/ 	.byte	0x00, 0xf0, 0x01, 0x1a


	//----- nvinfo : EIATTR_SPARSE_MMA_MASK
	.align		4
.L_552:
        /*0018*/ 	.byte	0x03, 0x50
        /*001a*/ 	.short	0x0000


	//----- nvinfo : EIATTR_MAXREG_COUNT
	.align		4
        /*001c*/ 	.byte	0x03, 0x1b
        /*001e*/ 	.short	0x0080


	//----- nvinfo : EIATTR_NUM_BARRIERS
	.align		4
        /*0020*/ 	.byte	0x02, 0x4c
        /*0022*/ 	.byte	0x10
	.zero		1


	//----- nvinfo : EIATTR_EXTERNS
	.align		4
        /*0024*/ 	.byte	0x04, 0x0f
        /*0026*/ 	.short	(.L_554 - .L_553)


	//   ....[0]....
	.align		4
.L_553:
        /*0028*/ 	.word	index@(__assertfail)


	//----- nvinfo : EIATTR_MERCURY_ISA_VERSION
	.align		4
.L_554:
        /*002c*/ 	.byte	0x03, 0x5f
        /*002e*/ 	.short	0x0101


	//----- nvinfo : EIATTR_INT_WARP_WIDE_INSTR_OFFSETS
	.align		4
        /*0030*/ 	.byte	0x04, 0x31
        /*0032*/ 	.short	(.L_556 - .L_555)


	//   ....[0]....
.L_555:
        /*0034*/ 	.word	0x00000180


	//   ....[1]....
        /*0038*/ 	.word	0x000001b0


	//----- nvinfo : EIATTR_COOP_GROUP_MASK_REGIDS
	.align		4
.L_556:
        /*003c*/ 	.byte	0x04, 0x29
        /*003e*/ 	.short	(.L_558 - .L_557)


	//   ....[0]....
.L_557:
        /*0040*/ 	.word	0xffffffff


	//   ....[1]....
        /*0044*/ 	.word	0xffffffff


	//   ....[2]....
        /*0048*/ 	.word	0xffffffff


	//   ....[3]....
        /*004c*/ 	.word	0xffffffff


	//   ....[4]....
        /*0050*/ 	.word	0xffffffff


	//   ....[5]....
        /*0054*/ 	.word	0xffffffff


	//   ....[6]....
        /*0058*/ 	.word	0xffffffff


	//   ....[7]....
        /*005c*/ 	.word	0x0500000f


	//----- nvinfo : EIATTR_COOP_GROUP_INSTR_OFFSETS
	.align		4
.L_558:
        /*0060*/ 	.byte	0x04, 0x28
        /*0062*/ 	.short	(.L_560 - .L_559)


	//   ....[0]....
.L_559:
        /*0064*/ 	.word	0x00000060


	//   ....[1]....
        /*0068*/ 	.word	0x00000190


	//   ....[2]....
        /*006c*/ 	.word	0x000001e0


	//   ....[3]....
        /*0070*/ 	.word	0x000003d0


	//   ....[4]....
        /*0074*/ 	.word	0x000005f0


	//   ....[5]....
        /*0078*/ 	.word	0x000013e0


	//   ....[6]....
        /*007c*/ 	.word	0x00004d00


	//   ....[7]....
        /*0080*/ 	.word	0x00009150


	//----- nvinfo : EIATTR_REG_RECONFIG
	.align		4
.L_560:
        /*0084*/ 	.byte	0x01, 0x54
	.zero		2


	//----- nvinfo : EIATTR_SYSCALL_OFFSETS
	.align		4
        /*0088*/ 	.byte	0x04, 0x46
        /*008a*/ 	.short	(.L_562 - .L_561)


	//   ....[0]....
.L_561:
        /*008c*/ 	.word	0x00001040


	//   ....[1]....
        /*0090*/ 	.word	0x00001130


	//   ....[2]....
        /*0094*/ 	.word	0x00001270


	//   ....[3]....
        /*0098*/ 	.word	0x00001360


	//----- nvinfo : EIATTR_MBARRIER_INSTR_OFFSETS
	.align		4
.L_562:
        /*009c*/ 	.byte	0x04, 0x39
        /*009e*/ 	.short	(.L_564 - .L_563)


	//   ....[0]....
.L_563:
        /*00a0*/ 	.word	0x00000280
        /*00a4*/ 	.word	0x000000ff
        /*00a8*/ 	.word	0x00036400
        /*00ac*/ 	.short	0x0100
        /*00ae*/ 	.byte	0x06
	.zero		1


	//   ....[1]....
        /*00b0*/ 	.word	0x00000380
        /*00b4*/ 	.word	0x000000ff
        /*00b8*/ 	.word	0x00036410
        /*00bc*/ 	.short	0x0100
        /*00be*/ 	.byte	0x08
	.zero		1


	//   ....[2]....
        /*00c0*/ 	.word	0x00000390
        /*00c4*/ 	.word	0x000000ff
        /*00c8*/ 	.word	0x00036420
        /*00cc*/ 	.short	0x0100
        /*00ce*/ 	.byte	0x08
	.zero		1


	//   ....[3]....
        /*00d0*/ 	.word	0x000003a0
        /*00d4*/ 	.word	0x000000ff
        /*00d8*/ 	.word	0x00036418
        /*00dc*/ 	.short	0x0100
        /*00de*/ 	.byte	0x08
	.zero		1


	//   ....[4]....
        /*00e0*/ 	.word	0x000003b0
        /*00e4*/ 	.word	0x000000ff
        /*00e8*/ 	.word	0x00036428
        /*00ec*/ 	.short	0x0100
        /*00ee*/ 	.byte	0x08
	.zero		1


	//   ....[5]....
        /*00f0*/ 	.word	0x000004e0
        /*00f4*/ 	.word	0x000000ff
        /*00f8*/ 	.word	0x00036430
        /*00fc*/ 	.short	0x0100
        /*00fe*/ 	.byte	0x08
	.zero		1


	//   ....[6]....
        /*0100*/ 	.word	0x000004f0
        /*0104*/ 	.word	0x000000ff
        /*0108*/ 	.word	0x00036438
        /*010c*/ 	.short	0x0100
        /*010e*/ 	.byte	0x08
	.zero		1


	//   ....[7]....
        /*0110*/ 	.word	0x00001410
        /*0114*/ 	.word	0x000000ff
        /*0118*/ 	.word	0x00036400
        /*011c*/ 	.short	0x010a
        /*011e*/ 	.byte	0x24
	.zero		1


	//   ....[8]....
        /*0120*/ 	.word	0x00001500
        /*0124*/ 	.word	0x000000ff
        /*0128*/ 	.word	0x00036400
        /*012c*/ 	.short	0x010a
        /*012e*/ 	.byte	0x24
	.zero		1


	//   ....[9]....
        /*0130*/ 	.word	0x00001c30
        /*0134*/ 	.word	0x00000003
        /*0138*/ 	.word	0x00036410
        /*013c*/ 	.short	0x010a
        /*013e*/ 	.byte	0x3f
	.zero		1


	//   ....[10]....
        /*0140*/ 	.word	0x00001c70
        /*0144*/ 	.word	0x00000003
        /*0148*/ 	.word	0x00036410
        /*014c*/ 	.short	0x010a
        /*014e*/ 	.byte	0x3f
	.zero		1


	//   ....[11]....
        /*0150*/ 	.word	0x00002310
        /*0154*/ 	.word	0x000000ff
        /*0158*/ 	.word	0x00036430
        /*015c*/ 	.short	0x010a
        /*015e*/ 	.byte	0x24
	.zero		1


	//   ....[12]....
        /*0160*/ 	.word	0x00002350
        /*0164*/ 	.word	0x000000ff
        /*0168*/ 	.word	0x00036430
        /*016c*/ 	.short	0x010a
        /*016e*/ 	.byte	0x24
	.zero		1


	//   ....[13]....
        /*0170*/ 	.word	0x00003d00
        /*0174*/ 	.word	0x000000ff
        /*0178*/ 	.word	0x00000000
        /*017c*/ 	.short	0x0101
        /*017e*/ 	.byte	0x04
	.zero		1


	//   ....[14]....
        /*0180*/ 	.word	0x00004090
        /*0184*/ 	.word	0x00000003
        /*0188*/ 	.word	0x00000000
        /*018c*/ 	.short	0x0101
        /*018e*/ 	.byte	0x3f
	.zero		1


	//   ....[15]....
        /*0190*/ 	.word	0x00007010
        /*0194*/ 	.word	0x00000008
        /*0198*/ 	.word	0x00036420
        /*019c*/ 	.short	0x010a
        /*019e*/ 	.byte	0x3f
	.zero		1


	//   ....[16]....
        /*01a0*/ 	.word	0x00007830
        /*01a4*/ 	.word	0x00000008
        /*01a8*/ 	.word	0x00036438
        /*01ac*/ 	.short	0x010a
        /*01ae*/ 	.byte	0x3f
	.zero		1


	//   ....[17]....
        /*01b0*/ 	.word	0x00007ba0
        /*01b4*/ 	.word	0x00000008
        /*01b8*/ 	.word	0x00036428
        /*01bc*/ 	.short	0x010a
        /*01be*/ 	.byte	0x3f
	.zero		1


	//   ....[18]....
        /*01c0*/ 	.word	0x00007ed0
        /*01c4*/ 	.word	0x00000008
        /*01c8*/ 	.word	0x00036438
        /*01cc*/ 	.short	0x010a
        /*01ce*/ 	.byte	0x3f
	.zero		1


	//   ....[19]....
        /*01d0*/ 	.word	0x000081c0
        /*01d4*/ 	.word	0x00000008
        /*01d8*/ 	.word	0x00036420
        /*01dc*/ 	.short	0x010a
        /*01de*/ 	.byte	0x3f
	.zero		1


	//   ....[20]....
        /*01e0*/ 	.word	0x00008540
        /*01e4*/ 	.word	0x00000008
        /*01e8*/ 	.word	0x00036438
        /*01ec*/ 	.short	0x010a
        /*01ee*/ 	.byte	0x3f
	.zero		1


	//   ....[21]....
        /*01f0*/ 	.word	0x00008840
        /*01f4*/ 	.word	0x00000008
        /*01f8*/ 	.word	0x00036428
        /*01fc*/ 	.short	0x010a
        /*01fe*/ 	.byte	0x3f
	.zero		1


	//   ....[22]....
        /*0200*/ 	.word	0x00008b80
        /*0204*/ 	.word	0x00000008
        /*0208*/ 	.word	0x00036438
        /*020c*/ 	.short	0x010a
        /*020e*/ 	.byte	0x3f
	.zero		1


	//   ....[23]....
        /*0210*/ 	.word	0x00008fe0
        /*0214*/ 	.word	0x00000009
        /*0218*/ 	.word	0x00000000
        /*021c*/ 	.short	0x010a
        /*021e*/ 	.byte	0x3f
	.zero		1


	//   ....[24]....
        /*0220*/ 	.word	0x00009060
        /*0224*/ 	.word	0x00000003
        /*0228*/ 	.word	0x00000000
        /*022c*/ 	.short	0x010a
        /*022e*/ 	.byte	0x3f
	.zero		1


	//   ....[25]....
        /*0230*/ 	.word	0x000090b0
        /*0234*/ 	.word	0x00000004
        /*0238*/ 	.word	0x00036438
        /*023c*/ 	.short	0x010a
        /*023e*/ 	.byte	0x3f
	.zero		1


	//   ....[26]....
        /*0240*/ 	.word	0x00009180
        /*0244*/ 	.word	0x0000009a
        /*0248*/ 	.word	0x00036400
        /*024c*/ 	.short	0x010a
        /*024e*/ 	.byte	0x3f
	.zero		1


	//   ....[27]....
        /*0250*/ 	.word	0x000091d0
        /*0254*/ 	.word	0x00000003
        /*0258*/ 	.word	0x00036410
        /*025c*/ 	.short	0x010a
        /*025e*/ 	.byte	0x3f
	.zero		1


	//   ....[28]....
        /*0260*/ 	.word	0x00009220
        /*0264*/ 	.word	0x0000009a
        /*0268*/ 	.word	0x00036430
        /*026c*/ 	.short	0x010a
        /*026e*/ 	.byte	0x3f
	.zero		1


	//   ....[29]....
        /*0270*/ 	.word	0x00009270
        /*0274*/ 	.word	0x00000008
        /*0278*/ 	.word	0x00036420
        /*027c*/ 	.short	0x010a
        /*027e*/ 	.byte	0x3f
	.zero		1


	//   ....[30]....
        /*0280*/ 	.word	0x000092c0
        /*0284*/ 	.word	0x00000008
        /*0288*/ 	.word	0x00036438
        /*028c*/ 	.short	0x010a
        /*028e*/ 	.byte	0x3f
	.zero		1


	//   ....[31]....
        /*0290*/ 	.word	0x00009310
        /*0294*/ 	.word	0x00000008
        /*0298*/ 	.word	0x00036428
        /*029c*/ 	.short	0x010a
        /*029e*/ 	.byte	0x3f
	.zero		1


	//   ....[32]....
        /*02a0*/ 	.word	0x00009370
        /*02a4*/ 	.word	0x00000008
        /*02a8*/ 	.word	0x00036438
        /*02ac*/ 	.short	0x010a
        /*02ae*/ 	.byte	0x3f
	.zero		1


	//   ....[33]....
        /*02b0*/ 	.word	0x000093f0
        /*02b4*/ 	.word	0x00000008
        /*02b8*/ 	.word	0x00036420
        /*02bc*/ 	.short	0x010a
        /*02be*/ 	.byte	0x3f
	.zero		1


	//   ....[34]....
        /*02c0*/ 	.word	0x00009440
        /*02c4*/ 	.word	0x00000008
        /*02c8*/ 	.word	0x00036438
        /*02cc*/ 	.short	0x010a
        /*02ce*/ 	.byte	0x3f
	.zero		1


	//   ....[35]....
        /*02d0*/ 	.word	0x00009490
        /*02d4*/ 	.word	0x00000008
        /*02d8*/ 	.word	0x00036428
        /*02dc*/ 	.short	0x010a
        /*02de*/ 	.byte	0x3f
	.zero		1


	//   ....[36]....
        /*02e0*/ 	.word	0x000094e0
        /*02e4*/ 	.word	0x00000008
        /*02e8*/ 	.word	0x00036438
        /*02ec*/ 	.short	0x010a
        /*02ee*/ 	.byte	0x3f
	.zero		1


	//   ....[37]....
        /*02f0*/ 	.word	0x000095b0
        /*02f4*/ 	.word	0x00000009
        /*02f8*/ 	.word	0x00000000
        /*02fc*/ 	.short	0x010a
        /*02fe*/ 	.byte	0x3f
	.zero		1


	//   ....[38]....
        /*0300*/ 	.word	0x00009600
        /*0304*/ 	.word	0x00000003
        /*0308*/ 	.word	0x00000000
        /*030c*/ 	.short	0x010a
        /*030e*/ 	.byte	0x3f
	.zero		1


	//----- nvinfo : EIATTR_NUM_MBARRIERS
	.align		4
.L_564:
        /*0310*/ 	.byte	0x03, 0x38
        /*0312*/ 	.short	0x0007


	//----- nvinfo : EIATTR_EXIT_INSTR_OFFSETS
	.align		4
        /*0314*/ 	.byte	0x04, 0x1c
        /*0316*/ 	.short	(.L_566 - .L_565)


	//   ....[0]....
.L_565:
        /*0318*/ 	.word	0x00009100


	//----- nvinfo : EIATTR_MAX_THREADS
	.align		4
.L_566:
        /*031c*/ 	.byte	0x04, 0x05
        /*031e*/ 	.short	(.L_568 - .L_567)
.L_567:
        /*0320*/ 	.word	0x00000200
        /*0324*/ 	.word	0x00000001
        /*0328*/ 	.word	0x00000001


	//----- nvinfo : EIATTR_CRS_STACK_SIZE
	.align		4
.L_568:
        /*032c*/ 	.byte	0x04, 0x1e
        /*032e*/ 	.short	(.L_570 - .L_569)
.L_569:
        /*0330*/ 	.word	0x00000000


	//----- nvinfo : EIATTR_CBANK_PARAM_SIZE
	.align		4
.L_570:
        /*0334*/ 	.byte	0x03, 0x19
        /*0336*/ 	.short	0x06f0


	//----- nvinfo : EIATTR_PARAM_CBANK
	.align		4
        /*0338*/ 	.byte	0x04, 0x0a
        /*033a*/ 	.short	(.L_572 - .L_571)
	.align		4
.L_571:
        /*033c*/ 	.word	index@(.nv.constant0._ZN7cutlass13device_kernelIN5flash11enable_sm90INS1_16FlashAttnBwdSm90INS1_25CollectiveMainloopBwdSm90ILi2ELi1ELi1EN4cute5tupleIJNS5_1CILi1EEES8_S8_EEENS6_IJNS7_ILi64EEENS7_ILi96EEENS7_ILi192EEEEEENS_10bfloat16_tEfNS_4arch4Sm90ELb0ELb1ELb0ELb1ELb0ELb0ELb1ELb0ELi3ELi1ELi1ELi1ELb0EEENS1_24CollectiveEpilogueBwdGQAISD_fSG_Li384ELb1ELb0EEENS1_19SingleTileSchedulerILb1ELb0ELb0ELi96EEEEEEEEEvNT_6ParamsE)
        /*0340*/ 	.short	0x0210
        /*0342*/ 	.short	0x06f0


	//----- nvinfo : EIATTR_SW_WAR
	.align		4
.L_572:
        /*0344*/ 	.byte	0x04, 0x36
        /*0346*/ 	.short	(.L_574 - .L_573)
.L_573:
        /*0348*/ 	.word	0x00000008
.L_574:


//--------------------- .nv.info._ZN7cutlass13device_kernelIN5flash11enable_sm90INS1_16FlashAttnBwdSm90INS1_25CollectiveMainloopBwdSm90ILi2ELi1ELi1EN4cute5tupleIJNS5_1CILi1EEES8_S8_EEENS6_IJNS7_ILi64EEENS7_ILi96EEENS7_ILi192EEEEEENS_10bfloat16_tEfNS_4arch4Sm90ELb0ELb1ELb0ELb1ELb1ELb0ELb1ELb0ELi3ELi1ELi1ELi1ELb0EEENS1_24CollectiveEpilogueBwdGQAISD_fSG_Li384ELb1ELb1EEENS1_19SingleTileSchedulerILb1ELb0ELb0ELi96EEEEEEEEEvNT_6ParamsE --------------------------
	.section	.nv.info._ZN7cutlass13device_kernelIN5flash11enable_sm90INS1_16FlashAttnBwdSm90INS1_25CollectiveMainloopBwdSm90ILi2ELi1ELi1EN4cute5tupleIJNS5_1CILi1EEES8_S8_EEENS6_IJNS7_ILi64EEENS7_ILi96EEENS7_ILi192EEEEEENS_10bfloat16_tEfNS_4arch4Sm90ELb0ELb1ELb0ELb1ELb1ELb0ELb1ELb0ELi3ELi1ELi1ELi1ELb0EEENS1_24CollectiveEpilogueBwdGQAISD_fSG_Li384ELb1ELb1EEENS1_19SingleTileSchedulerILb1ELb0ELb0ELi96EEEEEEEEEvNT_6ParamsE,"",@"SHT_CUDA_INFO"
	.sectionflags	@""
	.align	4


	//----- nvinfo : EIATTR_CUDA_API_VERSION
	.align		4
        /*0000*/ 	.byte	0x04, 0x37
        /*0002*/ 	.short	(.L_576 - .L_575)
.L_575:
        /*0004*/ 	.word	0x00000082


	//----- nvinfo : EIATTR_KPARAM_INFO
	.align		4
.L_576:
        /*0008*/ 	.byte	0x04, 0x17
        /*000a*/ 	.short	(.L_578 - .L_577)
.L_577:
        /*000c*/ 	.word	0x00000000
        /*0010*/ 	.short	0x0000
        /*0012*/ 	.short	0x0070
        /*0014*/ 	.byte	0x00, 0xf0, 0x01, 0x1a


	//----- nvinfo : EIATTR_SPARSE_MMA_MASK
	.align		4
.L_578:
        /*0018*/ 	.byte	0x03, 0x50
        /*001a*/ 	.short	0x0000


	//----- nvinfo : EIATTR_MAXREG_COUNT
	.align		4
        /*001c*/ 	.byte	0x03, 0x1b
        /*001e*/ 	.short	0x0080


	//----- nvinfo : EIATTR_NUM_BARRIERS
	.align		4
        /*0020*/ 	.byte	0x02, 0x4c
        /*0022*/ 	.byte	0x10
	.zero		1


	//----- nvinfo : EIATTR_EXTERNS
	.align		4
        /*0024*/ 	.byte	0x04, 0x0f
        /*0026*/ 	.short	(.L_580 - .L_579)


	//   ....[0]....
	.align		4
.L_579:
        /*0028*/ 	.word	index@(__assertfail)


	//----- nvinfo : EIATTR_MERCURY_ISA_VERSION
	.align		4
.L_580:
        /*002c*/ 	.byte	0x03, 0x5f
        /*002e*/ 	.short	0x0101


	//----- nvinfo : EIATTR_INT_WARP_WIDE_INSTR_OFFSETS
	.align		4
        /*0030*/ 	.byte	0x04, 0x31
        /*0032*/ 	.short	(.L_582 - .L_581)


	//   ....[0]....
.L_581:
        /*0034*/ 	.word	0x00000180


	//   ....[1]....
        /*0038*/ 	.word	0x000001b0


	//   ....[2]....
        /*003c*/ 	.word	0x00006210


	//   ....[3]....
        /*0040*/ 	.word	0x00006990


	//   ....[4]....
        /*0044*/ 	.word	0x00006f80


	//   ....[5]....
        /*0048*/ 	.word	0x00007250


	//   ....[6]....
        /*004c*/ 	.word	0x000074b0


	//   ....[7]....
        /*0050*/ 	.word	0x00007640


	//----- nvinfo : EIATTR_COOP_GROUP_MASK_REGIDS
	.align		4
.L_582:
        /*0054*/ 	.byte	0x04, 0x29
        /*0056*/ 	.short	(.L_584 - .L_583)


	//   ....[0]....
.L_583:
        /*0058*/ 	.word	0xffffffff


	//   ....[1]....
        /*005c*/ 	.word	0xffffffff


	//   ....[2]....
        /*0060*/ 	.word	0xffffffff


	//   ....[3]....
        /*0064*/ 	.word	0xffffffff


	//   ....[4]....
        /*0068*/ 	.word	0xffffffff


	//   ....[5]....
        /*006c*/ 	.word	0xffffffff


	//   ....[6]....
        /*0070*/ 	.word	0xffffffff


	//   ....[7]....
        /*0074*/ 	.word	0xffffffff


	//   ....[8]....
        /*0078*/ 	.word	0xffffffff


	//   ....[9]....
        /*007c*/ 	.word	0xffffffff


	//   ....[10]....
        /*0080*/ 	.word	0xffffffff


	//   ....[11]....
        /*0084*/ 	.word	0xffffffff


	//   ....[12]....
        /*0088*/ 	.word	0xffffffff


	//   ....[13]....
        /*008c*/ 	.word	0xffffffff


	//   ....[14]....
        /*0090*/ 	.word	0xffffffff


	//   ....[15]....
        /*0094*/ 	.word	0xffffffff


	//   ....[16]....
        /*0098*/ 	.word	0xffffffff


	//   ....[17]....
        /*009c*/ 	.word	0xffffffff


	//   ....[18]....
        /*00a0*/ 	.word	0xffffffff


	//   ....[19]....
        /*00a4*/ 	.word	0xffffffff


	//   ....[20]....
        /*00a8*/ 	.word	0x0500000f


	//   ....[21]....
        /*00ac*/ 	.word	0x0500000f


	//   ....[22]....
        /*00b0*/ 	.word	0x0500000f


	//   ....[23]....
        /*00b4*/ 	.word	0x0500000f


	//   ....[24]....
        /*00b8*/ 	.word	0x0500000f


	//   ....[25]....
        /*00bc*/ 	.word	0x0500000f


	//----- nvinfo : EIATTR_COOP_GROUP_INSTR_OFFSETS
	.align		4
.L_584:
        /*00c0*/ 	.byte	0x04, 0x28
        /*00c2*/ 	.short	(.L_586 - .L_585)


	//   ....[0]....
.L_585:
        /*00c4*/ 	.word	0x00000060


	//   ....[1]....
        /*00c8*/ 	.word	0x00000190


	//   ....[2]....
        /*00cc*/ 	.word	0x000001e0


	//   ....[3]....
        /*00d0*/ 	.word	0x000003d0


	//   ....[4]....
        /*00d4*/ 	.word	0x000005f0


	//   ....[5]....
        /*00d8*/ 	.word	0x000013e0


	//   ....[6]....
        /*00dc*/ 	.word	0x00004ad0


	//   ....[7]....
        /*00e0*/ 	.word	0x00004c60


	//   ....[8]....
        /*00e4*/ 	.word	0x00004ef0


	//   ....[9]....
        /*00e8*/ 	.word	0x00005080


	//   ....[10]....
        /*00ec*/ 	.word	0x00005190


	//   ....[11]....
        /*00f0*/ 	.word	0x00005c80


	//   ....[12]....
        /*00f4*/ 	.word	0x00006140


	//   ....[13]....
        /*00f8*/ 	.word	0x000064d0


	//   ....[14]....
        /*00fc*/ 	.word	0x000068c0


	//   ....[15]....
        /*0100*/ 	.word	0x00006b00


	//   ....[16]....
        /*0104*/ 	.word	0x00006eb0


	//   ....[17]....
        /*0108*/ 	.word	0x00007190


	//   ....[18]....
        /*010c*/ 	.word	0x000073b0


	//   ....[19]....
        /*0110*/ 	.word	0x00007540


	//   ....[20]....
        /*0114*/ 	.word	0x0000a450


	//   ....[21]....
        /*0118*/ 	.word	0x0000a5a0


	//   ....[22]....
        /*011c*/ 	.word	0x0000a610


	//   ....[23]....
        /*0120*/ 	.word	0x0000a680


	//   ....[24]....
        /*0124*/ 	.word	0x0000a6f0


	//   ....[25]....
        /*0128*/ 	.word	0x0000a760


	//----- nvinfo : EIATTR_REG_RECONFIG
	.align		4
.L_586:
        /*012c*/ 	.byte	0x01, 0x54
	.zero		2


	//----- nvinfo : EIATTR_SYSCALL_OFFSETS
	.align		4
        /*0130*/ 	.byte	0x04, 0x46
        /*0132*/ 	.short	(.L_588 - .L_587)


	//   ....[0]....
.L_587:
        /*0134*/ 	.word	0x00001040


	//   ....[1]....
        /*0138*/ 	.word	0x00001130


	//   ....[2]....
        /*013c*/ 	.word	0x00001270


	//   ....[3]....
        /*0140*/ 	.word	0x00001360


	//----- nvinfo : EIATTR_MBARRIER_INSTR_OFFSETS
	.align		4
.L_588:
        /*0144*/ 	.byte	0x04, 0x39
        /*0146*/ 	.short	(.L_590 - .L_589)


	//   ....[0]....
.L_589:
        /*0148*/ 	.word	0x00000280
        /*014c*/ 	.word	0x000000ff
        /*0150*/ 	.word	0x00036400
        /*0154*/ 	.short	0x0100
        /*0156*/ 	.byte	0x06
	.zero		1


	//   ....[1]....
        /*0158*/ 	.word	0x00000380
        /*015c*/ 	.word	0x000000ff
        /*0160*/ 	.word	0x00036410
        /*0164*/ 	.short	0x0100
        /*0166*/ 	.byte	0x08
	.zero		1


	//   ....[2]....
        /*0168*/ 	.word	0x00000390
        /*016c*/ 	.word	0x000000ff
        /*0170*/ 	.word	0x00036420
        /*0174*/ 	.short	0x0100
        /*0176*/ 	.byte	0x08
	.zero		1


	//   ....[3]....
        /*0178*/ 	.word	0x000003a0
        /*017c*/ 	.word	0x000000ff
        /*0180*/ 	.word	0x00036418
        /*0184*/ 	.short	0x0100
        /*0186*/ 	.byte	0x08
	.zero		1


	//   ....[4]....
        /*0188*/ 	.word	0x000003b0
        /*018c*/ 	.word	0x000000ff
        /*0190*/ 	.word	0x00036428
        /*0194*/ 	.short	0x0100
        /*0196*/ 	.byte	0x08
	.zero		1


	//   ....[5]....
        /*0198*/ 	.word	0x000004e0
        /*019c*/ 	.word	0x000000ff
        /*01a0*/ 	.word	0x00036430
        /*01a4*/ 	.short	0x0100
        /*01a6*/ 	.byte	0x08
	.zero		1


	//   ....[6]....
        /*01a8*/ 	.word	0x000004f0
        /*01ac*/ 	.word	0x000000ff
        /*01b0*/ 	.word	0x00036438
        /*01b4*/ 	.short	0x0100
        /*01b6*/ 	.byte	0x08
	.zero		1


	//   ....[7]....
        /*01b8*/ 	.word	0x00001410
        /*01bc*/ 	.word	0x000000ff
        /*01c0*/ 	.word	0x00036400
        /*01c4*/ 	.short	0x010a
        /*01c6*/ 	.byte	0x24
	.zero		1


	//   ....[8]....
        /*01c8*/ 	.word	0x00001500
        /*01cc*/ 	.word	0x000000ff
        /*01d0*/ 	.word	0x00036400
        /*01d4*/ 	.short	0x010a
        /*01d6*/ 	.byte	0x24
	.zero		1


	//   ....[9]....
        /*01d8*/ 	.word	0x00001c30
        /*01dc*/ 	.word	0x00000003
        /*01e0*/ 	.word	0x00036410
        /*01e4*/ 	.short	0x010a
        /*01e6*/ 	.byte	0x3f
	.zero		1


	//   ....[10]....
        /*01e8*/ 	.word	0x00001c70
        /*01ec*/ 	.word	0x00000003
        /*01f0*/ 	.word	0x00036410
        /*01f4*/ 	.short	0x010a
        /*01f6*/ 	.byte	0x3f
	.zero		1


	//   ....[11]....
        /*01f8*/ 	.word	0x00002310
        /*01fc*/ 	.word	0x000000ff
        /*0200*/ 	.word	0x00036430
        /*0204*/ 	.short	0x010a
        /*0206*/ 	.byte	0x24
	.zero		1


	//   ....[12]....
        /*0208*/ 	.word	0x00002350
        /*020c*/ 	.word	0x000000ff
        /*0210*/ 	.word	0x00036430
        /*0214*/ 	.short	0x010a
        /*0216*/ 	.byte	0x24
	.zero		1


	//   ....[13]....
        /*0218*/ 	.word	0x00003d00
        /*021c*/ 	.word	0x000000ff
        /*0220*/ 	.word	0x00000000
        /*0224*/ 	.short	0x0101
        /*0226*/ 	.byte	0x04
	.zero		1


	//   ....[14]....
        /*0228*/ 	.word	0x00004090
        /*022c*/ 	.word	0x00000003
        /*0230*/ 	.word	0x00000000
        /*0234*/ 	.short	0x0101
        /*0236*/ 	.byte	0x3f
	.zero		1


	//   ....[15]....
        /*0238*/ 	.word	0x00008310
        /*023c*/ 	.word	0x00000008
        /*0240*/ 	.word	0x00036420
        /*0244*/ 	.short	0x010a
        /*0246*/ 	.byte	0x3f
	.zero		1


	//   ....[16]....
        /*0248*/ 	.word	0x00008b30
        /*024c*/ 	.word	0x00000008
        /*0250*/ 	.word	0x00036438
        /*0254*/ 	.short	0x010a
        /*0256*/ 	.byte	0x3f
	.zero		1


	//   ....[17]....
        /*0258*/ 	.word	0x00008ea0
        /*025c*/ 	.word	0x00000008
        /*0260*/ 	.word	0x00036428
        /*0264*/ 	.short	0x010a
        /*0266*/ 	.byte	0x3f
	.zero		1


	//   ....[18]....
        /*0268*/ 	.word	0x000091d0
        /*026c*/ 	.word	0x00000008
        /*0270*/ 	.word	0x00036438
        /*0274*/ 	.short	0x010a
        /*0276*/ 	.byte	0x3f
	.zero		1


	//   ....[19]....
        /*0278*/ 	.word	0x000094c0
        /*027c*/ 	.word	0x00000008
        /*0280*/ 	.word	0x00036420
        /*0284*/ 	.short	0x010a
        /*0286*/ 	.byte	0x3f
	.zero		1


	//   ....[20]....
        /*0288*/ 	.word	0x00009840
        /*028c*/ 	.word	0x00000008
        /*0290*/ 	.word	0x00036438
        /*0294*/ 	.short	0x010a
        /*0296*/ 	.byte	0x3f
	.zero		1


	//   ....[21]....
        /*0298*/ 	.word	0x00009b40
        /*029c*/ 	.word	0x00000008
        /*02a0*/ 	.word	0x00036428
        /*02a4*/ 	.short	0x010a
        /*02a6*/ 	.byte	0x3f
	.zero		1


	//   ....[22]....
        /*02a8*/ 	.word	0x00009e80
        /*02ac*/ 	.word	0x00000008
        /*02b0*/ 	.word	0x00036438
        /*02b4*/ 	.short	0x010a
        /*02b6*/ 	.byte	0x3f
	.zero		1


	//   ....[23]....
        /*02b8*/ 	.word	0x0000a2e0
        /*02bc*/ 	.word	0x00000009
        /*02c0*/ 	.word	0x00000000
        /*02c4*/ 	.short	0x010a
        /*02c6*/ 	.byte	0x3f
	.zero		1


	//   ....[24]....
        /*02c8*/ 	.word	0x0000a360
        /*02cc*/ 	.word	0x00000003
        /*02d0*/ 	.word	0x00000000
        /*02d4*/ 	.short	0x010a
        /*02d6*/ 	.byte	0x3f
	.zero		1


	//   ....[25]....
        /*02d8*/ 	.word	0x0000a3b0
        /*02dc*/ 	.word	0x00000004
        /*02e0*/ 	.word	0x00036438
        /*02e4*/ 	.short	0x010a
        /*02e6*/ 	.byte	0x3f
	.zero		1


	//   ....[26]....
        /*02e8*/ 	.word	0x0000a480
        /*02ec*/ 	.word	0x0000009a
        /*02f0*/ 	.word	0x00036400
        /*02f4*/ 	.short	0x010a
        /*02f6*/ 	.byte	0x3f
	.zero		1


	//   ....[27]....
        /*02f8*/ 	.word	0x0000a4d0
        /*02fc*/ 	.word	0x00000003
        /*0300*/ 	.word	0x00036410
        /*0304*/ 	.short	0x010a
        /*0306*/ 	.byte	0x3f
	.zero		1


	//   ....[28]....
        /*0308*/ 	.word	0x0000a520
        /*030c*/ 	.word	0x0000009a
        /*0310*/ 	.word	0x00036430
        /*0314*/ 	.short	0x010a
        /*0316*/ 	.byte	0x3f
	.zero		1


	//   ....[29]....
        /*0318*/ 	.word	0x0000a7a0
        /*031c*/ 	.word	0x00000008
        /*0320*/ 	.word	0x00036420
        /*0324*/ 	.short	0x010a
        /*0326*/ 	.byte	0x3f
	.zero		1


	//   ....[30]....
        /*0328*/ 	.word	0x0000a7f0
        /*032c*/ 	.word	0x00000008
        /*0330*/ 	.word	0x00036438
        /*0334*/ 	.short	0x010a
        /*0336*/ 	.byte	0x3f
	.zero		1


	//   ....[31]....
        /*0338*/ 	.word	0x0000a840
        /*033c*/ 	.word	0x00000008
        /*0340*/ 	.word	0x00036428
        /*0344*/ 	.short	0x010a
        /*0346*/ 	.byte	0x3f
	.zero		1


	//   ....[32]....
        /*0348*/ 	.word	0x0000a8a0
        /*034c*/ 	.word	0x00000008
        /*0350*/ 	.word	0x00036438
        /*0354*/ 	.short	0x010a
        /*0356*/ 	.byte	0x3f
	.zero		1


	//   ....[33]....
        /*0358*/ 	.word	0x0000a920
        /*035c*/ 	.word	0x00000008
        /*0360*/ 	.word	0x00036420
        /*0364*/ 	.short	0x010a
        /*0366*/ 	.byte	0x3f
	.zero		1


	//   ....[34]....
        /*0368*/ 	.word	0x0000a970
        /*036c*/ 	.word	0x00000008
        /*0370*/ 	.word	0x00036438
        /*0374*/ 	.short	0x010a
        /*0376*/ 	.byte	0x3f
	.zero		1


	//   ....[35]....
        /*0378*/ 	.word	0x0000a9c0
        /*037c*/ 	.word	0x00000008
        /*0380*/ 	.word	0x00036428
        /*0384*/ 	.short	0x010a
        /*0386*/ 	.byte	0x3f
	.zero		1


	//   ....[36]....
        /*0388*/ 	.word	0x0000aa10
        /*038c*/ 	.word	0x00000008
        /*0390*/ 	.word	0x00036438
        /*0394*/ 	.short	0x010a
        /*0396*/ 	.byte	0x3f
	.zero		1


	//   ....[37]....
        /*0398*/ 	.word	0x0000aae0
        /*039c*/ 	.word	0x00000009
        /*03a0*/ 	.word	0x00000000
        /*03a4*/ 	.short	0x010a
        /*03a6*/ 	.byte	0x3f
	.zero		1


	//   ....[38]....
        /*03a8*/ 	.word	0x0000ab30
        /*03ac*/ 	.word	0x00000003
        /*03b0*/ 	.word	0x00000000
        /*03b4*/ 	.short	0x010a
        /*03b6*/ 	.byte	0x3f
	.zero		1


	//----- nvinfo : EIATTR_NUM_MBARRIERS
	.align		4
.L_590:
        /*03b8*/ 	.byte	0x03, 0x38
        /*03ba*/ 	.short	0x0007


	//----- nvinfo : EIATTR_EXIT_INSTR_OFFSETS
	.align		4
        /*03bc*/ 	.byte	0x04, 0x1c
        /*03be*/ 	.short	(.L_592 - .L_591)


	//   ....[0]....
.L_591:
        /*03c0*/ 	.word	0x0000a400


	//----- nvinfo : EIATTR_MAX_THREADS
	.align		4
.L_592:
        /*03c4*/ 	.byte	0x04, 0x05
        /*03c6*/ 	.short	(.L_594 - .L_593)
.L_593:
        /*03c8*/ 	.word	0x00000200
        /*03cc*/ 	.word	0x00000001
        /*03d0*/ 	.word	0x00000001


	//----- nvinfo : EIATTR_CRS_STACK_SIZE
	.align		4
.L_594:
        /*03d4*/ 	.byte	0x04, 0x1e
        /*03d6*/ 	.short	(.L_596 - .L_595)
.L_595:
        /*03d8*/ 	.word	0x00000000


	//----- nvinfo : EIATTR_CBANK_PARAM_SIZE
	.align		4
.L_596:
        /*03dc*/ 	.byte	0x03, 0x19
        /*03de*/ 	.short	0x06f0


	//----- nvinfo : EIATTR_PARAM_CBANK
	.align		4
        /*03e0*/ 	.byte	0x04, 0x0a
        /*03e2*/ 	.short	(.L_598 - .L_597)
	.align		4
.L_597:
        /*03e4*/ 	.word	index@(.nv.constant0._ZN7cutlass13device_kernelIN5flash11enable_sm90INS1_16FlashAttnBwdSm90INS1_25CollectiveMainloopBwdSm90ILi2ELi1ELi1EN4cute5tupleIJNS5_1CILi1EEES8_S8_EEENS6_IJNS7_ILi64EEENS7_ILi96EEENS7_ILi192EEEEEENS_10bfloat16_tEfNS_4arch4Sm90ELb0ELb1ELb0ELb1ELb1ELb0ELb1ELb0ELi3ELi1ELi1ELi1ELb0EEENS1_24CollectiveEpilogueBwdGQAISD_fSG_Li384ELb1ELb1EEENS1_19SingleTileSchedulerILb1ELb0ELb0ELi96EEEEEEEEEvNT_6ParamsE)
        /*03e8*/ 	.short	0x0210
        /*03ea*/ 	.short	0x06f0


	//----- nvinfo : EIATTR_SW_WAR
	.align		4
.L_598:
        /*03ec*/ 	.byte	0x04, 0x36
        /*03ee*/ 	.short	(.L_600 - .L_599)
.L_599:
        /*03f0*/ 	.word	0x00000008
.L_600:


//--------------------- .nv.info._ZN7cutlass13device_kernelIN5flash11enable_sm90INS1_16FlashAttnBwdSm90INS1_25CollectiveMainloopBwdSm90ILi2ELi1ELi1EN4cute5tupleIJNS5_1CILi1EEES8_S8_EEENS6_IJNS7_ILi64EEENS7_ILi96EEENS7_ILi192EEEEEENS_10bfloat16_tEfNS_4arch4Sm90ELb1ELb0ELb0ELb0ELb0ELb0ELb1ELb0ELi3ELi1ELi1ELi1ELb0EEENS1_21CollectiveEpilogueBwdISD_SE_SG_Li384ELb0ELb1ELi3EEENS1_25SingleTileBwdLPTSchedulerILb0ELi96ELb0EEEEEEEEEvNT_6ParamsE --------------------------
	.section	.nv.info._ZN7cutlass13device_kernelIN5flash11enable_sm90INS1_16FlashAttnBwdSm90INS1_25CollectiveMainloopBwdSm90ILi2ELi1ELi1EN4cute5tupleIJNS5_1CILi1EEES8_S8_EEENS6_IJNS7_ILi64EEENS7_ILi96EEENS7_ILi192EEEEEENS_10bfloat16_tEfNS_4arch4Sm90ELb1ELb0ELb0ELb0ELb0ELb0ELb1ELb0ELi3ELi1ELi1ELi1ELb0EEENS1_21CollectiveEpilogueBwdISD_SE_SG_Li384ELb0ELb1ELi3EEENS1_25SingleTileBwdLPTSchedulerILb0ELi96ELb0EEEEEEEEEvNT_6ParamsE,"",@"SHT_CUDA_INFO"
	.sectionflags	@""
	.align	4


	//----- nvinfo : EIATTR_CUDA_API_VERSION
	.align		4
        /*0000*/ 	.byte	0x04, 0x37
        /*0002*/ 	.short	(.L_602 - .L_601)
.L_601:
        /*0004*/ 	.word	0x00000082


	//----- nvinfo : EIATTR_KPARAM_INFO
	.align		4
.L_602:
        /*0008*/ 	.byte	0x04, 0x17
        /*000a*/ 	.short	(.L_604 - .L_603)
.L_603:
        /*000c*/ 	.word	0x00000000
        /*0010*/ 	.short	0x0000
        /*0012*/ 	.short	0x0070
        /*0014*/ 	.byte	0x00, 0xf0, 0x01, 0x24


	//----- nvinfo : EIATTR_SPARSE_MMA_MASK
	.align		4
.L_604:
        /*0018*/ 	.byte	0x03, 0x50
        /*001a*/ 	.short	0x0000


	//----- nvinfo : EIATTR_MAXREG_COUNT
	.align		4
        /*001c*/ 	.byte	0x03, 0x1b
        /*001e*/ 	.short	0x0080


	//----- nvinfo : EIATTR_NUM_BARRIERS
	.align		4
        /*0020*/ 	.byte	0x02, 0x4c
        /*0022*/ 	.byte	0x10
	.zero		1


	//----- nvinfo : EIATTR_EXTERNS
	.align		4
        /*0024*/ 	.byte	0x04, 0x0f
        /*0026*/ 	.short	(.L_606 - .L_605)


	//   ....[0]....
	.align		4
.L_605:
        /*0028*/ 	.word	index@(__assertfail)


	//----- nvinfo : EIATTR_ANNOTATIONS
	.align		4
.L_606:
        /*002c*/ 	.byte	0x04, 0x55
        /*002e*/ 	.short	(.L_608 - .L_607)


	//   ....[0]....
.L_607:
        /*0030*/ 	.word	0x00000001
        /*0034*/ 	.byte	0x80, 0x05, 0x00, 0x00, 0x01, 0x00, 0x00, 0x00, 0x50, 0x13, 0x00, 0x00, 0x01, 0x00, 0x00, 0x00
        /*0044*/ 	.byte	0xb0, 0x77, 0x00, 0x00, 0x01, 0x00, 0x00, 0x00, 0x20, 0x7a, 0x00, 0x00, 0x01, 0x00, 0x00, 0x00
        /*0054*/ 	.byte	0xf0, 0x7e, 0x00, 0x00, 0x01, 0x00, 0x00, 0x00, 0x70, 0x81, 0x00, 0x00, 0x01, 0x00, 0x00, 0x00
        /*0064*/ 	.byte	0xa0, 0x81, 0x00, 0x00, 0x01, 0x00, 0x00, 0x00, 0xb0, 0x81, 0x00, 0x00, 0x01, 0x00, 0x00, 0x00
        /*0074*/ 	.byte	0x10, 0x82, 0x00, 0x00, 0x01, 0x00, 0x00, 0x00, 0x20, 0x82, 0x00, 0x00, 0x01, 0x00, 0x00, 0x00
        /*0084*/ 	.byte	0xb0, 0x87, 0x00, 0x00, 0x01, 0x00, 0x00, 0x00, 0xd0, 0x87, 0x00, 0x00, 0x01, 0x00, 0x00, 0x00
        /*0094*/ 	.byte	0xc0, 0x8b, 0x00, 0x00, 0x01, 0x00, 0x00, 0x00, 0xe0, 0x91, 0x00, 0x00, 0x01, 0x00, 0x00, 0x00
        /*00a4*/ 	.byte	0x20, 0x96, 0x00, 0x00, 0x01, 0x00, 0x00, 0x00, 0x70, 0x96, 0x00, 0x00


	//----- nvinfo : EIATTR_MERCURY_ISA_VERSION
	.align		4
.L_608:
        /*00b0*/ 	.byte	0x03, 0x5f
        /*00b2*/ 	.short	0x0101


	//----- nvinfo : EIATTR_INT_WARP_WIDE_INSTR_OFFSETS
	.align		4
        /*00b4*/ 	.byte	0x04, 0x31
        /*00b6*/ 	.short	(.L_610 - .L_609)


	//   ....[0]....
.L_609:
        /*00b8*/ 	.word	0x000001e0


	//   ....[1]....
        /*00bc*/ 	.word	0x000002a0


	//----- nvinfo : EIATTR_COOP_GROUP_MASK_REGIDS
	.align		4
.L_610:
        /*00c0*/ 	.byte	0x04, 0x29
        /*00c2*/ 	.short	(.L_612 - .L_611)


	//   ....[0]....
.L_611:
        /*00c4*/ 	.word	0xffffffff


	//   ....[1]....
        /*00c8*/ 	.word	0xffffffff


	//   ....[2]....
        /*00cc*/ 	.word	0xffffffff


	//   ....[3]....
        /*00d0*/ 	.word	0xffffffff


	//   ....[4]....
        /*00d4*/ 	.word	0xffffffff


	//   ....[5]....
        /*00d8*/ 	.word	0xffffffff


	//   ....[6]....
        /*00dc*/ 	.word	0xffffffff


	//   ....[7]....
        /*00e0*/ 	.word	0xffffffff


	//   ....[8]....
        /*00e4*/ 	.word	0x0500000f


	//----- nvinfo : EIATTR_COOP_GROUP_INSTR_OFFSETS
	.align		4
.L_612:
        /*00e8*/ 	.byte	0x04, 0x28
        /*00ea*/ 	.short	(.L_614 - .L_613)


	//   ....[0]....
.L_613:
        /*00ec*/ 	.word	0x00000060


	//   ....[1]....
        /*00f0*/ 	.word	0x000001f0


	//   ....[2]....
        /*00f4*/ 	.word	0x00000280


	//   ....[3]....
        /*00f8*/ 	.word	0x00000400


	//   ....[4]....
        /*00fc*/ 	.word	0x00000640


	//   ....[5]....
        /*0100*/ 	.word	0x00001210


	//   ....[6]....
        /*0104*/ 	.word	0x00004460


	//   ....[7]....
        /*0108*/ 	.word	0x00005a20


	//   ....[8]....
        /*010c*/ 	.word	0x00009410


	//----- nvinfo : EIATTR_REG_RECONFIG
	.align		4
.L_614:
        /*0110*/ 	.byte	0x01, 0x54
	.zero		2


	//----- nvinfo : EIATTR_SYSCALL_OFFSETS
	.align		4
        /*0114*/ 	.byte	0x04, 0x46
        /*0116*/ 	.short	(.L_616 - .L_615)


	//   ....[0]....
.L_615:
        /*0118*/ 	.word	0x00000e70


	//   ....[1]....
        /*011c*/ 	.word	0x00000f60


	//   ....[2]....
        /*0120*/ 	.word	0x000010a0


	//   ....[3]....
        /*0124*/ 	.word	0x00001190


	//   ....[4]....
        /*0128*/ 	.word	0x00003e50


	//   ....[5]....
        /*012c*/ 	.word	0x00003f90


	//   ....[6]....
        /*0130*/ 	.word	0x000040b0


	//   ....[7]....
        /*0134*/ 	.word	0x000041d0


	//----- nvinfo : EIATTR_MBARRIER_INSTR_OFFSETS
	.align		4
.L_616:
        /*0138*/ 	.byte	0x04, 0x39
        /*013a*/ 	.short	(.L_618 - .L_617)


	//   ....[0]....
.L_617:
        /*013c*/ 	.word	0x000002c0
        /*0140*/ 	.word	0x000000ff
        /*0144*/ 	.word	0x00036400
        /*0148*/ 	.short	0x0100
        /*014a*/ 	.byte	0x06
	.zero		1


	//   ....[1]....
        /*014c*/ 	.word	0x000003b0
        /*0150*/ 	.word	0x000000ff
        /*0154*/ 	.word	0x00036410
        /*0158*/ 	.short	0x0100
        /*015a*/ 	.byte	0x08
	.zero		1


	//   ....[2]....
        /*015c*/ 	.word	0x000003c0
        /*0160*/ 	.word	0x000000ff
        /*0164*/ 	.word	0x00036420
        /*0168*/ 	.short	0x0100
        /*016a*/ 	.byte	0x08
	.zero		1


	//   ....[3]....
        /*016c*/ 	.word	0x000003d0
        /*0170*/ 	.word	0x000000ff
        /*0174*/ 	.word	0x00036418
        /*0178*/ 	.short	0x0100
        /*017a*/ 	.byte	0x08
	.zero		1


	//   ....[4]....
        /*017c*/ 	.word	0x000003e0
        /*0180*/ 	.word	0x000000ff
        /*0184*/ 	.word	0x00036428
        /*0188*/ 	.short	0x0100
        /*018a*/ 	.byte	0x08
	.zero		1


	//   ....[5]....
        /*018c*/ 	.word	0x00000510
        /*0190*/ 	.word	0x000000ff
        /*0194*/ 	.word	0x00036430
        /*0198*/ 	.short	0x0100
        /*019a*/ 	.byte	0x08
	.zero		1


	//   ....[6]....
        /*019c*/ 	.word	0x00000520
        /*01a0*/ 	.word	0x000000ff
        /*01a4*/ 	.word	0x00036438
        /*01a8*/ 	.short	0x0100
        /*01aa*/ 	.byte	0x08
	.zero		1


	//   ....[7]....
        /*01ac*/ 	.word	0x00001240
        /*01b0*/ 	.word	0x000000ff
        /*01b4*/ 	.word	0x00036400
        /*01b8*/ 	.short	0x010a
        /*01ba*/ 	.byte	0x25
	.zero		1


	//   ....[8]....
        /*01bc*/ 	.word	0x00001330
        /*01c0*/ 	.word	0x000000ff
        /*01c4*/ 	.word	0x00036400
        /*01c8*/ 	.short	0x010a
        /*01ca*/ 	.byte	0x25
	.zero		1


	//   ....[9]....
        /*01cc*/ 	.word	0x00001a60
        /*01d0*/ 	.word	0x00000003
        /*01d4*/ 	.word	0x00036410
        /*01d8*/ 	.short	0x010a
        /*01da*/ 	.byte	0x3f
	.zero		1


	//   ....[10]....
        /*01dc*/ 	.word	0x00001aa0
        /*01e0*/ 	.word	0x00000003
        /*01e4*/ 	.word	0x00036410
        /*01e8*/ 	.short	0x010a
        /*01ea*/ 	.byte	0x3f
	.zero		1


	//   ....[11]....
        /*01ec*/ 	.word	0x00002140
        /*01f0*/ 	.word	0x000000ff
        /*01f4*/ 	.word	0x00036430
        /*01f8*/ 	.short	0x010a
        /*01fa*/ 	.byte	0x25
	.zero		1


	//   ....[12]....
        /*01fc*/ 	.word	0x00002180
        /*0200*/ 	.word	0x000000ff
        /*0204*/ 	.word	0x00036430
        /*0208*/ 	.short	0x010a
        /*020a*/ 	.byte	0x25
	.zero		1


	//   ....[13]....
        /*020c*/ 	.word	0x00003600
        /*0210*/ 	.word	0x000000ff
        /*0214*/ 	.word	0x00000000
        /*0218*/ 	.short	0x0101
        /*021a*/ 	.byte	0x04
	.zero		1


	//   ....[14]....
        /*021c*/ 	.word	0x00003990
        /*0220*/ 	.word	0x00000003
        /*0224*/ 	.word	0x00000000
        /*0228*/ 	.short	0x0101
        /*022a*/ 	.byte	0x3f
	.zero		1


	//   ....[15]....
        /*022c*/ 	.word	0x00007300
        /*0230*/ 	.word	0x0000000c
        /*0234*/ 	.word	0x00036420
        /*0238*/ 	.short	0x010a
        /*023a*/ 	.byte	0x3f
	.zero		1


	//   ....[16]....
        /*023c*/ 	.word	0x00007a90
        /*0240*/ 	.word	0x0000000c
        /*0244*/ 	.word	0x00036438
        /*0248*/ 	.short	0x010a
        /*024a*/ 	.byte	0x3f
	.zero		1


	//   ....[17]....
        /*024c*/ 	.word	0x00007e10
        /*0250*/ 	.word	0x0000000c
        /*0254*/ 	.word	0x00036428
        /*0258*/ 	.short	0x010a
        /*025a*/ 	.byte	0x3f
	.zero		1


	//   ....[18]....
        /*025c*/ 	.word	0x00008160
        /*0260*/ 	.word	0x0000000c
        /*0264*/ 	.word	0x00036438
        /*0268*/ 	.short	0x010a
        /*026a*/ 	.byte	0x3f
	.zero		1


	//   ....[19]....
        /*026c*/ 	.word	0x00008480
        /*0270*/ 	.word	0x0000000c
        /*0274*/ 	.word	0x00036420
        /*0278*/ 	.short	0x010a
        /*027a*/ 	.byte	0x3f
	.zero		1


	//   ....[20]....
        /*027c*/ 	.word	0x00008800
        /*0280*/ 	.word	0x0000000c
        /*0284*/ 	.word	0x00036438
        /*0288*/ 	.short	0x010a
        /*028a*/ 	.byte	0x3f
	.zero		1


	//   ....[21]....
        /*028c*/ 	.word	0x00008b10
        /*0290*/ 	.word	0x0000000c
        /*0294*/ 	.word	0x00036428
        /*0298*/ 	.short	0x010a
        /*029a*/ 	.byte	0x3f
	.zero		1


	//   ....[22]....
        /*029c*/ 	.word	0x00008e30
        /*02a0*/ 	.word	0x0000000c
        /*02a4*/ 	.word	0x00036438
        /*02a8*/ 	.short	0x010a
        /*02aa*/ 	.byte	0x3f
	.zero		1


	//   ....[23]....
        /*02ac*/ 	.word	0x000092a0
        /*02b0*/ 	.word	0x00000005
        /*02b4*/ 	.word	0x00000000
        /*02b8*/ 	.short	0x010a
        /*02ba*/ 	.byte	0x3f
	.zero		1


	//   ....[24]....
        /*02bc*/ 	.word	0x00009320
        /*02c0*/ 	.word	0x00000017
        /*02c4*/ 	.word	0x00000000
        /*02c8*/ 	.short	0x010a
        /*02ca*/ 	.byte	0x3f
	.zero		1


	//   ....[25]....
        /*02cc*/ 	.word	0x00009370
        /*02d0*/ 	.word	0x00000007
        /*02d4*/ 	.word	0x00036438
        /*02d8*/ 	.short	0x010a
        /*02da*/ 	.byte	0x3f
	.zero		1


	//   ....[26]....
        /*02dc*/ 	.word	0x00009440
        /*02e0*/ 	.word	0x00000013
        /*02e4*/ 	.word	0x00036400
        /*02e8*/ 	.short	0x010a
        /*02ea*/ 	.byte	0x3f
	.zero		1


	//   ....[27]....
        /*02ec*/ 	.word	0x00009490
        /*02f0*/ 	.word	0x00000003
        /*02f4*/ 	.word	0x00036410
        /*02f8*/ 	.short	0x010a
        /*02fa*/ 	.byte	0x3f
	.zero		1


	//   ....[28]....
        /*02fc*/ 	.word	0x000094e0
        /*0300*/ 	.word	0x00000013
        /*0304*/ 	.word	0x00036430
        /*0308*/ 	.short	0x010a
        /*030a*/ 	.byte	0x3f
	.zero		1


	//   ....[29]....
        /*030c*/ 	.word	0x00009530
        /*0310*/ 	.word	0x0000000c
        /*0314*/ 	.word	0x00036420
        /*0318*/ 	.short	0x010a
        /*031a*/ 	.byte	0x3f
	.zero		1


	//   ....[30]....
        /*031c*/ 	.word	0x00009580
        /*0320*/ 	.word	0x0000000c
        /*0324*/ 	.word	0x00036438
        /*0328*/ 	.short	0x010a
        /*032a*/ 	.byte	0x3f
	.zero		1


	//   ....[31]....
        /*032c*/ 	.word	0x000095d0
        /*0330*/ 	.word	0x0000000c
        /*0334*/ 	.word	0x00036428
        /*0338*/ 	.short	0x010a
        /*033a*/ 	.byte	0x3f
	.zero		1


	//   ....[32]....
        /*033c*/ 	.word	0x00009640
        /*0340*/ 	.word	0x0000000c
        /*0344*/ 	.word	0x00036438
        /*0348*/ 	.short	0x010a
        /*034a*/ 	.byte	0x3f
	.zero		1


	//   ....[33]....
        /*034c*/ 	.word	0x000096b0
        /*0350*/ 	.word	0x0000000c
        /*0354*/ 	.word	0x00036420
        /*0358*/ 	.short	0x010a
        /*035a*/ 	.byte	0x3f
	.zero		1


	//   ....[34]....
        /*035c*/ 	.word	0x00009700
        /*0360*/ 	.word	0x0000000c
        /*0364*/ 	.word	0x00036438
        /*0368*/ 	.short	0x010a
        /*036a*/ 	.byte	0x3f
	.zero		1


	//   ....[35]....
        /*036c*/ 	.word	0x00009750
        /*0370*/ 	.word	0x0000000c
        /*0374*/ 	.word	0x00036428
        /*0378*/ 	.short	0x010a
        /*037a*/ 	.byte	0x3f
	.zero		1


	//   ....[36]....
        /*037c*/ 	.word	0x000097a0
        /*0380*/ 	.word	0x0000000c
        /*0384*/ 	.word	0x00036438
        /*0388*/ 	.short	0x010a
        /*038a*/ 	.byte	0x3f
	.zero		1


	//   ....[37]....
        /*038c*/ 	.word	0x00009870
        /*0390*/ 	.word	0x00000005
        /*0394*/ 	.word	0x00000000
        /*0398*/ 	.short	0x010a
        /*039a*/ 	.byte	0x3f
	.zero		1


	//   ....[38]....
        /*039c*/ 	.word	0x000098c0
        /*03a0*/ 	.word	0x00000017
        /*03a4*/ 	.word	0x00000000
        /*03a8*/ 	.short	0x010a
        /*03aa*/ 	.byte	0x3f
	.zero		1


	//----- nvinfo : EIATTR_NUM_MBARRIERS
	.align		4
.L_618:
        /*03ac*/ 	.byte	0x03, 0x38
        /*03ae*/ 	.short	0x0007


	//----- nvinfo : EIATTR_EXIT_INSTR_OFFSETS
	.align		4
        /*03b0*/ 	.byte	0x04, 0x1c
        /*03b2*/ 	.short	(.L_620 - .L_619)


	//   ....[0]....
.L_619:
        /*03b4*/ 	.word	0x000008f0


	//   ....[1]....
        /*03b8*/ 	.word	0x00004a60


	//   ....[2]....
        /*03bc*/ 	.word	0x000059d0


	//   ....[3]....
        /*03c0*/ 	.word	0x000093c0


	//----- nvinfo : EIATTR_MAX_THREADS
	.align		4
.L_620:
        /*03c4*/ 	.byte	0x04, 0x05
        /*03c6*/ 	.short	(.L_622 - .L_621)
.L_621:
        /*03c8*/ 	.word	0x00000200
        /*03cc*/ 	.word	0x00000001
        /*03d0*/ 	.word	0x00000001


	//----- nvinfo : EIATTR_CRS_STACK_SIZE
	.align		4
.L_622:
        /*03d4*/ 	.byte	0x04, 0x1e
        /*03d6*/ 	.short	(.L_624 - .L_623)
.L_623:
        /*03d8*/ 	.word	0x00000000


	//----- nvinfo : EIATTR_CBANK_PARAM_SIZE
	.align		4
.L_624:
        /*03dc*/ 	.byte	0x03, 0x19
        /*03de*/ 	.short	0x0970


	//----- nvinfo : EIATTR_PARAM_CBANK
	.align		4
        /*03e0*/ 	.byte	0x04, 0x0a
        /*03e2*/ 	.short	(.L_626 - .L_625)
	.align		4
.L_625:
        /*03e4*/ 	.word	index@(.nv.constant0._ZN7cutlass13device_kernelIN5flash11enable_sm90INS1_16FlashAttnBwdSm90INS1_25CollectiveMainloopBwdSm90ILi2ELi1ELi1EN4cute5tupleIJNS5_1CILi1EEES8_S8_EEENS6_IJNS7_ILi64EEENS7_ILi96EEENS7_ILi192EEEEEENS_10bfloat16_tEfNS_4arch4Sm90ELb1ELb0ELb0ELb0ELb0ELb0ELb1ELb0ELi3ELi1ELi1ELi1ELb0EEENS1_21CollectiveEpilogueBwdISD_SE_SG_Li384ELb0ELb1ELi3EEENS1_25SingleTileBwdLPTSchedulerILb0ELi96ELb0EEEEEEEEEvNT_6ParamsE)
        /*03e8*/ 	.short	0x0210
        /*03ea*/ 	.short	0x0970


	//----- nvinfo : EIATTR_SW_WAR
	.align		4
.L_626:
        /*03ec*/ 	.byte	0x04, 0x36
        /*03ee*/ 	.short	(.L_628 - .L_627)
.L_627:
        /*03f0*/ 	.word	0x00000008
.L_628:


//--------------------- .nv.info._ZN7cutlass13device_kernelIN5flash11enable_sm90INS1_16FlashAttnBwdSm90INS1_25CollectiveMainloopBwdSm90ILi2ELi1ELi1EN4cute5tupleIJNS5_1CILi1EEES8_S8_EEENS6_IJNS7_ILi64EEENS7_ILi96EEENS7_ILi192EEEEEENS_10bfloat16_tEfNS_4arch4Sm90ELb1ELb0ELb0ELb0ELb1ELb0ELb1ELb0ELi3ELi1ELi1ELi1ELb0EEENS1_21CollectiveEpilogueBwdISD_SE_SG_Li384ELb0ELb1ELi3EEENS1_25SingleTileBwdLPTSchedulerILb0ELi96ELb1EEEEEEEEEvNT_6ParamsE --------------------------
	.section	.nv.info._ZN7cutlass13device_kernelIN5flash11enable_sm90INS1_16FlashAttnBwdSm90INS1_25CollectiveMainloopBwdSm90ILi2ELi1ELi1EN4cute5tupleIJNS5_1CILi1EEES8_S8_EEENS6_IJNS7_ILi64EEENS7_ILi96EEENS7_ILi192EEEEEENS_10bfloat16_tEfNS_4arch4Sm90ELb1ELb0ELb0ELb0ELb1ELb0ELb1ELb0ELi3ELi1ELi1ELi1ELb0EEENS1_21CollectiveEpilogueBwdISD_SE_SG_Li384ELb0ELb1ELi3EEENS1_25SingleTileBwdLPTSchedulerILb0ELi96ELb1EEEEEEEEEvNT_6ParamsE,"",@"SHT_CUDA_INFO"
	.sectionflags	@""
	.align	4


	//----- nvinfo : EIATTR_CUDA_API_VERSION
	.align		4
        /*0000*/ 	.byte	0x04, 0x37
        /*0002*/ 	.short	(.L_630 - .L_629)
.L_629:
        /*0004*/ 	.word	0x00000082


	//----- nvinfo : EIATTR_KPARAM_INFO
	.align		4
.L_630:
        /*0008*/ 	.byte	0x04, 0x17
        /*000a*/ 	.short	(.L_632 - .L_631)
.L_631:
        /*000c*/ 	.word	0x00000000
        /*0010*/ 	.short	0x0000
        /*0012*/ 	.short	0x0070
        /*0014*/ 	.byte	0x00, 0xf0, 0x01, 0x24


	//----- nvinfo : EIATTR_SPARSE_MMA_MASK
	.align		4
.L_632:
        /*0018*/ 	.byte	0x03, 0x50
        /*001a*/ 	.short	0x0000


	//----- nvinfo : EIATTR_MAXREG_COUNT
	.align		4
        /*001c*/ 	.byte	0x03, 0x1b
        /*001e*/ 	.short	0x0080


	//----- nvinfo : EIATTR_NUM_BARRIERS
	.align		4
        /*0020*/ 	.byte	0x02, 0x4c
        /*0022*/ 	.byte	0x10
	.zero		1


	//----- nvinfo : EIATTR_EXTERNS
	.align		4
        /*0024*/ 	.byte	0x04, 0x0f
        /*0026*/ 	.short	(.L_634 - .L_633)


	//   ....[0]....
	.align		4
.L_633:
        /*0028*/ 	.word	index@(__assertfail)


	//----- nvinfo : EIATTR_ANNOTATIONS
	.align		4
.L_634:
        /*002c*/ 	.byte	0x04, 0x55
        /*002e*/ 	.short	(.L_636 - .L_635)


	//   ....[0]....
.L_635:
        /* <DEDUP_REMOVED lines=9> */


	//----- nvinfo : EIATTR_MERCURY_ISA_VERSION
	.align		4
.L_636:
        /*00b0*/ 	.byte	0x03, 0x5f
        /*00b2*/ 	.short	0x0101


	//----- nvinfo : EIATTR_INT_WARP_WIDE_INSTR_OFFSETS
	.align		4
        /*00b4*/ 	.byte	0x04, 0x31
        /*00b6*/ 	.short	(.L_638 - .L_637)


	//   ....[0]....
.L_637:
        /*00b8*/ 	.word	0x000001e0


	//   ....[1]....
        /*00bc*/ 	.word	0x000002a0


	//   ....[2]....
        /*00c0*/ 	.word	0x00006800


	//   ....[3]....
        /*00c4*/ 	.word	0x00006fb0


	//   ....[4]....
        /*00c8*/ 	.word	0x00007610


	//----- nvinfo : EIATTR_COOP_GROUP_MASK_REGIDS
	.align		4
.L_638:
        /*00cc*/ 	.byte	0x04, 0x29
        /*00ce*/ 	.short	(.L_640 - .L_639)


	//   ....[0]....
.L_639:
        /*00d0*/ 	.word	0xffffffff


	//   ....[1]....
        /*00d4*/ 	.word	0xffffffff


	//   ....[2]....
        /*00d8*/ 	.word	0xffffffff


	//   ....[3]....
        /*00dc*/ 	.word	0xffffffff


	//   ....[4]....
        /*00e0*/ 	.word	0xffffffff


	//   ....[5]....
        /*00e4*/ 	.word	0xffffffff


	//   ....[6]....
        /*00e8*/ 	.word	0xffffffff


	//   ....[7]....
        /*00ec*/ 	.word	0xffffffff


	//   ....[8]....
        /*00f0*/ 	.word	0xffffffff


	//   ....[9]....
        /*00f4*/ 	.word	0xffffffff


	//   ....[10]....
        /*00f8*/ 	.word	0xffffffff


	//   ....[11]....
        /*00fc*/ 	.word	0xffffffff


	//   ....[12]....
        /*0100*/ 	.word	0xffffffff


	//   ....[13]....
        /*0104*/ 	.word	0xffffffff


	//   ....[14]....
        /*0108*/ 	.word	0x0500000f


	//   ....[15]....
        /*010c*/ 	.word	0x0500000f


	//   ....[16]....
        /*0110*/ 	.word	0x0500000f


	//   ....[17]....
        /*0114*/ 	.word	0x0500000f


	//----- nvinfo : EIATTR_COOP_GROUP_INSTR_OFFSETS
	.align		4
.L_640:
        /*0118*/ 	.byte	0x04, 0x28
        /*011a*/ 	.short	(.L_642 - .L_641)


	//   ....[0]....
.L_641:
        /*011c*/ 	.word	0x00000060


	//   ....[1]....
        /*0120*/ 	.word	0x000001f0


	//   ....[2]....
        /*0124*/ 	.word	0x00000280


	//   ....[3]....
        /*0128*/ 	.word	0x00000400


	//   ....[4]....
        /*012c*/ 	.word	0x00000650


	//   ....[5]....
        /*0130*/ 	.word	0x00001250


	//   ....[6]....
        /*0134*/ 	.word	0x00004490


	//   ....[7]....
        /*0138*/ 	.word	0x00005a90


	//   ....[8]....
        /*013c*/ 	.word	0x00006270


	//   ....[9]....
        /*0140*/ 	.word	0x00006730


	//   ....[10]....
        /*0144*/ 	.word	0x00006af0


	//   ....[11]....
        /*0148*/ 	.word	0x00006ee0


	//   ....[12]....
        /*014c*/ 	.word	0x00007190


	//   ....[13]....
        /*0150*/ 	.word	0x00007540


	//   ....[14]....
        /*0154*/ 	.word	0x00009e80


	//   ....[15]....
        /*0158*/ 	.word	0x00009fd0


	//   ....[16]....
        /*015c*/ 	.word	0x0000a040


	//   ....[17]....
        /*0160*/ 	.word	0x0000a0b0


	//----- nvinfo : EIATTR_REG_RECONFIG
	.align		4
.L_642:
        /*0164*/ 	.byte	0x01, 0x54
	.zero		2


	//----- nvinfo : EIATTR_SYSCALL_OFFSETS
	.align		4
        /*0168*/ 	.byte	0x04, 0x46
        /*016a*/ 	.short	(.L_644 - .L_643)


	//   ....[0]....
.L_643:
        /*016c*/ 	.word	0x00000eb0


	//   ....[1]....
        /*0170*/ 	.word	0x00000fa0


	//   ....[2]....
        /*0174*/ 	.word	0x000010e0


	//   ....[3]....
        /*0178*/ 	.word	0x000011d0


	//   ....[4]....
        /*017c*/ 	.word	0x00003e80


	//   ....[5]....
        /*0180*/ 	.word	0x00003fc0


	//   ....[6]....
        /*0184*/ 	.word	0x000040e0


	//   ....[7]....
        /*0188*/ 	.word	0x00004200


	//----- nvinfo : EIATTR_MBARRIER_INSTR_OFFSETS
	.align		4
.L_644:
        /*018c*/ 	.byte	0x04, 0x39
        /*018e*/ 	.short	(.L_646 - .L_645)


	//   ....[0]....
.L_645:
        /*0190*/ 	.word	0x000002c0
        /*0194*/ 	.word	0x000000ff
        /*0198*/ 	.word	0x00036400
        /*019c*/ 	.short	0x0100
        /*019e*/ 	.byte	0x06
	.zero		1


	//   ....[1]....
        /*01a0*/ 	.word	0x000003b0
        /*01a4*/ 	.word	0x000000ff
        /*01a8*/ 	.word	0x00036410
        /*01ac*/ 	.short	0x0100
        /*01ae*/ 	.byte	0x08
	.zero		1


	//   ....[2]....
        /*01b0*/ 	.word	0x000003c0
        /*01b4*/ 	.word	0x000000ff
        /*01b8*/ 	.word	0x00036420
        /*01bc*/ 	.short	0x0100
        /*01be*/ 	.byte	0x08
	.zero		1


	//   ....[3]....
        /*01c0*/ 	.word	0x000003d0
        /*01c4*/ 	.word	0x000000ff
        /*01c8*/ 	.word	0x00036418
        /*01cc*/ 	.short	0x0100
        /*01ce*/ 	.byte	0x08
	.zero		1


	//   ....[4]....
        /*01d0*/ 	.word	0x000003e0
        /*01d4*/ 	.word	0x000000ff
        /*01d8*/ 	.word	0x00036428
        /*01dc*/ 	.short	0x0100
        /*01de*/ 	.byte	0x08
	.zero		1


	//   ....[5]....
        /*01e0*/ 	.word	0x00000510
        /*01e4*/ 	.word	0x000000ff
        /*01e8*/ 	.word	0x00036430
        /*01ec*/ 	.short	0x0100
        /*01ee*/ 	.byte	0x08
	.zero		1


	//   ....[6]....
        /*01f0*/ 	.word	0x00000520
        /*01f4*/ 	.word	0x000000ff
        /*01f8*/ 	.word	0x00036438
        /*01fc*/ 	.short	0x0100
        /*01fe*/ 	.byte	0x08
	.zero		1


	//   ....[7]....
        /*0200*/ 	.word	0x00001280
        /*0204*/ 	.word	0x000000ff
        /*0208*/ 	.word	0x00036400
        /*020c*/ 	.short	0x010a
        /*020e*/ 	.byte	0x28
	.zero		1


	//   ....[8]....
        /*0210*/ 	.word	0x00001370
        /*0214*/ 	.word	0x000000ff
        /*0218*/ 	.word	0x00036400
        /*021c*/ 	.short	0x010a
        /*021e*/ 	.byte	0x28
	.zero		1


	//   ....[9]....
        /*0220*/ 	.word	0x00001aa0
        /*0224*/ 	.word	0x00000003
        /*0228*/ 	.word	0x00036410
        /*022c*/ 	.short	0x010a
        /*022e*/ 	.byte	0x3f
	.zero		1


	//   ....[10]....
        /*0230*/ 	.word	0x00001ae0
        /*0234*/ 	.word	0x00000003
        /*0238*/ 	.word	0x00036410
        /*023c*/ 	.short	0x010a
        /*023e*/ 	.byte	0x3f
	.zero		1


	//   ....[11]....
        /*0240*/ 	.word	0x00002180
        /*0244*/ 	.word	0x000000ff
        /*0248*/ 	.word	0x00036430
        /*024c*/ 	.short	0x010a
        /*024e*/ 	.byte	0x28
	.zero		1


	//   ....[12]....
        /*0250*/ 	.word	0x000021c0
        /*0254*/ 	.word	0x000000ff
        /*0258*/ 	.word	0x00036430
        /*025c*/ 	.short	0x010a
        /*025e*/ 	.byte	0x28
	.zero		1


	//   ....[13]....
        /*0260*/ 	.word	0x00003620
        /*0264*/ 	.word	0x000000ff
        /*0268*/ 	.word	0x00000000
        /*026c*/ 	.short	0x0101
        /*026e*/ 	.byte	0x05
	.zero		1


	//   ....[14]....
        /*0270*/ 	.word	0x000039c0
        /*0274*/ 	.word	0x00000003
        /*0278*/ 	.word	0x00000000
        /*027c*/ 	.short	0x0101
        /*027e*/ 	.byte	0x3f
	.zero		1


	//   ....[15]....
        /*0280*/ 	.word	0x00007d70
        /*0284*/ 	.word	0x0000000c
        /*0288*/ 	.word	0x00036420
        /*028c*/ 	.short	0x010a
        /*028e*/ 	.byte	0x3f
	.zero		1


	//   ....[16]....
        /*0290*/ 	.word	0x00008500
        /*0294*/ 	.word	0x0000000c
        /*0298*/ 	.word	0x00036438
        /*029c*/ 	.short	0x010a
        /*029e*/ 	.byte	0x3f
	.zero		1


	//   ....[17]....
        /*02a0*/ 	.word	0x00008880
        /*02a4*/ 	.word	0x0000000c
        /*02a8*/ 	.word	0x00036428
        /*02ac*/ 	.short	0x010a
        /*02ae*/ 	.byte	0x3f
	.zero		1


	//   ....[18]....
        /*02b0*/ 	.word	0x00008bd0
        /*02b4*/ 	.word	0x0000000c
        /*02b8*/ 	.word	0x00036438
        /*02bc*/ 	.short	0x010a
        /*02be*/ 	.byte	0x3f
	.zero		1


	//   ....[19]....
        /*02c0*/ 	.word	0x00008ef0
        /*02c4*/ 	.word	0x0000000c
        /*02c8*/ 	.word	0x00036420
        /*02cc*/ 	.short	0x010a
        /*02ce*/ 	.byte	0x3f
	.zero		1


	//   ....[20]....
        /*02d0*/ 	.word	0x00009270
        /*02d4*/ 	.word	0x0000000c
        /*02d8*/ 	.word	0x00036438
        /*02dc*/ 	.short	0x010a
        /*02de*/ 	.byte	0x3f
	.zero		1


	//   ....[21]....
        /*02e0*/ 	.word	0x00009580
        /*02e4*/ 	.word	0x0000000c
        /*02e8*/ 	.word	0x00036428
        /*02ec*/ 	.short	0x010a
        /*02ee*/ 	.byte	0x3f
	.zero		1


	//   ....[22]....
        /*02f0*/ 	.word	0x000098a0
        /*02f4*/ 	.word	0x0000000c
        /*02f8*/ 	.word	0x00036438
        /*02fc*/ 	.short	0x010a
        /*02fe*/ 	.byte	0x3f
	.zero		1


	//   ....[23]....
        /*0300*/ 	.word	0x00009d10
        /*0304*/ 	.word	0x00000005
        /*0308*/ 	.word	0x00000000
        /*030c*/ 	.short	0x010a
        /*030e*/ 	.byte	0x3f
	.zero		1


	//   ....[24]....
        /*0310*/ 	.word	0x00009d90
        /*0314*/ 	.word	0x00000017
        /*0318*/ 	.word	0x00000000
        /*031c*/ 	.short	0x010a
        /*031e*/ 	.byte	0x3f
	.zero		1


	//   ....[25]....
        /*0320*/ 	.word	0x00009de0
        /*0324*/ 	.word	0x00000007
        /*0328*/ 	.word	0x00036438
        /*032c*/ 	.short	0x010a
        /*032e*/ 	.byte	0x3f
	.zero		1


	//   ....[26]....
        /*0330*/ 	.word	0x00009eb0
        /*0334*/ 	.word	0x00000013
        /*0338*/ 	.word	0x00036400
        /*033c*/ 	.short	0x010a
        /*033e*/ 	.byte	0x3f
	.zero		1


	//   ....[27]....
        /*0340*/ 	.word	0x00009f00
        /*0344*/ 	.word	0x00000003
        /*0348*/ 	.word	0x00036410
        /*034c*/ 	.short	0x010a
        /*034e*/ 	.byte	0x3f
	.zero		1


	//   ....[28]....
        /*0350*/ 	.word	0x00009f50
        /*0354*/ 	.word	0x00000013
        /*0358*/ 	.word	0x00036430
        /*035c*/ 	.short	0x010a
        /*035e*/ 	.byte	0x3f
	.zero		1


	//   ....[29]....
        /*0360*/ 	.word	0x0000a0f0
        /*0364*/ 	.word	0x0000000c
        /*0368*/ 	.word	0x00036420
        /*036c*/ 	.short	0x010a
        /*036e*/ 	.byte	0x3f
	.zero		1


	//   ....[30]....
        /*0370*/ 	.word	0x0000a140
        /*0374*/ 	.word	0x0000000c
        /*0378*/ 	.word	0x00036438
        /*037c*/ 	.short	0x010a
        /*037e*/ 	.byte	0x3f
	.zero		1


	//   ....[31]....
        /*0380*/ 	.word	0x0000a190
        /*0384*/ 	.word	0x0000000c
        /*0388*/ 	.word	0x00036428
        /*038c*/ 	.short	0x010a
        /*038e*/ 	.byte	0x3f
	.zero		1


	//   ....[32]....
        /*0390*/ 	.word	0x0000a200
        /*0394*/ 	.word	0x0000000c
        /*0398*/ 	.word	0x00036438
        /*039c*/ 	.short	0x010a
        /*039e*/ 	.byte	0x3f
	.zero		1


	//   ....[33]....
        /*03a0*/ 	.word	0x0000a270
        /*03a4*/ 	.word	0x0000000c
        /*03a8*/ 	.word	0x00036420
        /*03ac*/ 	.short	0x010a
        /*03ae*/ 	.byte	0x3f
	.zero		1


	//   ....[34]....
        /*03b0*/ 	.word	0x0000a2c0
        /*03b4*/ 	.word	0x0000000c
        /*03b8*/ 	.word	0x00036438
        /*03bc*/ 	.short	0x010a
        /*03be*/ 	.byte	0x3f
	.zero		1


	//   ....[35]....
        /*03c0*/ 	.word	0x0000a310
        /*03c4*/ 	.word	0x0000000c
        /*03c8*/ 	.word	0x00036428
        /*03cc*/ 	.short	0x010a
        /*03ce*/ 	.byte	0x3f
	.zero		1


	//   ....[36]....
        /*03d0*/ 	.word	0x0000a360
        /*03d4*/ 	.word	0x0000000c
        /*03d8*/ 	.word	0x00036438
        /*03dc*/ 	.short	0x010a
        /*03de*/ 	.byte	0x3f
	.zero		1


	//   ....[37]....
        /*03e0*/ 	.word	0x0000a430
        /*03e4*/ 	.word	0x00000005
        /*03e8*/ 	.word	0x00000000
        /*03ec*/ 	.short	0x010a
        /*03ee*/ 	.byte	0x3f
	.zero		1


	//   ....[38]....
        /*03f0*/ 	.word	0x0000a480
        /*03f4*/ 	.word	0x00000017
        /*03f8*/ 	.word	0x00000000
        /*03fc*/ 	.short	0x010a
        /*03fe*/ 	.byte	0x3f
	.zero		1


	//----- nvinfo : EIATTR_NUM_MBARRIERS
	.align		4
.L_646:
        /*0400*/ 	.byte	0x03, 0x38
        /*0402*/ 	.short	0x0007


	//----- nvinfo : EIATTR_EXIT_INSTR_OFFSETS
	.align		4
        /*0404*/ 	.byte	0x04, 0x1c
        /*0406*/ 	.short	(.L_648 - .L_647)


	//   ....[0]....
.L_647:
        /*0408*/ 	.word	0x00000930


	//   ....[1]....
        /*040c*/ 	.word	0x00004ac0


	//   ....[2]....
        /*0410*/ 	.word	0x00005a40


	//   ....[3]....
        /*0414*/ 	.word	0x00009e30


	//----- nvinfo : EIATTR_MAX_THREADS
	.align		4
.L_648:
        /*0418*/ 	.byte	0x04, 0x05
        /*041a*/ 	.short	(.L_650 - .L_649)
.L_649:
        /*041c*/ 	.word	0x00000200
        /*0420*/ 	.word	0x00000001
        /*0424*/ 	.word	0x00000001


	//----- nvinfo : EIATTR_CRS_STACK_SIZE
	.align		4
.L_650:
        /*0428*/ 	.byte	0x04, 0x1e
        /*042a*/ 	.short	(.L_652 - .L_651)
.L_651:
        /*042c*/ 	.word	0x00000000


	//----- nvinfo : EIATTR_CBANK_PARAM_SIZE
	.align		4
.L_652:
        /*0430*/ 	.byte	0x03, 0x19
        /*0432*/ 	.short	0x0970


	//----- nvinfo : EIATTR_PARAM_CBANK
	.align		4
        /*0434*/ 	.byte	0x04, 0x0a
        /*0436*/ 	.short	(.L_654 - .L_653)
	.align		4
.L_653:
        /*0438*/ 	.word	index@(.nv.constant0._ZN7cutlass13device_kernelIN5flash11enable_sm90INS1_16FlashAttnBwdSm90INS1_25CollectiveMainloopBwdSm90ILi2ELi1ELi1EN4cute5tupleIJNS5_1CILi1EEES8_S8_EEENS6_IJNS7_ILi64EEENS7_ILi96EEENS7_ILi192EEEEEENS_10bfloat16_tEfNS_4arch4Sm90ELb1ELb0ELb0ELb0ELb1ELb0ELb1ELb0ELi3ELi1ELi1ELi1ELb0EEENS1_21CollectiveEpilogueBwdISD_SE_SG_Li384ELb0ELb1ELi3EEENS1_25SingleTileBwdLPTSchedulerILb0ELi96ELb1EEEEEEEEEvNT_6ParamsE)
        /*043c*/ 	.short	0x0210
        /*043e*/ 	.short	0x0970


	//----- nvinfo : EIATTR_SW_WAR
	.align		4
.L_654:
        /*0440*/ 	.byte	0x04, 0x36
        /*0442*/ 	.short	(.L_656 - .L_655)
.L_655:
        /*0444*/ 	.word	0x00000008
.L_656:


//--------------------- .nv.info._ZN7cutlass13device_kernelIN5flash11enable_sm90INS1_16FlashAttnBwdSm90INS1_25CollectiveMainloopBwdSm90ILi2ELi1ELi1EN4cute5tupleIJNS5_1CILi1EEES8_S8_EEENS6_IJNS7_ILi64EEENS7_ILi96EEENS7_ILi192EEEEEENS_10bfloat16_tEfNS_4arch4Sm90ELb1ELb0ELb0ELb0ELb0ELb0ELb1ELb0ELi3ELi1ELi1ELi1ELb0EEENS1_24CollectiveEpilogueBwdGQAISD_fSG_Li384ELb0ELb0EEENS1_25SingleTileBwdLPTSchedulerILb0ELi96ELb0EEEEEEEEEvNT_6ParamsE --------------------------
	.section	.nv.info._ZN7cutlass13device_kernelIN5flash11enable_sm90INS1_16FlashAttnBwdSm90INS1_25CollectiveMainloopBwdSm90ILi2ELi1ELi1EN4cute5tupleIJNS5_1CILi1EEES8_S8_EEENS6_IJNS7_ILi64EEENS7_ILi96EEENS7_ILi192EEEEEENS_10bfloat16_tEfNS_4arch4Sm90ELb1ELb0ELb0ELb0ELb0ELb0ELb1ELb0ELi3ELi1ELi1ELi1ELb0EEENS1_24CollectiveEpilogueBwdGQAISD_fSG_Li384ELb0ELb0EEENS1_25SingleTileBwdLPTSchedulerILb0ELi96ELb0EEEEEEEEEvNT_6ParamsE,"",@"SHT_CUDA_INFO"
	.sectionflags	@""
	.align	4


	//----- nvinfo : EIATTR_CUDA_API_VERSION
	.align		4
        /*0000*/ 	.byte	0x04, 0x37
        /*0002*/ 	.short	(.L_658 - .L_657)
.L_657:
        /*0004*/ 	.word	0x00000082


	//----- nvinfo : EIATTR_KPARAM_INFO
	.align		4
.L_658:
        /*0008*/ 	.byte	0x04, 0x17
        /*000a*/ 	.short	(.L_660 - .L_659)
.L_659:
        /*000c*/ 	.word	0x00000000
        /*0010*/ 	.short	0x0000
        /*0012*/ 	.short	0x0070
        /*0014*/ 	.byte	0x00, 0xf0, 0x01, 0x1c


	//----- nvinfo : EIATTR_SPARSE_MMA_MASK
	.align		4
.L_660:
        /*0018*/ 	.byte	0x03, 0x50
        /*001a*/ 	.short	0x0000


	//----- nvinfo : EIATTR_MAXREG_COUNT
	.align		4
        /*001c*/ 	.byte	0x03, 0x1b
        /*001e*/ 	.short	0x0080


	//----- nvinfo : EIATTR_NUM_BARRIERS
	.align		4
        /*0020*/ 	.byte	0x02, 0x4c
        /*0022*/ 	.byte	0x10
	.zero		1


	//----- nvinfo : EIATTR_EXTERNS
	.align		4
        /*0024*/ 	.byte	0x04, 0x0f
        /*0026*/ 	.short	(.L_662 - .L_661)


	//   ....[0]....
	.align		4
.L_661:
        /*0028*/ 	.word	index@(__assertfail)


	//----- nvinfo : EIATTR_ANNOTATIONS
	.align		4
.L_662:
        /*002c*/ 	.byte	0x04, 0x55
        /*002e*/ 	.short	(.L_664 - .L_663)


	//   ....[0]....
.L_663:
        /* <DEDUP_REMOVED lines=9> */


	//----- nvinfo : EIATTR_MERCURY_ISA_VERSION
	.align		4
.L_664:
        /*00b0*/ 	.byte	0x03, 0x5f
        /*00b2*/ 	.short	0x0101


	//----- nvinfo : EIATTR_INT_WARP_WIDE_INSTR_OFFSETS
	.align		4
        /*00b4*/ 	.byte	0x04, 0x31
        /*00b6*/ 	.short	(.L_666 - .L_665)


	//   ....[0]....
.L_665:
        /*00b8*/ 	.word	0x00000180


	//   ....[1]....
        /*00bc*/ 	.word	0x00000240


	//----- nvinfo : EIATTR_COOP_GROUP_MASK_REGIDS
	.align		4
.L_666:
        /*00c0*/ 	.byte	0x04, 0x29
        /*00c2*/ 	.short	(.L_668 - .L_667)


	//   ....[0]....
.L_667:
        /*00c4*/ 	.word	0xffffffff


	//   ....[1]....
        /*00c8*/ 	.word	0xffffffff


	//   ....[2]....
        /*00cc*/ 	.word	0xffffffff


	//   ....[3]....
        /*00d0*/ 	.word	0xffffffff


	//   ....[4]....
        /*00d4*/ 	.word	0xffffffff


	//   ....[5]....
        /*00d8*/ 	.word	0xffffffff


	//   ....[6]....
        /*00dc*/ 	.word	0xffffffff


	//   ....[7]....
        /*00e0*/ 	.word	0x0500000f


	//----- nvinfo : EIATTR_COOP_GROUP_INSTR_OFFSETS
	.align		4
.L_668:
        /*00e4*/ 	.byte	0x04, 0x28
        /*00e6*/ 	.short	(.L_670 - .L_669)


	//   ....[0]....
.L_669:
        /*00e8*/ 	.word	0x00000060


	//   ....[1]....
        /*00ec*/ 	.word	0x00000190


	//   ....[2]....
        /*00f0*/ 	.word	0x00000220


	//   ....[3]....
        /*00f4*/ 	.word	0x000003a0


	//   ....[4]....
        /*00f8*/ 	.word	0x000005f0


	//   ....[5]....
        /*00fc*/ 	.word	0x000011c0


	//   ....[6]....
        /*0100*/ 	.word	0x00004460


	//   ....[7]....
        /*0104*/ 	.word	0x00007e50


	//----- nvinfo : EIATTR_REG_RECONFIG
	.align		4
.L_670:
        /*0108*/ 	.byte	0x01, 0x54
	.zero		2


	//----- nvinfo : EIATTR_SYSCALL_OFFSETS
	.align		4
        /*010c*/ 	.byte	0x04, 0x46
        /*010e*/ 	.short	(.L_672 - .L_671)


	//   ....[0]....
.L_671:
        /*0110*/ 	.word	0x00000e20


	//   ....[1]....
        /*0114*/ 	.word	0x00000f10


	//   ....[2]....
        /*0118*/ 	.word	0x00001050


	//   ....[3]....
        /*011c*/ 	.word	0x00001140


	//----- nvinfo : EIATTR_MBARRIER_INSTR_OFFSETS
	.align		4
.L_672:
        /*0120*/ 	.byte	0x04, 0x39
        /*0122*/ 	.short	(.L_674 - .L_673)


	//   ....[0]....
.L_673:
        /*0124*/ 	.word	0x00000260
        /*0128*/ 	.word	0x000000ff
        /*012c*/ 	.word	0x00036400
        /*0130*/ 	.short	0x0100
        /*0132*/ 	.byte	0x06
	.zero		1


	//   ....[1]....
        /*0134*/ 	.word	0x00000350
        /*0138*/ 	.word	0x000000ff
        /*013c*/ 	.word	0x00036410
        /*0140*/ 	.short	0x0100
        /*0142*/ 	.byte	0x08
	.zero		1


	//   ....[2]....
        /*0144*/ 	.word	0x00000360
        /*0148*/ 	.word	0x000000ff
        /*014c*/ 	.word	0x00036420
        /*0150*/ 	.short	0x0100
        /*0152*/ 	.byte	0x08
	.zero		1


	//   ....[3]....
        /*0154*/ 	.word	0x00000370
        /*0158*/ 	.word	0x000000ff
        /*015c*/ 	.word	0x00036418
        /*0160*/ 	.short	0x0100
        /*0162*/ 	.byte	0x08
	.zero		1


	//   ....[4]....
        /*0164*/ 	.word	0x00000380
        /*0168*/ 	.word	0x000000ff
        /*016c*/ 	.word	0x00036428
        /*0170*/ 	.short	0x0100
        /*0172*/ 	.byte	0x08
	.zero		1


	//   ....[5]....
        /*0174*/ 	.word	0x000004b0
        /*0178*/ 	.word	0x000000ff
        /*017c*/ 	.word	0x00036430
        /*0180*/ 	.short	0x0100
        /*0182*/ 	.byte	0x08
	.zero		1


	//   ....[6]....
        /*0184*/ 	.word	0x000004c0
        /*0188*/ 	.word	0x000000ff
        /*018c*/ 	.word	0x00036438
        /*0190*/ 	.short	0x0100
        /*0192*/ 	.byte	0x08
	.zero		1


	//   ....[7]....
        /*0194*/ 	.word	0x000011f0
        /*0198*/ 	.word	0x000000ff
        /*019c*/ 	.word	0x00036400
        /*01a0*/ 	.short	0x010a
        /*01a2*/ 	.byte	0x28
	.zero		1


	//   ....[8]....
        /*01a4*/ 	.word	0x000012e0
        /*01a8*/ 	.word	0x000000ff
        /*01ac*/ 	.word	0x00036400
        /*01b0*/ 	.short	0x010a
        /*01b2*/ 	.byte	0x28
	.zero		1


	//   ....[9]....
        /*01b4*/ 	.word	0x00001a00
        /*01b8*/ 	.word	0x00000003
        /*01bc*/ 	.word	0x00036410
        /*01c0*/ 	.short	0x010a
        /*01c2*/ 	.byte	0x3f
	.zero		1


	//   ....[10]....
        /*01c4*/ 	.word	0x00001a40
        /*01c8*/ 	.word	0x00000003
        /*01cc*/ 	.word	0x00036410
        /*01d0*/ 	.short	0x010a
        /*01d2*/ 	.byte	0x3f
	.zero		1


	//   ....[11]....
        /*01d4*/ 	.word	0x000020e0
        /*01d8*/ 	.word	0x000000ff
        /*01dc*/ 	.word	0x00036430
        /*01e0*/ 	.short	0x010a
        /*01e2*/ 	.byte	0x28
	.zero		1


	//   ....[12]....
        /*01e4*/ 	.word	0x00002120
        /*01e8*/ 	.word	0x000000ff
        /*01ec*/ 	.word	0x00036430
        /*01f0*/ 	.short	0x010a
        /*01f2*/ 	.byte	0x28
	.zero		1


	//   ....[13]....
        /*01f4*/ 	.word	0x000035a0
        /*01f8*/ 	.word	0x000000ff
        /*01fc*/ 	.word	0x00000000
        /*0200*/ 	.short	0x0101
        /*0202*/ 	.byte	0x04
	.zero		1


	//   ....[14]....
        /*0204*/ 	.word	0x00003930
        /*0208*/ 	.word	0x00000003
        /*020c*/ 	.word	0x00000000
        /*0210*/ 	.short	0x0101
        /*0212*/ 	.byte	0x3f
	.zero		1


	//   ....[15]....
        /*0214*/ 	.word	0x00005d40
        /*0218*/ 	.word	0x0000000c
        /*021c*/ 	.word	0x00036420
        /*0220*/ 	.short	0x010a
        /*0222*/ 	.byte	0x3f
	.zero		1


	//   ....[16]....
        /*0224*/ 	.word	0x000064d0
        /*0228*/ 	.word	0x0000000c
        /*022c*/ 	.word	0x00036438
        /*0230*/ 	.short	0x010a
        /*0232*/ 	.byte	0x3f
	.zero		1


	//   ....[17]....
        /*0234*/ 	.word	0x00006850
        /*0238*/ 	.word	0x0000000c
        /*023c*/ 	.word	0x00036428
        /*0240*/ 	.short	0x010a
        /*0242*/ 	.byte	0x3f
	.zero		1


	//   ....[18]....
        /*0244*/ 	.word	0x00006ba0
        /*0248*/ 	.word	0x0000000c
        /*024c*/ 	.word	0x00036438
        /*0250*/ 	.short	0x010a
        /*0252*/ 	.byte	0x3f
	.zero		1


	//   ....[19]....
        /*0254*/ 	.word	0x00006ec0
        /*0258*/ 	.word	0x0000000c
        /*025c*/ 	.word	0x00036420
        /*0260*/ 	.short	0x010a
        /*0262*/ 	.byte	0x3f
	.zero		1


	//   ....[20]....
        /*0264*/ 	.word	0x00007240
        /*0268*/ 	.word	0x0000000c
        /*026c*/ 	.word	0x00036438
        /*0270*/ 	.short	0x010a
        /*0272*/ 	.byte	0x3f
	.zero		1


	//   ....[21]....
        /*0274*/ 	.word	0x00007550
        /*0278*/ 	.word	0x0000000c
        /*027c*/ 	.word	0x00036428
        /*0280*/ 	.short	0x010a
        /*0282*/ 	.byte	0x3f
	.zero		1


	//   ....[22]....
        /*0284*/ 	.word	0x00007870
        /*0288*/ 	.word	0x0000000c
        /*028c*/ 	.word	0x00036438
        /*0290*/ 	.short	0x010a
        /*0292*/ 	.byte	0x3f
	.zero		1


	//   ....[23]....
        /*0294*/ 	.word	0x00007ce0
        /*0298*/ 	.word	0x00000005
        /*029c*/ 	.word	0x00000000
        /*02a0*/ 	.short	0x010a
        /*02a2*/ 	.byte	0x3f
	.zero		1


	//   ....[24]....
        /*02a4*/ 	.word	0x00007d60
        /*02a8*/ 	.word	0x00000017
        /*02ac*/ 	.word	0x00000000
        /*02b0*/ 	.short	0x010a
        /*02b2*/ 	.byte	0x3f
	.zero		1


	//   ....[25]....
        /*02b4*/ 	.word	0x00007db0
        /*02b8*/ 	.word	0x00000007
        /*02bc*/ 	.word	0x00036438
        /*02c0*/ 	.short	0x010a
        /*02c2*/ 	.byte	0x3f
	.zero		1


	//   ....[26]....
        /*02c4*/ 	.word	0x00007e80
        /*02c8*/ 	.word	0x00000013
        /*02cc*/ 	.word	0x00036400
        /*02d0*/ 	.short	0x010a
        /*02d2*/ 	.byte	0x3f
	.zero		1


	//   ....[27]....
        /*02d4*/ 	.word	0x00007ed0
        /*02d8*/ 	.word	0x00000003
        /*02dc*/ 	.word	0x00036410
        /*02e0*/ 	.short	0x010a
        /*02e2*/ 	.byte	0x3f
	.zero		1


	//   ....[28]....
        /*02e4*/ 	.word	0x00007f20
        /*02e8*/ 	.word	0x00000013
        /*02ec*/ 	.word	0x00036430
        /*02f0*/ 	.short	0x010a
        /*02f2*/ 	.byte	0x3f
	.zero		1


	//   ....[29]....
        /*02f4*/ 	.word	0x00007f70
        /*02f8*/ 	.word	0x0000000c
        /*02fc*/ 	.word	0x00036420
        /*0300*/ 	.short	0x010a
        /*0302*/ 	.byte	0x3f
	.zero		1


	//   ....[30]....
        /*0304*/ 	.word	0x00007fc0
        /*0308*/ 	.word	0x0000000c
        /*030c*/ 	.word	0x00036438
        /*0310*/ 	.short	0x010a
        /*0312*/ 	.byte	0x3f
	.zero		1


	//   ....[31]....
        /*0314*/ 	.word	0x00008010
        /*0318*/ 	.word	0x0000000c
        /*031c*/ 	.word	0x00036428
        /*0320*/ 	.short	0x010a
        /*0322*/ 	.byte	0x3f
	.zero		1


	//   ....[32]....
        /*0324*/ 	.word	0x00008080
        /*0328*/ 	.word	0x0000000c
        /*032c*/ 	.word	0x00036438
        /*0330*/ 	.short	0x010a
        /*0332*/ 	.byte	0x3f
	.zero		1


	//   ....[33]....
        /*0334*/ 	.word	0x000080f0
        /*0338*/ 	.word	0x0000000c
        /*033c*/ 	.word	0x00036420
        /*0340*/ 	.short	0x010a
        /*0342*/ 	.byte	0x3f
	.zero		1


	//   ....[34]....
        /*0344*/ 	.word	0x00008140
        /*0348*/ 	.word	0x0000000c
        /*034c*/ 	.word	0x00036438
        /*0350*/ 	.short	0x010a
        /*0352*/ 	.byte	0x3f
	.zero		1


	//   ....[35]....
        /*0354*/ 	.word	0x00008190
        /*0358*/ 	.word	0x0000000c
        /*035c*/ 	.word	0x00036428
        /*0360*/ 	.short	0x010a
        /*0362*/ 	.byte	0x3f
	.zero		1


	//   ....[36]....
        /*0364*/ 	.word	0x000081e0
        /*0368*/ 	.word	0x0000000c
        /*036c*/ 	.word	0x00036438
        /*0370*/ 	.short	0x010a
        /*0372*/ 	.byte	0x3f
	.zero		1


	//   ....[37]....
        /*0374*/ 	.word	0x000082c0
        /*0378*/ 	.word	0x00000005
        /*037c*/ 	.word	0x00000000
        /*0380*/ 	.short	0x010a
        /*0382*/ 	.byte	0x3f
	.zero		1


	//   ....[38]....
        /*0384*/ 	.word	0x00008310
        /*0388*/ 	.word	0x00000017
        /*038c*/ 	.word	0x00000000
        /*0390*/ 	.short	0x010a
        /*0392*/ 	.byte	0x3f
	.zero		1


	//----- nvinfo : EIATTR_NUM_MBARRIERS
	.align		4
.L_674:
        /*0394*/ 	.byte	0x03, 0x38
        /*0396*/ 	.short	0x0007


	//----- nvinfo : EIATTR_EXIT_INSTR_OFFSETS
	.align		4
        /*0398*/ 	.byte	0x04, 0x1c
        /*039a*/ 	.short	(.L_676 - .L_675)


	//   ....[0]....
.L_675:
        /*039c*/ 	.word	0x00007e00


	//----- nvinfo : EIATTR_MAX_THREADS
	.align		4
.L_676:
        /*03a0*/ 	.byte	0x04, 0x05
        /*03a2*/ 	.short	(.L_678 - .L_677)
.L_677:
        /*03a4*/ 	.word	0x00000200
        /*03a8*/ 	.word	0x00000001
        /*03ac*/ 	.word	0x00000001


	//----- nvinfo : EIATTR_CRS_STACK_SIZE
	.align		4
.L_678:
        /*03b0*/ 	.byte	0x04, 0x1e
        /*03b2*/ 	.short	(.L_680 - .L_679)
.L_679:
        /*03b4*/ 	.word	0x00000000


	//----- nvinfo : EIATTR_CBANK_PARAM_SIZE
	.align		4
.L_680:
        /*03b8*/ 	.byte	0x03, 0x19
        /*03ba*/ 	.short	0x0770


	//----- nvinfo : EIATTR_PARAM_CBANK
	.align		4
        /*03bc*/ 	.byte	0x04, 0x0a
        /*03be*/ 	.short	(.L_682 - .L_681)
	.align		4
.L_681:
        /*03c0*/ 	.word	index@(.nv.constant0._ZN7cutlass13device_kernelIN5flash11enable_sm90INS1_16FlashAttnBwdSm90INS1_25CollectiveMainloopBwdSm90ILi2ELi1ELi1EN4cute5tupleIJNS5_1CILi1EEES8_S8_EEENS6_IJNS7_ILi64EEENS7_ILi96EEENS7_ILi192EEEEEENS_10bfloat16_tEfNS_4arch4Sm90ELb1ELb0ELb0ELb0ELb0ELb0ELb1ELb0ELi3ELi1ELi1ELi1ELb0EEENS1_24CollectiveEpilogueBwdGQAISD_fSG_Li384ELb0ELb0EEENS1_25SingleTileBwdLPTSchedulerILb0ELi96ELb0EEEEEEEEEvNT_6ParamsE)
        /*03c4*/ 	.short	0x0210
        /*03c6*/ 	.short	0x0770


	//----- nvinfo : EIATTR_SW_WAR
	.align		4
.L_682:
        /*03c8*/ 	.byte	0x04, 0x36
        /*03ca*/ 	.short	(.L_684 - .L_683)
.L_683:
        /*03cc*/ 	.word	0x00000008
.L_684:


//--------------------- .nv.info._ZN7cutlass13device_kernelIN5flash11enable_sm90INS1_16FlashAttnBwdSm90INS1_25CollectiveMainloopBwdSm90ILi2ELi1ELi1EN4cute5tupleIJNS5_1CILi1EEES8_S8_EEENS6_IJNS7_ILi64EEENS7_ILi96EEENS7_ILi192EEEEEENS_10bfloat16_tEfNS_4arch4Sm90ELb1ELb0ELb0ELb0ELb1ELb0ELb1ELb0ELi3ELi1ELi1ELi1ELb0EEENS1_24CollectiveEpilogueBwdGQAISD_fSG_Li384ELb0ELb1EEENS1_25SingleTileBwdLPTSchedulerILb0ELi96ELb1EEEEEEEEEvNT_6ParamsE --------------------------
	.section	.nv.info._ZN7cutlass13device_kernelIN5flash11enable_sm90INS1_16FlashAttnBwdSm90INS1_25CollectiveMainloopBwdSm90ILi2ELi1ELi1EN4cute5tupleIJNS5_1CILi1EEES8_S8_EEENS6_IJNS7_ILi64EEENS7_ILi96EEENS7_ILi192EEEEEENS_10bfloat16_tEfNS_4arch4Sm90ELb1ELb0ELb0ELb0ELb1ELb0ELb1ELb0ELi3ELi1ELi1ELi1ELb0EEENS1_24CollectiveEpilogueBwdGQAISD_fSG_Li384ELb0ELb1EEENS1_25SingleTileBwdLPTSchedulerILb0ELi96ELb1EEEEEEEEEvNT_6ParamsE,"",@"SHT_CUDA_INFO"
	.sectionflags	@""
	.align	4


	//----- nvinfo : EIATTR_CUDA_API_VERSION
	.align		4
        /*0000*/ 	.byte	0x04, 0x37
        /*0002*/ 	.short	(.L_686 - .L_685)
.L_685:
        /*0004*/ 	.word	0x00000082


	//----- nvinfo : EIATTR_KPARAM_INFO
	.align		4
.L_686:
        /*0008*/ 	.byte	0x04, 0x17
        /*000a*/ 	.short	(.L_688 - .L_687)
.L_687:
        /*000c*/ 	.word	0x00000000
        /*0010*/ 	.short	0x0000
        /*0012*/ 	.short	0x0070
        /*0014*/ 	.byte	0x00, 0xf0, 0x01, 0x1c


	//----- nvinfo : EIATTR_SPARSE_MMA_MASK
	.align		4
.L_688:
        /*0018*/ 	.byte	0x03, 0x50
        /*001a*/ 	.short	0x0000


	//----- nvinfo : EIATTR_MAXREG_COUNT
	.align		4
        /*001c*/ 	.byte	0x03, 0x1b
        /*001e*/ 	.short	0x0080


	//----- nvinfo : EIATTR_NUM_BARRIERS
	.align		4
        /*0020*/ 	.byte	0x02, 0x4c
        /*0022*/ 	.byte	0x10
	.zero		1


	//----- nvinfo : EIATTR_EXTERNS
	.align		4
        /*0024*/ 	.byte	0x04, 0x0f
        /*0026*/ 	.short	(.L_690 - .L_689)


	//   ....[0]....
	.align		4
.L_689:
        /*0028*/ 	.word	index@(__assertfail)


	//----- nvinfo : EIATTR_ANNOTATIONS
	.align		4
.L_690:
        /*002c*/ 	.byte	0x04, 0x55
        /*002e*/ 	.short	(.L_692 - .L_691)


	//   ....[0]....
.L_691:
        /* <DEDUP_REMOVED lines=9> */


	//----- nvinfo : EIATTR_MERCURY_ISA_VERSION
	.align		4
.L_692:
        /*00b0*/ 	.byte	0x03, 0x5f
        /*00b2*/ 	.short	0x0101


	//----- nvinfo : EIATTR_INT_WARP_WIDE_INSTR_OFFSETS
	.align		4
        /*00b4*/ 	.byte	0x04, 0x31
        /*00b6*/ 	.short	(.L_694 - .L_693)


	//   ....[0]....
.L_693:
        /*00b8*/ 	.word	0x00000180


	//   ....[1]....
        /*00bc*/ 	.word	0x00000240


	//   ....[2]....
        /*00c0*/ 	.word	0x00005710


	//   ....[3]....
        /*00c4*/ 	.word	0x00005ec0


	//   ....[4]....
        /*00c8*/ 	.word	0x00006520


	//----- nvinfo : EIATTR_COOP_GROUP_MASK_REGIDS
	.align		4
.L_694:
        /*00cc*/ 	.byte	0x04, 0x29
        /*00ce*/ 	.short	(.L_696 - .L_695)


	//   ....[0]....
.L_695:
        /*00d0*/ 	.word	0xffffffff


	//   ....[1]....
        /*00d4*/ 	.word	0xffffffff


	//   ....[2]....
        /*00d8*/ 	.word	0xffffffff


	//   ....[3]....
        /*00dc*/ 	.word	0xffffffff


	//   ....[4]....
        /*00e0*/ 	.word	0xffffffff


	//   ....[5]....
        /*00e4*/ 	.word	0xffffffff


	//   ....[6]....
        /*00e8*/ 	.word	0xffffffff


	//   ....[7]....
        /*00ec*/ 	.word	0xffffffff


	//   ....[8]....
        /*00f0*/ 	.word	0xffffffff


	//   ....[9]....
        /*00f4*/ 	.word	0xffffffff


	//   ....[10]....
        /*00f8*/ 	.word	0xffffffff


	//   ....[11]....
        /*00fc*/ 	.word	0xffffffff


	//   ....[12]....
        /*0100*/ 	.word	0xffffffff


	//   ....[13]....
        /*0104*/ 	.word	0xffffffff


	//   ....[14]....
        /*0108*/ 	.word	0xffffffff


	//   ....[15]....
        /*010c*/ 	.word	0xffffffff


	//   ....[16]....
        /*0110*/ 	.word	0xffffffff


	//   ....[17]....
        /*0114*/ 	.word	0x0500000f


	//   ....[18]....
        /*0118*/ 	.word	0x0500000f


	//   ....[19]....
        /*011c*/ 	.word	0x0500000f


	//   ....[20]....
        /*0120*/ 	.word	0x0500000f


	//   ....[21]....
        /*0124*/ 	.word	0x0500000f


	//   ....[22]....
        /*0128*/ 	.word	0x0500000f


	//----- nvinfo : EIATTR_COOP_GROUP_INSTR_OFFSETS
	.align		4
.L_696:
        /*012c*/ 	.byte	0x04, 0x28
        /*012e*/ 	.short	(.L_698 - .L_697)


	//   ....[0]....
.L_697:
        /*0130*/ 	.word	0x00000060


	//   ....[1]....
        /*0134*/ 	.word	0x00000190


	//   ....[2]....
        /*0138*/ 	.word	0x00000220


	//   ....[3]....
        /*013c*/ 	.word	0x000003a0


	//   ....[4]....
        /*0140*/ 	.word	0x00000600


	//   ....[5]....
        /*0144*/ 	.word	0x00001200


	//   ....[6]....
        /*0148*/ 	.word	0x000042d0


	//   ....[7]....
        /*014c*/ 	.word	0x00004450


	//   ....[8]....
        /*0150*/ 	.word	0x00004700


	//   ....[9]....
        /*0154*/ 	.word	0x00004890


	//   ....[10]....
        /*0158*/ 	.word	0x000049a0


	//   ....[11]....
        /*015c*/ 	.word	0x00005180


	//   ....[12]....
        /*0160*/ 	.word	0x00005640


	//   ....[13]....
        /*0164*/ 	.word	0x00005a00


	//   ....[14]....
        /*0168*/ 	.word	0x00005df0


	//   ....[15]....
        /*016c*/ 	.word	0x000060a0


	//   ....[16]....
        /*0170*/ 	.word	0x00006450


	//   ....[17]....
        /*0174*/ 	.word	0x00008d90


	//   ....[18]....
        /*0178*/ 	.word	0x00008ee0


	//   ....[19]....
        /*017c*/ 	.word	0x00008f50


	//   ....[20]....
        /*0180*/ 	.word	0x00008fc0


	//   ....[21]....
        /*0184*/ 	.word	0x00009030


	//   ....[22]....
        /*0188*/ 	.word	0x000090a0


	//----- nvinfo : EIATTR_REG_RECONFIG
	.align		4
.L_698:
        /*018c*/ 	.byte	0x01, 0x54
	.zero		2


	//----- nvinfo : EIATTR_SYSCALL_OFFSETS
	.align		4
        /*0190*/ 	.byte	0x04, 0x46
        /*0192*/ 	.short	(.L_700 - .L_699)


	//   ....[0]....
.L_699:
        /*0194*/ 	.word	0x00000e60


	//   ....[1]....
        /*0198*/ 	.word	0x00000f50


	//   ....[2]....
        /*019c*/ 	.word	0x00001090


	//   ....[3]....
        /*01a0*/ 	.word	0x00001180


	//----- nvinfo : EIATTR_MBARRIER_INSTR_OFFSETS
	.align		4
.L_700:
        /*01a4*/ 	.byte	0x04, 0x39
        /*01a6*/ 	.short	(.L_702 - .L_701)


	//   ....[0]....
.L_701:
        /*01a8*/ 	.word	0x00000260
        /*01ac*/ 	.word	0x000000ff
        /*01b0*/ 	.word	0x00036400
        /*01b4*/ 	.short	0x0100
        /*01b6*/ 	.byte	0x06
	.zero		1


	//   ....[1]....
        /*01b8*/ 	.word	0x00000350
        /*01bc*/ 	.word	0x000000ff
        /*01c0*/ 	.word	0x00036410
        /*01c4*/ 	.short	0x0100
        /*01c6*/ 	.byte	0x08
	.zero		1


	//   ....[2]....
        /*01c8*/ 	.word	0x00000360
        /*01cc*/ 	.word	0x000000ff
        /*01d0*/ 	.word	0x00036420
        /*01d4*/ 	.short	0x0100
        /*01d6*/ 	.byte	0x08
	.zero		1


	//   ....[3]....
        /*01d8*/ 	.word	0x00000370
        /*01dc*/ 	.word	0x000000ff
        /*01e0*/ 	.word	0x00036418
        /*01e4*/ 	.short	0x0100
        /*01e6*/ 	.byte	0x08
	.zero		1


	//   ....[4]....
        /*01e8*/ 	.word	0x00000380
        /*01ec*/ 	.word	0x000000ff
        /*01f0*/ 	.word	0x00036428
        /*01f4*/ 	.short	0x0100
        /*01f6*/ 	.byte	0x08
	.zero		1


	//   ....[5]....
        /*01f8*/ 	.word	0x000004b0
        /*01fc*/ 	.word	0x000000ff
        /*0200*/ 	.word	0x00036430
        /*0204*/ 	.short	0x0100
        /*0206*/ 	.byte	0x08
	.zero		1


	//   ....[6]....
        /*0208*/ 	.word	0x000004c0
        /*020c*/ 	.word	0x000000ff
        /*0210*/ 	.word	0x00036438
        /*0214*/ 	.short	0x0100
        /*0216*/ 	.byte	0x08
	.zero		1


	//   ....[7]....
        /*0218*/ 	.word	0x00001230
        /*021c*/ 	.word	0x000000ff
        /*0220*/ 	.word	0x00036400
        /*0224*/ 	.short	0x010a
        /*0226*/ 	.byte	0x2b
	.zero		1


	//   ....[8]....
        /*0228*/ 	.word	0x00001320
        /*022c*/ 	.word	0x000000ff
        /*0230*/ 	.word	0x00036400
        /*0234*/ 	.short	0x010a
        /*0236*/ 	.byte	0x2b
	.zero		1


	//   ....[9]....
        /*0238*/ 	.word	0x00001a40
        /*023c*/ 	.word	0x00000003
        /*0240*/ 	.word	0x00036410
        /*0244*/ 	.short	0x010a
        /*0246*/ 	.byte	0x3f
	.zero		1


	//   ....[10]....
        /*0248*/ 	.word	0x00001a80
        /*024c*/ 	.word	0x00000003
        /*0250*/ 	.word	0x00036410
        /*0254*/ 	.short	0x010a
        /*0256*/ 	.byte	0x3f
	.zero		1


	//   ....[11]....
        /*0258*/ 	.word	0x00002120
        /*025c*/ 	.word	0x000000ff
        /*0260*/ 	.word	0x00036430
        /*0264*/ 	.short	0x010a
        /*0266*/ 	.byte	0x2b
	.zero		1


	//   ....[12]....
        /*0268*/ 	.word	0x00002160
        /*026c*/ 	.word	0x000000ff
        /*0270*/ 	.word	0x00036430
        /*0274*/ 	.short	0x010a
        /*0276*/ 	.byte	0x2b
	.zero		1


	//   ....[13]....
        /*0278*/ 	.word	0x000035c0
        /*027c*/ 	.word	0x000000ff
        /*0280*/ 	.word	0x00000000
        /*0284*/ 	.short	0x0101
        /*0286*/ 	.byte	0x05
	.zero		1


	//   ....[14]....
        /*0288*/ 	.word	0x00003960
        /*028c*/ 	.word	0x00000003
        /*0290*/ 	.word	0x00000000
        /*0294*/ 	.short	0x0101
        /*0296*/ 	.byte	0x3f
	.zero		1


	//   ....[15]....
        /*0298*/ 	.word	0x00006c80
        /*029c*/ 	.word	0x0000000c
        /*02a0*/ 	.word	0x00036420
        /*02a4*/ 	.short	0x010a
        /*02a6*/ 	.byte	0x3f
	.zero		1


	//   ....[16]....
        /*02a8*/ 	.word	0x00007410
        /*02ac*/ 	.word	0x0000000c
        /*02b0*/ 	.word	0x00036438
        /*02b4*/ 	.short	0x010a
        /*02b6*/ 	.byte	0x3f
	.zero		1


	//   ....[17]....
        /*02b8*/ 	.word	0x00007790
        /*02bc*/ 	.word	0x0000000c
        /*02c0*/ 	.word	0x00036428
        /*02c4*/ 	.short	0x010a
        /*02c6*/ 	.byte	0x3f
	.zero		1


	//   ....[18]....
        /*02c8*/ 	.word	0x00007ae0
        /*02cc*/ 	.word	0x0000000c
        /*02d0*/ 	.word	0x00036438
        /*02d4*/ 	.short	0x010a
        /*02d6*/ 	.byte	0x3f
	.zero		1


	//   ....[19]....
        /*02d8*/ 	.word	0x00007e00
        /*02dc*/ 	.word	0x0000000c
        /*02e0*/ 	.word	0x00036420
        /*02e4*/ 	.short	0x010a
        /*02e6*/ 	.byte	0x3f
	.zero		1


	//   ....[20]....
        /*02e8*/ 	.word	0x00008180
        /*02ec*/ 	.word	0x0000000c
        /*02f0*/ 	.word	0x00036438
        /*02f4*/ 	.short	0x010a
        /*02f6*/ 	.byte	0x3f
	.zero		1


	//   ....[21]....
        /*02f8*/ 	.word	0x00008490
        /*02fc*/ 	.word	0x0000000c
        /*0300*/ 	.word	0x00036428
        /*0304*/ 	.short	0x010a
        /*0306*/ 	.byte	0x3f
	.zero		1


	//   ....[22]....
        /*0308*/ 	.word	0x000087b0
        /*030c*/ 	.word	0x0000000c
        /*0310*/ 	.word	0x00036438
        /*0314*/ 	.short	0x010a
        /*0316*/ 	.byte	0x3f
	.zero		1


	//   ....[23]....
        /*0318*/ 	.word	0x00008c20
        /*031c*/ 	.word	0x00000005
        /*0320*/ 	.word	0x00000000
        /*0324*/ 	.short	0x010a
        /*0326*/ 	.byte	0x3f
	.zero		1


	//   ....[24]....
        /*0328*/ 	.word	0x00008ca0
        /*032c*/ 	.word	0x00000017
        /*0330*/ 	.word	0x00000000
        /*0334*/ 	.short	0x010a
        /*0336*/ 	.byte	0x3f
	.zero		1


	//   ....[25]....
        /*0338*/ 	.word	0x00008cf0
        /*033c*/ 	.word	0x00000007
        /*0340*/ 	.word	0x00036438
        /*0344*/ 	.short	0x010a
        /*0346*/ 	.byte	0x3f
	.zero		1


	//   ....[26]....
        /*0348*/ 	.word	0x00008dc0
        /*034c*/ 	.word	0x00000013
        /*0350*/ 	.word	0x00036400
        /*0354*/ 	.short	0x010a
        /*0356*/ 	.byte	0x3f
	.zero		1


	//   ....[27]....
        /*0358*/ 	.word	0x00008e10
        /*035c*/ 	.word	0x00000003
        /*0360*/ 	.word	0x00036410
        /*0364*/ 	.short	0x010a
        /*0366*/ 	.byte	0x3f
	.zero		1


	//   ....[28]....
        /*0368*/ 	.word	0x00008e60
        /*036c*/ 	.word	0x00000013
        /*0370*/ 	.word	0x00036430
        /*0374*/ 	.short	0x010a
        /*0376*/ 	.byte	0x3f
	.zero		1


	//   ....[29]....
        /*0378*/ 	.word	0x000090e0
        /*037c*/ 	.word	0x0000000c
        /*0380*/ 	.word	0x00036420
        /*0384*/ 	.short	0x010a
        /*0386*/ 	.byte	0x3f
	.zero		1


	//   ....[30]....
        /*0388*/ 	.word	0x00009130
        /*038c*/ 	.word	0x0000000c
        /*0390*/ 	.word	0x00036438
        /*0394*/ 	.short	0x010a
        /*0396*/ 	.byte	0x3f
	.zero		1


	//   ....[31]....
        /*0398*/ 	.word	0x00009180
        /*039c*/ 	.word	0x0000000c
        /*03a0*/ 	.word	0x00036428
        /*03a4*/ 	.short	0x010a
        /*03a6*/ 	.byte	0x3f
	.zero		1


	//   ....[32]....
        /*03a8*/ 	.word	0x000091f0
        /*03ac*/ 	.word	0x0000000c
        /*03b0*/ 	.word	0x00036438
        /*03b4*/ 	.short	0x010a
        /*03b6*/ 	.byte	0x3f
	.zero		1


	//   ....[33]....
        /*03b8*/ 	.word	0x00009260
        /*03bc*/ 	.word	0x0000000c
        /*03c0*/ 	.word	0x00036420
        /*03c4*/ 	.short	0x010a
        /*03c6*/ 	.byte	0x3f
	.zero		1


	//   ....[34]....
        /*03c8*/ 	.word	0x000092b0
        /*03cc*/ 	.word	0x0000000c
        /*03d0*/ 	.word	0x00036438
        /*03d4*/ 	.short	0x010a
        /*03d6*/ 	.byte	0x3f
	.zero		1


	//   ....[35]....
        /*03d8*/ 	.word	0x00009300
        /*03dc*/ 	.word	0x0000000c
        /*03e0*/ 	.word	0x00036428
        /*03e4*/ 	.short	0x010a
        /*03e6*/ 	.byte	0x3f
	.zero		1


	//   ....[36]....
        /*03e8*/ 	.word	0x00009350
        /*03ec*/ 	.word	0x0000000c
        /*03f0*/ 	.word	0x00036438
        /*03f4*/ 	.short	0x010a
        /*03f6*/ 	.byte	0x3f
	.zero		1


	//   ....[37]....
        /*03f8*/ 	.word	0x00009430
        /*03fc*/ 	.word	0x00000005
        /*0400*/ 	.word	0x00000000
        /*0404*/ 	.short	0x010a
        /*0406*/ 	.byte	0x3f
	.zero		1


	//   ....[38]....
        /*0408*/ 	.word	0x00009480
        /*040c*/ 	.word	0x00000017
        /*0410*/ 	.word	0x00000000
        /*0414*/ 	.short	0x010a
        /*0416*/ 	.byte	0x3f
	.zero		1


	//----- nvinfo : EIATTR_NUM_MBARRIERS
	.align		4
.L_702:
        /*0418*/ 	.byte	0x03, 0x38
        /*041a*/ 	.short	0x0007


	//----- nvinfo : EIATTR_EXIT_INSTR_OFFSETS
	.align		4
        /*041c*/ 	.byte	0x04, 0x1c
        /*041e*/ 	.short	(.L_704 - .L_703)


	//   ....[0]....
.L_703:
        /*0420*/ 	.word	0x00008d40


	//----- nvinfo : EIATTR_MAX_THREADS
	.align		4
.L_704:
        /*0424*/ 	.byte	0x04, 0x05
        /*0426*/ 	.short	(.L_706 - .L_705)
.L_705:
        /*0428*/ 	.word	0x00000200
        /*042c*/ 	.word	0x00000001
        /*0430*/ 	.word	0x00000001


	//----- nvinfo : EIATTR_CRS_STACK_SIZE
	.align		4
.L_706:
        /*0434*/ 	.byte	0x04, 0x1e
        /*0436*/ 	.short	(.L_708 - .L_707)
.L_707:
        /*0438*/ 	.word	0x00000000


	//----- nvinfo : EIATTR_CBANK_PARAM_SIZE
	.align		4
.L_708:
        /*043c*/ 	.byte	0x03, 0x19
        /*043e*/ 	.short	0x0770


	//----- nvinfo : EIATTR_PARAM_CBANK
	.align		4
        /*0440*/ 	.byte	0x04, 0x0a
        /*0442*/ 	.short	(.L_710 - .L_709)
	.align		4
.L_709:
        /*0444*/ 	.word	index@(.nv.constant0._ZN7cutlass13device_kernelIN5flash11enable_sm90INS1_16FlashAttnBwdSm90INS1_25CollectiveMainloopBwdSm90ILi2ELi1ELi1EN4cute5tupleIJNS5_1CILi1EEES8_S8_EEENS6_IJNS7_ILi64EEENS7_ILi96EEENS7_ILi192EEEEEENS_10bfloat16_tEfNS_4arch4Sm90ELb1ELb0ELb0ELb0ELb1ELb0ELb1ELb0ELi3ELi1ELi1ELi1ELb0EEENS1_24CollectiveEpilogueBwdGQAISD_fSG_Li384ELb0ELb1EEENS1_25SingleTileBwdLPTSchedulerILb0ELi96ELb1EEEEEEEEEvNT_6ParamsE)
        /*0448*/ 	.short	0x0210
        /*044a*/ 	.short	0x0770


	//----- nvinfo : EIATTR_SW_WAR
	.align		4
.L_710:
        /*044c*/ 	.byte	0x04, 0x36
        /*044e*/ 	.short	(.L_712 - .L_711)
.L_711:
        /*0450*/ 	.word	0x00000008
.L_712:


//--------------------- .nv.info._ZN7cutlass13device_kernelIN5flash22FlashAttnBwdPreprocessIN4cute5tupleIJNS3_1CILi64EEENS5_ILi192EEEEEENS_10bfloat16_tEfNS_4arch4Sm90ELb1ELb0EEEEEvNT_6ParamsE --------------------------
	.section	.nv.info._ZN7cutlass13device_kernelIN5flash22FlashAttnBwdPreprocessIN4cute5tupleIJNS3_1CILi64EEENS5_ILi192EEEEEENS_10bfloat16_tEfNS_4arch4Sm90ELb1ELb0EEEEEvNT_6ParamsE,"",@"SHT_CUDA_INFO"
	.sectionflags	@""
	.align	4


	//----- nvinfo : EIATTR_CUDA_API_VERSION
	.align		4
        /*0000*/ 	.byte	0x04, 0x37
        /*0002*/ 	.short	(.L_714 - .L_713)
.L_713:
        /*0004*/ 	.word	0x00000082


	//----- nvinfo : EIATTR_KPARAM_INFO
	.align		4
.L_714:
        /*0008*/ 	.byte	0x04, 0x17
        /*000a*/ 	.short	(.L_716 - .L_715)
.L_715:
        /*000c*/ 	.word	0x00000000
        /*0010*/ 	.short	0x0000
        /*0012*/ 	.short	0x0000
        /*0014*/ 	.byte	0x00, 0xf0, 0xc1, 0x03


	//----- nvinfo : EIATTR_SPARSE_MMA_MASK
	.align		4
.L_716:
        /*0018*/ 	.byte	0x03, 0x50
        /*001a*/ 	.short	0x0000


	//----- nvinfo : EIATTR_MAXREG_COUNT
	.align		4
        /*001c*/ 	.byte	0x03, 0x1b
        /*001e*/ 	.short	0x0080


	//----- nvinfo : EIATTR_MERCURY_ISA_VERSION
	.align		4
        /*0020*/ 	.byte	0x03, 0x5f
        /*0022*/ 	.short	0x0101


	//----- nvinfo : EIATTR_COOP_GROUP_MASK_REGIDS
	.align		4
        /*0024*/ 	.byte	0x04, 0x29
        /*0026*/ 	.short	(.L_718 - .L_717)


	//   ....[0]....
.L_717:
        /*0028*/ 	.word	0xffffffff


	//   ....[1]....
        /*002c*/ 	.word	0xffffffff


	//   ....[2]....
        /*0030*/ 	.word	0xffffffff


	//   ....[3]....
        /*0034*/ 	.word	0xffffffff


	//   ....[4]....
        /*0038*/ 	.word	0xffffffff


	//   ....[5]....
        /*003c*/ 	.word	0xffffffff


	//----- nvinfo : EIATTR_COOP_GROUP_INSTR_OFFSETS
	.align		4
.L_718:
        /*0040*/ 	.byte	0x04, 0x28
        /*0042*/ 	.short	(.L_720 - .L_719)


	//   ....[0]....
.L_719:
        /*0044*/ 	.word	0x000015d0


	//   ....[1]....
        /*0048*/ 	.word	0x000015e0


	//   ....[2]....
        /*004c*/ 	.word	0x00001610


	//   ....[3]....
        /*0050*/ 	.word	0x00001620


	//   ....[4]....
        /*0054*/ 	.word	0x00001650


	//   ....[5]....
        /*0058*/ 	.word	0x00001660


	//----- nvinfo : EIATTR_EXIT_INSTR_OFFSETS
	.align		4
.L_720:
        /*005c*/ 	.byte	0x04, 0x1c
        /*005e*/ 	.short	(.L_722 - .L_721)


	//   ....[0]....
.L_721:
        /*0060*/ 	.word	0x00001be0


	//   ....[1]....
        /*0064*/ 	.word	0x00001c60


	//----- nvinfo : EIATTR_MAX_THREADS
	.align		4
.L_722:
        /*0068*/ 	.byte	0x04, 0x05
        /*006a*/ 	.short	(.L_724 - .L_723)
.L_723:
        /*006c*/ 	.word	0x00000100
        /*0070*/ 	.word	0x00000001
        /*0074*/ 	.word	0x00000001


	//----- nvinfo : EIATTR_CRS_STACK_SIZE
	.align		4
.L_724:
        /*0078*/ 	.byte	0x04, 0x1e
        /*007a*/ 	.short	(.L_726 - .L_725)
.L_725:
        /*007c*/ 	.word	0x00000000


	//----- nvinfo : EIATTR_CBANK_PARAM_SIZE
	.align		4
.L_726:
        /*0080*/ 	.byte	0x03, 0x19
        /*0082*/ 	.short	0x00f0


	//----- nvinfo : EIATTR_PARAM_CBANK
	.align		4
        /*0084*/ 	.byte	0x04, 0x0a
        /*0086*/ 	.short	(.L_728 - .L_727)
	.align		4
.L_727:
        /*0088*/ 	.word	index@(.nv.constant0._ZN7cutlass13device_kernelIN5flash22FlashAttnBwdPreprocessIN4cute5tupleIJNS3_1CILi64EEENS5_ILi192EEEEEENS_10bfloat16_tEfNS_4arch4Sm90ELb1ELb0EEEEEvNT_6ParamsE)
        /*008c*/ 	.short	0x0210
        /*008e*/ 	.short	0x00f0


	//----- nvinfo : EIATTR_SW_WAR
	.align		4
.L_728:
        /*0090*/ 	.byte	0x04, 0x36
        /*0092*/ 	.short	(.L_730 - .L_729)
.L_729:
        /*0094*/ 	.word	0x00000008
.L_730:


//--------------------- .nv.info._ZN7cutlass13device_kernelIN5flash11enable_sm90INS1_16FlashAttnBwdSm90INS1_25CollectiveMainloopBwdSm90ILi2ELi1ELi1EN4cute5tupleIJNS5_1CILi1EEES8_S8_EEENS6_IJNS7_ILi64EEENS7_ILi96EEENS7_ILi192EEEEEENS_10bfloat16_tEfNS_4arch4Sm90ELb1ELb0ELb0ELb1ELb0ELb0ELb1ELb0ELi3ELi1ELi1ELi1ELb0EEENS1_21CollectiveEpilogueBwdISD_SE_SG_Li384ELb1ELb1ELi3EEENS1_25SingleTileBwdLPTSchedulerILb1ELi96ELb0EEEEEEEEEvNT_6ParamsE --------------------------
	.section	.nv.info._ZN7cutlass13device_kernelIN5flash11enable_sm90INS1_16FlashAttnBwdSm90INS1_25CollectiveMainloopBwdSm90ILi2ELi1ELi1EN4cute5tupleIJNS5_1CILi1EEES8_S8_EEENS6_IJNS7_ILi64EEENS7_ILi96EEENS7_ILi192EEEEEENS_10bfloat16_tEfNS_4arch4Sm90ELb1ELb0ELb0ELb1ELb0ELb0ELb1ELb0ELi3ELi1ELi1ELi1ELb0EEENS1_21CollectiveEpilogueBwdISD_SE_SG_Li384ELb1ELb1ELi3EEENS1_25SingleTileBwdLPTSchedulerILb1ELi96ELb0EEEEEEEEEvNT_6ParamsE,"",@"SHT_CUDA_INFO"
	.sectionflags	@""
	.align	4


	//----- nvinfo : EIATTR_CUDA_API_VERSION
	.align		4
        /*0000*/ 	.byte	0x04, 0x37
        /*0002*/ 	.short	(.L_732 - .L_731)
.L_731:
        /*0004*/ 	.word	0x00000082


	//----- nvinfo : EIATTR_KPARAM_INFO
	.align		4
.L_732:
        /*0008*/ 	.byte	0x04, 0x17
        /*000a*/ 	.short	(.L_734 - .L_733)
.L_733:
        /*000c*/ 	.word	0x00000000
        /*0010*/ 	.short	0x0000
        /*0012*/ 	.short	0x0070
        /*0014*/ 	.byte	0x00, 0xf0, 0x01, 0x1a


	//----- nvinfo : EIATTR_SPARSE_MMA_MASK
	.align		4
.L_734:
        /*0018*/ 	.byte	0x03, 0x50
        /*001a*/ 	.short	0x0000


	//----- nvinfo : EIATTR_MAXREG_COUNT
	.align		4
        /*001c*/ 	.byte	0x03, 0x1b
        /*001e*/ 	.short	0x0080


	//----- nvinfo : EIATTR_NUM_BARRIERS
	.align		4
        /*0020*/ 	.byte	0x02, 0x4c
        /*0022*/ 	.byte	0x10
	.zero		1


	//----- nvinfo : EIATTR_EXTERNS
	.align		4
        /*0024*/ 	.byte	0x04, 0x0f
        /*0026*/ 	.short	(.L_736 - .L_735)


	//   ....[0]....
	.align		4
.L_735:
        /*0028*/ 	.word	index@(__assertfail)


	//----- nvinfo : EIATTR_ANNOTATIONS
	.align		4
.L_736:
        /*002c*/ 	.byte	0x04, 0x55
        /*002e*/ 	.short	(.L_738 - .L_737)


	//   ....[0]....
.L_737:
        /*0030*/ 	.word	0x00000001
        /*0034*/ 	.byte	0x40, 0x05, 0x00, 0x00, 0x01, 0x00, 0x00, 0x00, 0x00, 0x17, 0x00, 0x00, 0x01, 0x00, 0x00, 0x00
        /*0044*/ 	.byte	0x10, 0xad, 0x00, 0x00


	//----- nvinfo : EIATTR_MERCURY_ISA_VERSION
	.align		4
.L_738:
        /*0048*/ 	.byte	0x03, 0x5f
        /*004a*/ 	.short	0x0101


	//----- nvinfo : EIATTR_INT_WARP_WIDE_INSTR_OFFSETS
	.align		4
        /*004c*/ 	.byte	0x04, 0x31
        /*004e*/ 	.short	(.L_740 - .L_739)


	//   ....[0]....
.L_739:
        /*0050*/ 	.word	0x00000180


	//   ....[1]....
        /*0054*/ 	.word	0x00000240


	//----- nvinfo : EIATTR_COOP_GROUP_MASK_REGIDS
	.align		4
.L_740:
        /*0058*/ 	.byte	0x04, 0x29
        /*005a*/ 	.short	(.L_742 - .L_741)


	//   ....[0]....
.L_741:
        /*005c*/ 	.word	0xffffffff


	//   ....[1]....
        /*0060*/ 	.word	0xffffffff


	//   ....[2]....
        /*0064*/ 	.word	0xffffffff


	//   ....[3]....
        /*0068*/ 	.word	0xffffffff


	//   ....[4]....
        /*006c*/ 	.word	0xffffffff


	//   ....[5]....
        /*0070*/ 	.word	0xffffffff


	//   ....[6]....
        /*0074*/ 	.word	0xffffffff


	//   ....[7]....
        /*0078*/ 	.word	0x0500000f


	//----- nvinfo : EIATTR_COOP_GROUP_INSTR_OFFSETS
	.align		4
.L_742:
        /*007c*/ 	.byte	0x04, 0x28
        /*007e*/ 	.short	(.L_744 - .L_743)


	//   ....[0]....
.L_743:
        /*0080*/ 	.word	0x00000060


	//   ....[1]....
        /*0084*/ 	.word	0x00000190


	//   ....[2]....
        /*0088*/ 	.word	0x00000220


	//   ....[3]....
        /*008c*/ 	.word	0x000003a0


	//   ....[4]....
        /*0090*/ 	.word	0x00000600


	//   ....[5]....
        /*0094*/ 	.word	0x000015a0


	//   ....[6]....
        /*0098*/ 	.word	0x000068c0


	//   ....[7]....
        /*009c*/ 	.word	0x0000af40


	//----- nvinfo : EIATTR_REG_RECONFIG
	.align		4
.L_744:
        /*00a0*/ 	.byte	0x01, 0x54
	.zero		2


	//----- nvinfo : EIATTR_SYSCALL_OFFSETS
	.align		4
        /*00a4*/ 	.byte	0x04, 0x46
        /*00a6*/ 	.short	(.L_746 - .L_745)


	//   ....[0]....
.L_745:
        /*00a8*/ 	.word	0x00001200


	//   ....[1]....
        /*00ac*/ 	.word	0x000012f0


	//   ....[2]....
        /*00b0*/ 	.word	0x00001430


	//   ....[3]....
        /*00b4*/ 	.word	0x00001520


	//----- nvinfo : EIATTR_MBARRIER_INSTR_OFFSETS
	.align		4
.L_746:
        /*00b8*/ 	.byte	0x04, 0x39
        /*00ba*/ 	.short	(.L_748 - .L_747)


	//   ....[0]....
.L_747:
        /*00bc*/ 	.word	0x00000260
        /*00c0*/ 	.word	0x000000ff
        /*00c4*/ 	.word	0x00036400
        /*00c8*/ 	.short	0x0100
        /*00ca*/ 	.byte	0x06
	.zero		1


	//   ....[1]....
        /*00cc*/ 	.word	0x00000350
        /*00d0*/ 	.word	0x000000ff
        /*00d4*/ 	.word	0x00036410
        /*00d8*/ 	.short	0x0100
        /*00da*/ 	.byte	0x08
	.zero		1


	//   ....[2]....
        /*00dc*/ 	.word	0x00000360
        /*00e0*/ 	.word	0x000000ff
        /*00e4*/ 	.word	0x00036420
        /*00e8*/ 	.short	0x0100
        /*00ea*/ 	.byte	0x08
	.zero		1


	//   ....[3]....
        /*00ec*/ 	.word	0x00000370
        /*00f0*/ 	.word	0x000000ff
        /*00f4*/ 	.word	0x00036418
        /*00f8*/ 	.short	0x0100
        /*00fa*/ 	.byte	0x08
	.zero		1


	//   ....[4]....
        /*00fc*/ 	.word	0x00000380
        /*0100*/ 	.word	0x000000ff
        /*0104*/ 	.word	0x00036428
        /*0108*/ 	.short	0x0100
        /*010a*/ 	.byte	0x08
	.zero		1


	//   ....[5]....
        /*010c*/ 	.word	0x000004b0
        /*0110*/ 	.word	0x000000ff
        /*0114*/ 	.word	0x00036430
        /*0118*/ 	.short	0x0100
        /*011a*/ 	.byte	0x08
	.zero		1


	//   ....[6]....
        /*011c*/ 	.word	0x000004c0
        /*0120*/ 	.word	0x000000ff
        /*0124*/ 	.word	0x00036438
        /*0128*/ 	.short	0x0100
        /*012a*/ 	.byte	0x08
	.zero		1


	//   ....[7]....
        /*012c*/ 	.word	0x000015e0
        /*0130*/ 	.word	0x000000ff
        /*0134*/ 	.word	0x00036400
        /*0138*/ 	.short	0x010a
        /*013a*/ 	.byte	0x24
	.zero		1


	//   ....[8]....
        /*013c*/ 	.word	0x000016e0
        /*0140*/ 	.word	0x000000ff
        /*0144*/ 	.word	0x00036400
        /*0148*/ 	.short	0x010a
        /*014a*/ 	.byte	0x24
	.zero		1


	//   ....[9]....
        /*014c*/ 	.word	0x00001dc0
        /*0150*/ 	.word	0x00000003
        /*0154*/ 	.word	0x00036410
        /*0158*/ 	.short	0x010a
        /*015a*/ 	.byte	0x3f
	.zero		1


	//   ....[10]....
        /*015c*/ 	.word	0x00001e00
        /*0160*/ 	.word	0x00000003
        /*0164*/ 	.word	0x00036410
        /*0168*/ 	.short	0x010a
        /*016a*/ 	.byte	0x3f
	.zero		1


	//   ....[11]....
        /*016c*/ 	.word	0x000024a0
        /*0170*/ 	.word	0x000000ff
        /*0174*/ 	.word	0x00036430
        /*0178*/ 	.short	0x010a
        /*017a*/ 	.byte	0x24
	.zero		1


	//   ....[12]....
        /*017c*/ 	.word	0x000024e0
        /*0180*/ 	.word	0x000000ff
        /*0184*/ 	.word	0x00036430
        /*0188*/ 	.short	0x010a
        /*018a*/ 	.byte	0x24
	.zero		1


	//   ....[13]....
        /*018c*/ 	.word	0x00003960
        /*0190*/ 	.word	0x000000ff
        /*0194*/ 	.word	0x00000000
        /*0198*/ 	.short	0x0101
        /*019a*/ 	.byte	0x04
	.zero		1


	//   ....[14]....
        /*019c*/ 	.word	0x00003cf0
        /*01a0*/ 	.word	0x00000003
        /*01a4*/ 	.word	0x00000000
        /*01a8*/ 	.short	0x0101
        /*01aa*/ 	.byte	0x3f
	.zero		1


	//   ....[15]....
        /*01ac*/ 	.word	0x00008e40
        /*01b0*/ 	.word	0x00000000
        /*01b4*/ 	.word	0x00036420
        /*01b8*/ 	.short	0x010a
        /*01ba*/ 	.byte	0x3f
	.zero		1


	//   ....[16]....
        /*01bc*/ 	.word	0x00009630
        /*01c0*/ 	.word	0x00000000
        /*01c4*/ 	.word	0x00036438
        /*01c8*/ 	.short	0x010a
        /*01ca*/ 	.byte	0x3f
	.zero		1


	//   ....[17]....
        /*01cc*/ 	.word	0x00009990
        /*01d0*/ 	.word	0x00000000
        /*01d4*/ 	.word	0x00036428
        /*01d8*/ 	.short	0x010a
        /*01da*/ 	.byte	0x3f
	.zero		1


	//   ....[18]....
        /*01dc*/ 	.word	0x00009cc0
        /*01e0*/ 	.word	0x00000000
        /*01e4*/ 	.word	0x00036438
        /*01e8*/ 	.short	0x010a
        /*01ea*/ 	.byte	0x3f
	.zero		1


	//   ....[19]....
        /*01ec*/ 	.word	0x00009fb0
        /*01f0*/ 	.word	0x00000000
        /*01f4*/ 	.word	0x00036420
        /*01f8*/ 	.short	0x010a
        /*01fa*/ 	.byte	0x3f
	.zero		1


	//   ....[20]....
        /*01fc*/ 	.word	0x0000a330
        /*0200*/ 	.word	0x00000000
        /*0204*/ 	.word	0x00036438
        /*0208*/ 	.short	0x010a
        /*020a*/ 	.byte	0x3f
	.zero		1


	//   ....[21]....
        /*020c*/ 	.word	0x0000a630
        /*0210*/ 	.word	0x00000000
        /*0214*/ 	.word	0x00036428
        /*0218*/ 	.short	0x010a
        /*021a*/ 	.byte	0x3f
	.zero		1


	//   ....[22]....
        /*021c*/ 	.word	0x0000a970
        /*0220*/ 	.word	0x00000000
        /*0224*/ 	.word	0x00036438
        /*0228*/ 	.short	0x010a
        /*022a*/ 	.byte	0x3f
	.zero		1


	//   ....[23]....
        /*022c*/ 	.word	0x0000add0
        /*0230*/ 	.word	0x00000007
        /*0234*/ 	.word	0x00000000
        /*0238*/ 	.short	0x010a
        /*023a*/ 	.byte	0x3f
	.zero		1


	//   ....[24]....
        /*023c*/ 	.word	0x0000ae50
        /*0240*/ 	.word	0x00000003
        /*0244*/ 	.word	0x00000000
        /*0248*/ 	.short	0x010a
        /*024a*/ 	.byte	0x3f
	.zero		1


	//   ....[25]....
        /*024c*/ 	.word	0x0000aea0
        /*0250*/ 	.word	0x00000009
        /*0254*/ 	.word	0x00036438
        /*0258*/ 	.short	0x010a
        /*025a*/ 	.byte	0x3f
	.zero		1


	//   ....[26]....
        /*025c*/ 	.word	0x0000af70
        /*0260*/ 	.word	0x0000009c
        /*0264*/ 	.word	0x00036400
        /*0268*/ 	.short	0x010a
        /*026a*/ 	.byte	0x3f
	.zero		1


	//   ....[27]....
        /*026c*/ 	.word	0x0000afc0
        /*0270*/ 	.word	0x00000003
        /*0274*/ 	.word	0x00036410
        /*0278*/ 	.short	0x010a
        /*027a*/ 	.byte	0x3f
	.zero		1


	//   ....[28]....
        /*027c*/ 	.word	0x0000b010
        /*0280*/ 	.word	0x0000009c
        /*0284*/ 	.word	0x00036430
        /*0288*/ 	.short	0x010a
        /*028a*/ 	.byte	0x3f
	.zero		1


	//   ....[29]....
        /*028c*/ 	.word	0x0000b060
        /*0290*/ 	.word	0x00000000
        /*0294*/ 	.word	0x00036420
        /*0298*/ 	.short	0x010a
        /*029a*/ 	.byte	0x3f
	.zero		1


	//   ....[30]....
        /*029c*/ 	.word	0x0000b0b0
        /*02a0*/ 	.word	0x00000000
        /*02a4*/ 	.word	0x00036438
        /*02a8*/ 	.short	0x010a
        /*02aa*/ 	.byte	0x3f
	.zero		1


	//   ....[31]....
        /*02ac*/ 	.word	0x0000b100
        /*02b0*/ 	.word	0x00000000
        /*02b4*/ 	.word	0x00036428
        /*02b8*/ 	.short	0x010a
        /*02ba*/ 	.byte	0x3f
	.zero		1


	//   ....[32]....
        /*02bc*/ 	.word	0x0000b160
        /*02c0*/ 	.word	0x00000000
        /*02c4*/ 	.word	0x00036438
        /*02c8*/ 	.short	0x010a
        /*02ca*/ 	.byte	0x3f
	.zero		1


	//   ....[33]....
        /*02cc*/ 	.word	0x0000b1e0
        /*02d0*/ 	.word	0x00000000
        /*02d4*/ 	.word	0x00036420
        /*02d8*/ 	.short	0x010a
        /*02da*/ 	.byte	0x3f
	.zero		1


	//   ....[34]....
        /*02dc*/ 	.word	0x0000b230
        /*02e0*/ 	.word	0x00000000
        /*02e4*/ 	.word	0x00036438
        /*02e8*/ 	.short	0x010a
        /*02ea*/ 	.byte	0x3f
	.zero		1


	//   ....[35]....
        /*02ec*/ 	.word	0x0000b280
        /*02f0*/ 	.word	0x00000000
        /*02f4*/ 	.word	0x00036428
        /*02f8*/ 	.short	0x010a
        /*02fa*/ 	.byte	0x3f
	.zero		1


	//   ....[36]....
        /*02fc*/ 	.word	0x0000b2d0
        /*0300*/ 	.word	0x00000000
        /*0304*/ 	.word	0x00036438
        /*0308*/ 	.short	0x010a
        /*030a*/ 	.byte	0x3f
	.zero		1


	//   ....[37]....
        /*030c*/ 	.word	0x0000b3a0
        /*0310*/ 	.word	0x00000007
        /*0314*/ 	.word	0x00000000
        /*0318*/ 	.short	0x010a
        /*031a*/ 	.byte	0x3f
	.zero		1


	//   ....[38]....
        /*031c*/ 	.word	0x0000b3f0
        /*0320*/ 	.word	0x00000003
        /*0324*/ 	.word	0x00000000
        /*0328*/ 	.short	0x010a
        /*032a*/ 	.byte	0x3f
	.zero		1


	//----- nvinfo : EIATTR_NUM_MBARRIERS
	.align		4
.L_748:
        /*032c*/ 	.byte	0x03, 0x38
        /*032e*/ 	.short	0x0007


	//----- nvinfo : EIATTR_EXIT_INSTR_OFFSETS
	.align		4
        /*0330*/ 	.byte	0x04, 0x1c
        /*0332*/ 	.short	(.L_750 - .L_749)


	//   ....[0]....
.L_749:
        /*0334*/ 	.word	0x0000aef0


	//----- nvinfo : EIATTR_MAX_THREADS
	.align		4
.L_750:
        /*0338*/ 	.byte	0x04, 0x05
        /*033a*/ 	.short	(.L_752 - .L_751)
.L_751:
        /*033c*/ 	.word	0x00000200
        /*0340*/ 	.word	0x00000001
        /*0344*/ 	.word	0x00000001


	//----- nvinfo : EIATTR_CRS_STACK_SIZE
	.align		4
.L_752:
        /*0348*/ 	.byte	0x04, 0x1e
        /*034a*/ 	.short	(.L_754 - .L_753)
.L_753:
        /*034c*/ 	.word	0x00000000


	//----- nvinfo : EIATTR_CBANK_PARAM_SIZE
	.align		4
.L_754:
        /*0350*/ 	.byte	0x03, 0x19
        /*0352*/ 	.short	0x06f0


	//----- nvinfo : EIATTR_PARAM_CBANK
	.align		4
        /*0354*/ 	.byte	0x04, 0x0a
        /*0356*/ 	.short	(.L_756 - .L_755)
	.align		4
.L_755:
        /*0358*/ 	.word	index@(.nv.constant0._ZN7cutlass13device_kernelIN5flash11enable_sm90INS1_16FlashAttnBwdSm90INS1_25CollectiveMainloopBwdSm90ILi2ELi1ELi1EN4cute5tupleIJNS5_1CILi1EEES8_S8_EEENS6_IJNS7_ILi64EEENS7_ILi96EEENS7_ILi192EEEEEENS_10bfloat16_tEfNS_4arch4Sm90ELb1ELb0ELb0ELb1ELb0ELb0ELb1ELb0ELi3ELi1ELi1ELi1ELb0EEENS1_21CollectiveEpilogueBwdISD_SE_SG_Li384ELb1ELb1ELi3EEENS1_25SingleTileBwdLPTSchedulerILb1ELi96ELb0EEEEEEEEEvNT_6ParamsE)
        /*035c*/ 	.short	0x0210
        /*035e*/ 	.short	0x06f0


	//----- nvinfo : EIATTR_SW_WAR
	.align		4
.L_756:
        /*0360*/ 	.byte	0x04, 0x36
        /*0362*/ 	.short	(.L_758 - .L_757)
.L_757:
        /*0364*/ 	.word	0x00000008
.L_758:


//--------------------- .nv.info._ZN7cutlass13device_kernelIN5flash11enable_sm90INS1_16FlashAttnBwdSm90INS1_25CollectiveMainloopBwdSm90ILi2ELi1ELi1EN4cute5tupleIJNS5_1CILi1EEES8_S8_EEENS6_IJNS7_ILi64EEENS7_ILi96EEENS7_ILi192EEEEEENS_10bfloat16_tEfNS_4arch4Sm90ELb1ELb0ELb0ELb1ELb1ELb0ELb1ELb0ELi3ELi1ELi1ELi1ELb0EEENS1_21CollectiveEpilogueBwdISD_SE_SG_Li384ELb1ELb1ELi3EEENS1_25SingleTileBwdLPTSchedulerILb1ELi96ELb1EEEEEEEEEvNT_6ParamsE --------------------------
	.section	.nv.info._ZN7cutlass13device_kernelIN5flash11enable_sm90INS1_16FlashAttnBwdSm90INS1_25CollectiveMainloopBwdSm90ILi2ELi1ELi1EN4cute5tupleIJNS5_1CILi1EEES8_S8_EEENS6_IJNS7_ILi64EEENS7_ILi96EEENS7_ILi192EEEEEENS_10bfloat16_tEfNS_4arch4Sm90ELb1ELb0ELb0ELb1ELb1ELb0ELb1ELb0ELi3ELi1ELi1ELi1ELb0EEENS1_21CollectiveEpilogueBwdISD_SE_SG_Li384ELb1ELb1ELi3EEENS1_25SingleTileBwdLPTSchedulerILb1ELi96ELb1EEEEEEEEEvNT_6ParamsE,"",@"SHT_CUDA_INFO"
	.sectionflags	@""
	.align	4


	//----- nvinfo : EIATTR_CUDA_API_VERSION
	.align		4
        /*0000*/ 	.byte	0x04, 0x37
        /*0002*/ 	.short	(.L_760 - .L_759)
.L_759:
        /*0004*/ 	.word	0x00000082


	//----- nvinfo : EIATTR_KPARAM_INFO
	.align		4
.L_760:
        /*0008*/ 	.byte	0x04, 0x17
        /*000a*/ 	.short	(.L_762 - .L_761)
.L_761:
        /*000c*/ 	.word	0x00000000
        /*0010*/ 	.short	0x0000
        /*0012*/ 	.short	0x0070
        /*0014*/ 	.byte	0x00, 0xf0, 0x01, 0x1a


	//----- nvinfo : EIATTR_SPARSE_MMA_MASK
	.align		4
.L_762:
        /*0018*/ 	.byte	0x03, 0x50
        /*001a*/ 	.short	0x0000


	//----- nvinfo : EIATTR_MAXREG_COUNT
	.align		4
        /*001c*/ 	.byte	0x03, 0x1b
        /*001e*/ 	.short	0x0080


	//----- nvinfo : EIATTR_NUM_BARRIERS
	.align		4
        /*0020*/ 	.byte	0x02, 0x4c
        /*0022*/ 	.byte	0x10
	.zero		1


	//----- nvinfo : EIATTR_EXTERNS
	.align		4
        /*0024*/ 	.byte	0x04, 0x0f
        /*0026*/ 	.short	(.L_764 - .L_763)


	//   ....[0]....
	.align		4
.L_763:
        /*0028*/ 	.word	index@(__assertfail)


	//----- nvinfo : EIATTR_ANNOTATIONS
	.align		4
.L_764:
        /*002c*/ 	.byte	0x04, 0x55
        /*002e*/ 	.short	(.L_766 - .L_765)


	//   ....[0]....
.L_765:
        /*0030*/ 	.word	0x00000001
        /*0034*/ 	.byte	0x40, 0x05, 0x00, 0x00, 0x01, 0x00, 0x00, 0x00, 0x20, 0x17, 0x00, 0x00, 0x01, 0x00, 0x00, 0x00
        /*0044*/ 	.byte	0x60, 0xb6, 0x00, 0x00


	//----- nvinfo : EIATTR_MERCURY_ISA_VERSION
	.align		4
.L_766:
        /*0048*/ 	.byte	0x03, 0x5f
        /*004a*/ 	.short	0x0101


	//----- nvinfo : EIATTR_INT_WARP_WIDE_INSTR_OFFSETS
	.align		4
        /*004c*/ 	.byte	0x04, 0x31
        /*004e*/ 	.short	(.L_768 - .L_767)


	//   ....[0]....
.L_767:
        /*0050*/ 	.word	0x00000180


	//   ....[1]....
        /*0054*/ 	.word	0x00000240


	//   ....[2]....
        /*0058*/ 	.word	0x00007c20


	//   ....[3]....
        /*005c*/ 	.word	0x00008410


	//   ....[4]....
        /*0060*/ 	.word	0x00008a70


	//----- nvinfo : EIATTR_COOP_GROUP_MASK_REGIDS
	.align		4
.L_768:
        /*0064*/ 	.byte	0x04, 0x29
        /*0066*/ 	.short	(.L_770 - .L_769)


	//   ....[0]....
.L_769:
        /*0068*/ 	.word	0xffffffff


	//   ....[1]....
        /*006c*/ 	.word	0xffffffff


	//   ....[2]....
        /*0070*/ 	.word	0xffffffff


	//   ....[3]....
        /*0074*/ 	.word	0xffffffff


	//   ....[4]....
        /*0078*/ 	.word	0xffffffff


	//   ....[5]....
        /*007c*/ 	.word	0xffffffff


	//   ....[6]....
        /*0080*/ 	.word	0xffffffff


	//   ....[7]....
        /*0084*/ 	.word	0xffffffff


	//   ....[8]....
        /*0088*/ 	.word	0xffffffff


	//   ....[9]....
        /*008c*/ 	.word	0xffffffff


	//   ....[10]....
        /*0090*/ 	.word	0xffffffff


	//   ....[11]....
        /*0094*/ 	.word	0xffffffff


	//   ....[12]....
        /*0098*/ 	.word	0xffffffff


	//   ....[13]....
        /*009c*/ 	.word	0x0500000f


	//   ....[14]....
        /*00a0*/ 	.word	0x0500000f


	//   ....[15]....
        /*00a4*/ 	.word	0x0500000f


	//   ....[16]....
        /*00a8*/ 	.word	0x0500000f


	//----- nvinfo : EIATTR_COOP_GROUP_INSTR_OFFSETS
	.align		4
.L_770:
        /*00ac*/ 	.byte	0x04, 0x28
        /*00ae*/ 	.short	(.L_772 - .L_771)


	//   ....[0]....
.L_771:
        /*00b0*/ 	.word	0x00000060


	//   ....[1]....
        /*00b4*/ 	.word	0x00000190


	//   ....[2]....
        /*00b8*/ 	.word	0x00000220


	//   ....[3]....
        /*00bc*/ 	.word	0x000003a0


	//   ....[4]....
        /*00c0*/ 	.word	0x00000600


	//   ....[5]....
        /*00c4*/ 	.word	0x000015c0


	//   ....[6]....
        /*00c8*/ 	.word	0x000068e0


	//   ....[7]....
        /*00cc*/ 	.word	0x00007690


	//   ....[8]....
        /*00d0*/ 	.word	0x00007b50


	//   ....[9]....
        /*00d4*/ 	.word	0x00007f50


	//   ....[10]....
        /*00d8*/ 	.word	0x00008340


	//   ....[11]....
        /*00dc*/ 	.word	0x000085f0


	//   ....[12]....
        /*00e0*/ 	.word	0x000089a0


	//   ....[13]....
        /*00e4*/ 	.word	0x0000b890


	//   ....[14]....
        /*00e8*/ 	.word	0x0000b9e0


	//   ....[15]....
        /*00ec*/ 	.word	0x0000ba50


	//   ....[16]....
        /*00f0*/ 	.word	0x0000bac0


	//----- nvinfo : EIATTR_REG_RECONFIG
	.align		4
.L_772:
        /*00f4*/ 	.byte	0x01, 0x54
	.zero		2


	//----- nvinfo : EIATTR_SYSCALL_OFFSETS
	.align		4
        /*00f8*/ 	.byte	0x04, 0x46
        /*00fa*/ 	.short	(.L_774 - .L_773)


	//   ....[0]....
.L_773:
        /*00fc*/ 	.word	0x00001220


	//   ....[1]....
        /*0100*/ 	.word	0x00001310


	//   ....[2]....
        /*0104*/ 	.word	0x00001450


	//   ....[3]....
        /*0108*/ 	.word	0x00001540


	//----- nvinfo : EIATTR_MBARRIER_INSTR_OFFSETS
	.align		4
.L_774:
        /*010c*/ 	.byte	0x04, 0x39
        /*010e*/ 	.short	(.L_776 - .L_775)


	//   ....[0]....
.L_775:
        /*0110*/ 	.word	0x00000260
        /*0114*/ 	.word	0x000000ff
        /*0118*/ 	.word	0x00036400
        /*011c*/ 	.short	0x0100
        /*011e*/ 	.byte	0x06
	.zero		1


	//   ....[1]....
        /*0120*/ 	.word	0x00000350
        /*0124*/ 	.word	0x000000ff
        /*0128*/ 	.word	0x00036410
        /*012c*/ 	.short	0x0100
        /*012e*/ 	.byte	0x08
	.zero		1


	//   ....[2]....
        /*0130*/ 	.word	0x00000360
        /*0134*/ 	.word	0x000000ff
        /*0138*/ 	.word	0x00036420
        /*013c*/ 	.short	0x0100
        /*013e*/ 	.byte	0x08
	.zero		1


	//   ....[3]....
        /*0140*/ 	.word	0x00000370
        /*0144*/ 	.word	0x000000ff
        /*0148*/ 	.word	0x00036418
        /*014c*/ 	.short	0x0100
        /*014e*/ 	.byte	0x08
	.zero		1


	//   ....[4]....
        /*0150*/ 	.word	0x00000380
        /*0154*/ 	.word	0x000000ff
        /*0158*/ 	.word	0x00036428
        /*015c*/ 	.short	0x0100
        /*015e*/ 	.byte	0x08
	.zero		1


	//   ....[5]....
        /*0160*/ 	.word	0x000004b0
        /*0164*/ 	.word	0x000000ff
        /*0168*/ 	.word	0x00036430
        /*016c*/ 	.short	0x0100
        /*016e*/ 	.byte	0x08
	.zero		1


	//   ....[6]....
        /*0170*/ 	.word	0x000004c0
        /*0174*/ 	.word	0x000000ff
        /*0178*/ 	.word	0x00036438
        /*017c*/ 	.short	0x0100
        /*017e*/ 	.byte	0x08
	.zero		1


	//   ....[7]....
        /*0180*/ 	.word	0x00001600
        /*0184*/ 	.word	0x000000ff
        /*0188*/ 	.word	0x00036400
        /*018c*/ 	.short	0x010a
        /*018e*/ 	.byte	0x24
	.zero		1


	//   ....[8]....
        /*0190*/ 	.word	0x00001700
        /*0194*/ 	.word	0x000000ff
        /*0198*/ 	.word	0x00036400
        /*019c*/ 	.short	0x010a
        /*019e*/ 	.byte	0x24
	.zero		1


	//   ....[9]....
        /*01a0*/ 	.word	0x00001de0
        /*01a4*/ 	.word	0x00000003
        /*01a8*/ 	.word	0x00036410
        /*01ac*/ 	.short	0x010a
        /*01ae*/ 	.byte	0x3f
	.zero		1


	//   ....[10]....
        /*01b0*/ 	.word	0x00001e20
        /*01b4*/ 	.word	0x00000003
        /*01b8*/ 	.word	0x00036410
        /*01bc*/ 	.short	0x010a
        /*01be*/ 	.byte	0x3f
	.zero		1


	//   ....[11]....
        /*01c0*/ 	.word	0x000024c0
        /*01c4*/ 	.word	0x000000ff
        /*01c8*/ 	.word	0x00036430
        /*01cc*/ 	.short	0x010a
        /*01ce*/ 	.byte	0x24
	.zero		1


	//   ....[12]....
        /*01d0*/ 	.word	0x00002500
        /*01d4*/ 	.word	0x000000ff
        /*01d8*/ 	.word	0x00036430
        /*01dc*/ 	.short	0x010a
        /*01de*/ 	.byte	0x24
	.zero		1


	//   ....[13]....
        /*01e0*/ 	.word	0x00003980
        /*01e4*/ 	.word	0x000000ff
        /*01e8*/ 	.word	0x00000000
        /*01ec*/ 	.short	0x0101
        /*01ee*/ 	.byte	0x04
	.zero		1


	//   ....[14]....
        /*01f0*/ 	.word	0x00003d10
        /*01f4*/ 	.word	0x00000003
        /*01f8*/ 	.word	0x00000000
        /*01fc*/ 	.short	0x0101
        /*01fe*/ 	.byte	0x3f
	.zero		1


	//   ....[15]....
        /*0200*/ 	.word	0x00009790
        /*0204*/ 	.word	0x00000000
        /*0208*/ 	.word	0x00036420
        /*020c*/ 	.short	0x010a
        /*020e*/ 	.byte	0x3f
	.zero		1


	//   ....[16]....
        /*0210*/ 	.word	0x00009f80
        /*0214*/ 	.word	0x00000000
        /*0218*/ 	.word	0x00036438
        /*021c*/ 	.short	0x010a
        /*021e*/ 	.byte	0x3f
	.zero		1


	//   ....[17]....
        /*0220*/ 	.word	0x0000a2e0
        /*0224*/ 	.word	0x00000000
        /*0228*/ 	.word	0x00036428
        /*022c*/ 	.short	0x010a
        /*022e*/ 	.byte	0x3f
	.zero		1


	//   ....[18]....
        /*0230*/ 	.word	0x0000a610
        /*0234*/ 	.word	0x00000000
        /*0238*/ 	.word	0x00036438
        /*023c*/ 	.short	0x010a
        /*023e*/ 	.byte	0x3f
	.zero		1


	//   ....[19]....
        /*0240*/ 	.word	0x0000a900
        /*0244*/ 	.word	0x00000000
        /*0248*/ 	.word	0x00036420
        /*024c*/ 	.short	0x010a
        /*024e*/ 	.byte	0x3f
	.zero		1


	//   ....[20]....
        /*0250*/ 	.word	0x0000ac80
        /*0254*/ 	.word	0x00000000
        /*0258*/ 	.word	0x00036438
        /*025c*/ 	.short	0x010a
        /*025e*/ 	.byte	0x3f
	.zero		1


	//   ....[21]....
        /*0260*/ 	.word	0x0000af80
        /*0264*/ 	.word	0x00000000
        /*0268*/ 	.word	0x00036428
        /*026c*/ 	.short	0x010a
        /*026e*/ 	.byte	0x3f
	.zero		1


	//   ....[22]....
        /*0270*/ 	.word	0x0000b2c0
        /*0274*/ 	.word	0x00000000
        /*0278*/ 	.word	0x00036438
        /*027c*/ 	.short	0x010a
        /*027e*/ 	.byte	0x3f
	.zero		1


	//   ....[23]....
        /*0280*/ 	.word	0x0000b720
        /*0284*/ 	.word	0x00000007
        /*0288*/ 	.word	0x00000000
        /*028c*/ 	.short	0x010a
        /*028e*/ 	.byte	0x3f
	.zero		1


	//   ....[24]....
        /*0290*/ 	.word	0x0000b7a0
        /*0294*/ 	.word	0x00000003
        /*0298*/ 	.word	0x00000000
        /*029c*/ 	.short	0x010a
        /*029e*/ 	.byte	0x3f
	.zero		1


	//   ....[25]....
        /*02a0*/ 	.word	0x0000b7f0
        /*02a4*/ 	.word	0x00000009
        /*02a8*/ 	.word	0x00036438
        /*02ac*/ 	.short	0x010a
        /*02ae*/ 	.byte	0x3f
	.zero		1


	//   ....[26]....
        /*02b0*/ 	.word	0x0000b8c0
        /*02b4*/ 	.word	0x0000009c
        /*02b8*/ 	.word	0x00036400
        /*02bc*/ 	.short	0x010a
        /*02be*/ 	.byte	0x3f
	.zero		1


	//   ....[27]....
        /*02c0*/ 	.word	0x0000b910
        /*02c4*/ 	.word	0x00000003
        /*02c8*/ 	.word	0x00036410
        /*02cc*/ 	.short	0x010a
        /*02ce*/ 	.byte	0x3f
	.zero		1


	//   ....[28]....
        /*02d0*/ 	.word	0x0000b960
        /*02d4*/ 	.word	0x0000009c
        /*02d8*/ 	.word	0x00036430
        /*02dc*/ 	.short	0x010a
        /*02de*/ 	.byte	0x3f
	.zero		1


	//   ....[29]....
        /*02e0*/ 	.word	0x0000bb00
        /*02e4*/ 	.word	0x00000000
        /*02e8*/ 	.word	0x00036420
        /*02ec*/ 	.short	0x010a
        /*02ee*/ 	.byte	0x3f
	.zero		1


	//   ....[30]....
        /*02f0*/ 	.word	0x0000bb50
        /*02f4*/ 	.word	0x00000000
        /*02f8*/ 	.word	0x00036438
        /*02fc*/ 	.short	0x010a
        /*02fe*/ 	.byte	0x3f
	.zero		1


	//   ....[31]....
        /*0300*/ 	.word	0x0000bba0
        /*0304*/ 	.word	0x00000000
        /*0308*/ 	.word	0x00036428
        /*030c*/ 	.short	0x010a
        /*030e*/ 	.byte	0x3f
	.zero		1


	//   ....[32]....
        /*0310*/ 	.word	0x0000bc00
        /*0314*/ 	.word	0x00000000
        /*0318*/ 	.word	0x00036438
        /*031c*/ 	.short	0x010a
        /*031e*/ 	.byte	0x3f
	.zero		1


	//   ....[33]....
        /*0320*/ 	.word	0x0000bc80
        /*0324*/ 	.word	0x00000000
        /*0328*/ 	.word	0x00036420
        /*032c*/ 	.short	0x010a
        /*032e*/ 	.byte	0x3f
	.zero		1


	//   ....[34]....
        /*0330*/ 	.word	0x0000bcd0
        /*0334*/ 	.word	0x00000000
        /*0338*/ 	.word	0x00036438
        /*033c*/ 	.short	0x010a
        /*033e*/ 	.byte	0x3f
	.zero		1


	//   ....[35]....
        /*0340*/ 	.word	0x0000bd20
        /*0344*/ 	.word	0x00000000
        /*0348*/ 	.word	0x00036428
        /*034c*/ 	.short	0x010a
        /*034e*/ 	.byte	0x3f
	.zero		1


	//   ....[36]....
        /*0350*/ 	.word	0x0000bd70
        /*0354*/ 	.word	0x00000000
        /*0358*/ 	.word	0x00036438
        /*035c*/ 	.short	0x010a
        /*035e*/ 	.byte	0x3f
	.zero		1


	//   ....[37]....
        /*0360*/ 	.word	0x0000be40
        /*0364*/ 	.word	0x00000007
        /*0368*/ 	.word	0x00000000
        /*036c*/ 	.short	0x010a
        /*036e*/ 	.byte	0x3f
	.zero		1


	//   ....[38]....
        /*0370*/ 	.word	0x0000be90
        /*0374*/ 	.word	0x00000003
        /*0378*/ 	.word	0x00000000
        /*037c*/ 	.short	0x010a
        /*037e*/ 	.byte	0x3f
	.zero		1


	//----- nvinfo : EIATTR_NUM_MBARRIERS
	.align		4
.L_776:
        /*0380*/ 	.byte	0x03, 0x38
        /*0382*/ 	.short	0x0007


	//----- nvinfo : EIATTR_EXIT_INSTR_OFFSETS
	.align		4
        /*0384*/ 	.byte	0x04, 0x1c
        /*0386*/ 	.short	(.L_778 - .L_777)


	//   ....[0]....
.L_777:
        /*0388*/ 	.word	0x0000b840


	//----- nvinfo : EIATTR_MAX_THREADS
	.align		4
.L_778:
        /*038c*/ 	.byte	0x04, 0x05
        /*038e*/ 	.short	(.L_780 - .L_779)
.L_779:
        /*0390*/ 	.word	0x00000200
        /*0394*/ 	.word	0x00000001
        /*0398*/ 	.word	0x00000001


	//----- nvinfo : EIATTR_CRS_STACK_SIZE
	.align		4
.L_780:
        /*039c*/ 	.byte	0x04, 0x1e
        /*039e*/ 	.short	(.L_782 - .L_781)
.L_781:
        /*03a0*/ 	.word	0x00000000


	//----- nvinfo : EIATTR_CBANK_PARAM_SIZE
	.align		4
.L_782:
        /*03a4*/ 	.byte	0x03, 0x19
        /*03a6*/ 	.short	0x06f0


	//----- nvinfo : EIATTR_PARAM_CBANK
	.align		4
        /*03a8*/ 	.byte	0x04, 0x0a
        /*03aa*/ 	.short	(.L_784 - .L_783)
	.align		4
.L_783:
        /*03ac*/ 	.word	index@(.nv.constant0._ZN7cutlass13device_kernelIN5flash11enable_sm90INS1_16FlashAttnBwdSm90INS1_25CollectiveMainloopBwdSm90ILi2ELi1ELi1EN4cute5tupleIJNS5_1CILi1EEES8_S8_EEENS6_IJNS7_ILi64EEENS7_ILi96EEENS7_ILi192EEEEEENS_10bfloat16_tEfNS_4arch4Sm90ELb1ELb0ELb0ELb1ELb1ELb0ELb1ELb0ELi3ELi1ELi1ELi1ELb0EEENS1_21CollectiveEpilogueBwdISD_SE_SG_Li384ELb1ELb1ELi3EEENS1_25SingleTileBwdLPTSchedulerILb1ELi96ELb1EEEEEEEEEvNT_6ParamsE)
        /*03b0*/ 	.short	0x0210
        /*03b2*/ 	.short	0x06f0


	//----- nvinfo : EIATTR_SW_WAR
	.align		4
.L_784:
        /*03b4*/ 	.byte	0x04, 0x36
        /*03b6*/ 	.short	(.L_786 - .L_785)
.L_785:
        /*03b8*/ 	.word	0x00000008
.L_786:


//--------------------- .nv.info._ZN7cutlass13device_kernelIN5flash11enable_sm90INS1_16FlashAttnBwdSm90INS1_25CollectiveMainloopBwdSm90ILi2ELi1ELi1EN4cute5tupleIJNS5_1CILi1EEES8_S8_EEENS6_IJNS7_ILi64EEENS7_ILi96EEENS7_ILi192EEEEEENS_10bfloat16_tEfNS_4arch4Sm90ELb1ELb0ELb0ELb1ELb0ELb0ELb1ELb0ELi3ELi1ELi1ELi1ELb0EEENS1_24CollectiveEpilogueBwdGQAISD_fSG_Li384ELb1ELb0EEENS1_25SingleTileBwdLPTSchedulerILb1ELi96ELb0EEEEEEEEEvNT_6ParamsE --------------------------
	.section	.nv.info._ZN7cutlass13device_kernelIN5flash11enable_sm90INS1_16FlashAttnBwdSm90INS1_25CollectiveMainloopBwdSm90ILi2ELi1ELi1EN4cute5tupleIJNS5_1CILi1EEES8_S8_EEENS6_IJNS7_ILi64EEENS7_ILi96EEENS7_ILi192EEEEEENS_10bfloat16_tEfNS_4arch4Sm90ELb1ELb0ELb0ELb1ELb0ELb0ELb1ELb0ELi3ELi1ELi1ELi1ELb0EEENS1_24CollectiveEpilogueBwdGQAISD_fSG_Li384ELb1ELb0EEENS1_25SingleTileBwdLPTSchedulerILb1ELi96ELb0EEEEEEEEEvNT_6ParamsE,"",@"SHT_CUDA_INFO"
	.sectionflags	@""
	.align	4


	//----- nvinfo : EIATTR_CUDA_API_VERSION
	.align		4
        /*0000*/ 	.byte	0x04, 0x37
        /*0002*/ 	.short	(.L_788 - .L_787)
.L_787:
        /*0004*/ 	.word	0x00000082


	//----- nvinfo : EIATTR_KPARAM_INFO
	.align		4
.L_788:
        /*0008*/ 	.byte	0x04, 0x17
        /*000a*/ 	.short	(.L_790 - .L_789)
.L_789:
        /*000c*/ 	.word	0x00000000
        /*0010*/ 	.short	0x0000
        /*0012*/ 	.short	0x0070
        /*0014*/ 	.byte	0x00, 0xf0, 0x01, 0x1c


	//----- nvinfo : EIATTR_SPARSE_MMA_MASK
	.align		4
.L_790:
        /*0018*/ 	.byte	0x03, 0x50
        /*001a*/ 	.short	0x0000


	//----- nvinfo : EIATTR_MAXREG_COUNT
	.align		4
        /*001c*/ 	.byte	0x03, 0x1b
        /*001e*/ 	.short	0x0080


	//----- nvinfo : EIATTR_NUM_BARRIERS
	.align		4
        /*0020*/ 	.byte	0x02, 0x4c
        /*0022*/ 	.byte	0x10
	.zero		1


	//----- nvinfo : EIATTR_EXTERNS
	.align		4
        /*0024*/ 	.byte	0x04, 0x0f
        /*0026*/ 	.short	(.L_792 - .L_791)


	//   ....[0]....
	.align		4
.L_791:
        /*0028*/ 	.word	index@(__assertfail)


	//----- nvinfo : EIATTR_ANNOTATIONS
	.align		4
.L_792:
        /*002c*/ 	.byte	0x04, 0x55
        /*002e*/ 	.short	(.L_794 - .L_793)


	//   ....[0]....
.L_793:
        /*0030*/ 	.word	0x00000001
        /*0034*/ 	.byte	0x40, 0x05, 0x00, 0x00, 0x01, 0x00, 0x00, 0x00, 0xf0, 0x16, 0x00, 0x00, 0x01, 0x00, 0x00, 0x00
        /*0044*/ 	.byte	0x70, 0x8d, 0x00, 0x00


	//----- nvinfo : EIATTR_MERCURY_ISA_VERSION
	.align		4
.L_794:
        /*0048*/ 	.byte	0x03, 0x5f
        /*004a*/ 	.short	0x0101


	//----- nvinfo : EIATTR_INT_WARP_WIDE_INSTR_OFFSETS
	.align		4
        /*004c*/ 	.byte	0x04, 0x31
        /*004e*/ 	.short	(.L_796 - .L_795)


	//   ....[0]....
.L_795:
        /*0050*/ 	.word	0x00000180


	//   ....[1]....
        /*0054*/ 	.word	0x00000240


	//----- nvinfo : EIATTR_COOP_GROUP_MASK_REGIDS
	.align		4
.L_796:
        /*0058*/ 	.byte	0x04, 0x29
        /*005a*/ 	.short	(.L_798 - .L_797)


	//   ....[0]....
.L_797:
        /*005c*/ 	.word	0xffffffff


	//   ....[1]....
        /*0060*/ 	.word	0xffffffff


	//   ....[2]....
        /*0064*/ 	.word	0xffffffff


	//   ....[3]....
        /*0068*/ 	.word	0xffffffff


	//   ....[4]....
        /*006c*/ 	.word	0xffffffff


	//   ....[5]....
        /*0070*/ 	.word	0xffffffff


	//   ....[6]....
        /*0074*/ 	.word	0xffffffff


	//   ....[7]....
        /*0078*/ 	.word	0x0500000f


	//----- nvinfo : EIATTR_COOP_GROUP_INSTR_OFFSETS
	.align		4
.L_798:
        /*007c*/ 	.byte	0x04, 0x28
        /*007e*/ 	.short	(.L_800 - .L_799)


	//   ....[0]....
.L_799:
        /*0080*/ 	.word	0x00000060


	//   ....[1]....
        /*0084*/ 	.word	0x00000190


	//   ....[2]....
        /*0088*/ 	.word	0x00000220


	//   ....[3]....
        /*008c*/ 	.word	0x000003a0


	//   ....[4]....
        /*0090*/ 	.word	0x00000600


	//   ....[5]....
        /*0094*/ 	.word	0x00001590


	//   ....[6]....
        /*0098*/ 	.word	0x00004920


	//   ....[7]....
        /*009c*/ 	.word	0x00008fa0


	//----- nvinfo : EIATTR_REG_RECONFIG
	.align		4
.L_800:
        /*00a0*/ 	.byte	0x01, 0x54
	.zero		2


	//----- nvinfo : EIATTR_SYSCALL_OFFSETS
	.align		4
        /*00a4*/ 	.byte	0x04, 0x46
        /*00a6*/ 	.short	(.L_802 - .L_801)


	//   ....[0]....
.L_801:
        /*00a8*/ 	.word	0x000011f0


	//   ....[1]....
        /*00ac*/ 	.word	0x000012e0


	//   ....[2]....
        /*00b0*/ 	.word	0x00001420


	//   ....[3]....
        /*00b4*/ 	.word	0x00001510


	//----- nvinfo : EIATTR_MBARRIER_INSTR_OFFSETS
	.align		4
.L_802:
        /*00b8*/ 	.byte	0x04, 0x39
        /*00ba*/ 	.short	(.L_804 - .L_803)


	//   ....[0]....
.L_803:
        /*00bc*/ 	.word	0x00000260
        /*00c0*/ 	.word	0x000000ff
        /*00c4*/ 	.word	0x00036400
        /*00c8*/ 	.short	0x0100
        /*00ca*/ 	.byte	0x06
	.zero		1


	//   ....[1]....
        /*00cc*/ 	.word	0x00000350
        /*00d0*/ 	.word	0x000000ff
        /*00d4*/ 	.word	0x00036410
        /*00d8*/ 	.short	0x0100
        /*00da*/ 	.byte	0x08
	.zero		1


	//   ....[2]....
        /*00dc*/ 	.word	0x00000360
        /*00e0*/ 	.word	0x000000ff
        /*00e4*/ 	.word	0x00036420
        /*00e8*/ 	.short	0x0100
        /*00ea*/ 	.byte	0x08
	.zero		1


	//   ....[3]....
        /*00ec*/ 	.word	0x00000370
        /*00f0*/ 	.word	0x000000ff
        /*00f4*/ 	.word	0x00036418
        /*00f8*/ 	.short	0x0100
        /*00fa*/ 	.byte	0x08
	.zero		1


	//   ....[4]....
        /*00fc*/ 	.word	0x00000380
        /*0100*/ 	.word	0x000000ff
        /*0104*/ 	.word	0x00036428
        /*0108*/ 	.short	0x0100
        /*010a*/ 	.byte	0x08
	.zero		1


	//   ....[5]....
        /*010c*/ 	.word	0x000004b0
        /*0110*/ 	.word	0x000000ff
        /*0114*/ 	.word	0x00036430
        /*0118*/ 	.short	0x0100
        /*011a*/ 	.byte	0x08
	.zero		1


	//   ....[6]....
        /*011c*/ 	.word	0x000004c0
        /*0120*/ 	.word	0x000000ff
        /*0124*/ 	.word	0x00036438
        /*0128*/ 	.short	0x0100
        /*012a*/ 	.byte	0x08
	.zero		1


	//   ....[7]....
        /*012c*/ 	.word	0x000015d0
        /*0130*/ 	.word	0x000000ff
        /*0134*/ 	.word	0x00036400
        /*0138*/ 	.short	0x010a
        /*013a*/ 	.byte	0x24
	.zero		1


	//   ....[8]....
        /*013c*/ 	.word	0x000016d0
        /*0140*/ 	.word	0x000000ff
        /*0144*/ 	.word	0x00036400
        /*0148*/ 	.short	0x010a
        /*014a*/ 	.byte	0x24
	.zero		1


	//   ....[9]....
        /*014c*/ 	.word	0x00001db0
        /*0150*/ 	.word	0x00000003
        /*0154*/ 	.word	0x00036410
        /*0158*/ 	.short	0x010a
        /*015a*/ 	.byte	0x3f
	.zero		1


	//   ....[10]....
        /*015c*/ 	.word	0x00001df0
        /*0160*/ 	.word	0x00000003
        /*0164*/ 	.word	0x00036410
        /*0168*/ 	.short	0x010a
        /*016a*/ 	.byte	0x3f
	.zero		1


	//   ....[11]....
        /*016c*/ 	.word	0x00002490
        /*0170*/ 	.word	0x000000ff
        /*0174*/ 	.word	0x00036430
        /*0178*/ 	.short	0x010a
        /*017a*/ 	.byte	0x24
	.zero		1


	//   ....[12]....
        /*017c*/ 	.word	0x000024d0
        /*0180*/ 	.word	0x000000ff
        /*0184*/ 	.word	0x00036430
        /*0188*/ 	.short	0x010a
        /*018a*/ 	.byte	0x24
	.zero		1


	//   ....[13]....
        /*018c*/ 	.word	0x00003950
        /*0190*/ 	.word	0x000000ff
        /*0194*/ 	.word	0x00000000
        /*0198*/ 	.short	0x0101
        /*019a*/ 	.byte	0x04
	.zero		1


	//   ....[14]....
        /*019c*/ 	.word	0x00003ce0
        /*01a0*/ 	.word	0x00000003
        /*01a4*/ 	.word	0x00000000
        /*01a8*/ 	.short	0x0101
        /*01aa*/ 	.byte	0x3f
	.zero		1


	//   ....[15]....
        /*01ac*/ 	.word	0x00006ea0
        /*01b0*/ 	.word	0x00000000
        /*01b4*/ 	.word	0x00036420
        /*01b8*/ 	.short	0x010a
        /*01ba*/ 	.byte	0x3f
	.zero		1


	//   ....[16]....
        /*01bc*/ 	.word	0x00007690
        /*01c0*/ 	.word	0x00000000
        /*01c4*/ 	.word	0x00036438
        /*01c8*/ 	.short	0x010a
        /*01ca*/ 	.byte	0x3f
	.zero		1


	//   ....[17]....
        /*01cc*/ 	.word	0x000079f0
        /*01d0*/ 	.word	0x00000000
        /*01d4*/ 	.word	0x00036428
        /*01d8*/ 	.short	0x010a
        /*01da*/ 	.byte	0x3f
	.zero		1


	//   ....[18]....
        /*01dc*/ 	.word	0x00007d20
        /*01e0*/ 	.word	0x00000000
        /*01e4*/ 	.word	0x00036438
        /*01e8*/ 	.short	0x010a
        /*01ea*/ 	.byte	0x3f
	.zero		1


	//   ....[19]....
        /*01ec*/ 	.word	0x00008010
        /*01f0*/ 	.word	0x00000000
        /*01f4*/ 	.word	0x00036420
        /*01f8*/ 	.short	0x010a
        /*01fa*/ 	.byte	0x3f
	.zero		1


	//   ....[20]....
        /*01fc*/ 	.word	0x00008390
        /*0200*/ 	.word	0x00000000
        /*0204*/ 	.word	0x00036438
        /*0208*/ 	.short	0x010a
        /*020a*/ 	.byte	0x3f
	.zero		1


	//   ....[21]....
        /*020c*/ 	.word	0x00008690
        /*0210*/ 	.word	0x00000000
        /*0214*/ 	.word	0x00036428
        /*0218*/ 	.short	0x010a
        /*021a*/ 	.byte	0x3f
	.zero		1


	//   ....[22]....
        /*021c*/ 	.word	0x000089d0
        /*0220*/ 	.word	0x00000000
        /*0224*/ 	.word	0x00036438
        /*0228*/ 	.short	0x010a
        /*022a*/ 	.byte	0x3f
	.zero		1


	//   ....[23]....
        /*022c*/ 	.word	0x00008e30
        /*0230*/ 	.word	0x00000007
        /*0234*/ 	.word	0x00000000
        /*0238*/ 	.short	0x010a
        /*023a*/ 	.byte	0x3f
	.zero		1


	//   ....[24]....
        /*023c*/ 	.word	0x00008eb0
        /*0240*/ 	.word	0x00000003
        /*0244*/ 	.word	0x00000000
        /*0248*/ 	.short	0x010a
        /*024a*/ 	.byte	0x3f
	.zero		1


	//   ....[25]....
        /*024c*/ 	.word	0x00008f00
        /*0250*/ 	.word	0x00000009
        /*0254*/ 	.word	0x00036438
        /*0258*/ 	.short	0x010a
        /*025a*/ 	.byte	0x3f
	.zero		1


	//   ....[26]....
        /*025c*/ 	.word	0x00008fd0
        /*0260*/ 	.word	0x0000009b
        /*0264*/ 	.word	0x00036400
        /*0268*/ 	.short	0x010a
        /*026a*/ 	.byte	0x3f
	.zero		1


	//   ....[27]....
        /*026c*/ 	.word	0x00009020
        /*0270*/ 	.word	0x00000003
        /*0274*/ 	.word	0x00036410
        /*0278*/ 	.short	0x010a
        /*027a*/ 	.byte	0x3f
	.zero		1


	//   ....[28]....
        /*027c*/ 	.word	0x00009070
        /*0280*/ 	.word	0x0000009b
        /*0284*/ 	.word	0x00036430
        /*0288*/ 	.short	0x010a
        /*028a*/ 	.byte	0x3f
	.zero		1


	//   ....[29]....
        /*028c*/ 	.word	0x000090c0
        /*0290*/ 	.word	0x00000000
        /*0294*/ 	.word	0x00036420
        /*0298*/ 	.short	0x010a
        /*029a*/ 	.byte	0x3f
	.zero		1


	//   ....[30]....
        /*029c*/ 	.word	0x00009110
        /*02a0*/ 	.word	0x00000000
        /*02a4*/ 	.word	0x00036438
        /*02a8*/ 	.short	0x010a
        /*02aa*/ 	.byte	0x3f
	.zero		1


	//   ....[31]....
        /*02ac*/ 	.word	0x00009160
        /*02b0*/ 	.word	0x00000000
        /*02b4*/ 	.word	0x00036428
        /*02b8*/ 	.short	0x010a
        /*02ba*/ 	.byte	0x3f
	.zero		1


	//   ....[32]....
        /*02bc*/ 	.word	0x000091c0
        /*02c0*/ 	.word	0x00000000
        /*02c4*/ 	.word	0x00036438
        /*02c8*/ 	.short	0x010a
        /*02ca*/ 	.byte	0x3f
	.zero		1


	//   ....[33]....
        /*02cc*/ 	.word	0x00009240
        /*02d0*/ 	.word	0x00000000
        /*02d4*/ 	.word	0x00036420
        /*02d8*/ 	.short	0x010a
        /*02da*/ 	.byte	0x3f
	.zero		1


	//   ....[34]....
        /*02dc*/ 	.word	0x00009290
        /*02e0*/ 	.word	0x00000000
        /*02e4*/ 	.word	0x00036438
        /*02e8*/ 	.short	0x010a
        /*02ea*/ 	.byte	0x3f
	.zero		1


	//   ....[35]....
        /*02ec*/ 	.word	0x000092e0
        /*02f0*/ 	.word	0x00000000
        /*02f4*/ 	.word	0x00036428
        /*02f8*/ 	.short	0x010a
        /*02fa*/ 	.byte	0x3f
	.zero		1


	//   ....[36]....
        /*02fc*/ 	.word	0x00009330
        /*0300*/ 	.word	0x00000000
        /*0304*/ 	.word	0x00036438
        /*0308*/ 	.short	0x010a
        /*030a*/ 	.byte	0x3f
	.zero		1


	//   ....[37]....
        /*030c*/ 	.word	0x00009400
        /*0310*/ 	.word	0x00000007
        /*0314*/ 	.word	0x00000000
        /*0318*/ 	.short	0x010a
        /*031a*/ 	.byte	0x3f
	.zero		1


	//   ....[38]....
        /*031c*/ 	.word	0x00009450
        /*0320*/ 	.word	0x00000003
        /*0324*/ 	.word	0x00000000
        /*0328*/ 	.short	0x010a
        /*032a*/ 	.byte	0x3f
	.zero		1


	//----- nvinfo : EIATTR_NUM_MBARRIERS
	.align		4
.L_804:
        /*032c*/ 	.byte	0x03, 0x38
        /*032e*/ 	.short	0x0007


	//----- nvinfo : EIATTR_EXIT_INSTR_OFFSETS
	.align		4
        /*0330*/ 	.byte	0x04, 0x1c
        /*0332*/ 	.short	(.L_806 - .L_805)


	//   ....[0]....
.L_805:
        /*0334*/ 	.word	0x00008f50


	//----- nvinfo : EIATTR_MAX_THREADS
	.align		4
.L_806:
        /*0338*/ 	.byte	0x04, 0x05
        /*033a*/ 	.short	(.L_808 - .L_807)
.L_807:
        /*033c*/ 	.word	0x00000200
        /*0340*/ 	.word	0x00000001
        /*0344*/ 	.word	0x00000001


	//----- nvinfo : EIATTR_CRS_STACK_SIZE
	.align		4
.L_808:
        /*0348*/ 	.byte	0x04, 0x1e
        /*034a*/ 	.short	(.L_810 - .L_809)
.L_809:
        /*034c*/ 	.word	0x00000000


	//----- nvinfo : EIATTR_CBANK_PARAM_SIZE
	.align		4
.L_810:
        /*0350*/ 	.byte	0x03, 0x19
        /*0352*/ 	.short	0x0770


	//----- nvinfo : EIATTR_PARAM_CBANK
	.align		4
        /*0354*/ 	.byte	0x04, 0x0a
        /*0356*/ 	.short	(.L_812 - .L_811)
	.align		4
.L_811:
        /*0358*/ 	.word	index@(.nv.constant0._ZN7cutlass13device_kernelIN5flash11enable_sm90INS1_16FlashAttnBwdSm90INS1_25CollectiveMainloopBwdSm90ILi2ELi1ELi1EN4cute5tupleIJNS5_1CILi1EEES8_S8_EEENS6_IJNS7_ILi64EEENS7_ILi96EEENS7_ILi192EEEEEENS_10bfloat16_tEfNS_4arch4Sm90ELb1ELb0ELb0ELb1ELb0ELb0ELb1ELb0ELi3ELi1ELi1ELi1ELb0EEENS1_24CollectiveEpilogueBwdGQAISD_fSG_Li384ELb1ELb0EEENS1_25SingleTileBwdLPTSchedulerILb1ELi96ELb0EEEEEEEEEvNT_6ParamsE)
        /*035c*/ 	.short	0x0210
        /*035e*/ 	.short	0x0770


	//----- nvinfo : EIATTR_SW_WAR
	.align		4
.L_812:
        /*0360*/ 	.byte	0x04, 0x36
        /*0362*/ 	.short	(.L_814 - .L_813)
.L_813:
        /*0364*/ 	.word	0x00000008
.L_814:


//--------------------- .nv.info._ZN7cutlass13device_kernelIN5flash32FlashAttnBwdPostprocessConvertdQIN4cute5tupleIJNS3_1CILi96EEENS5_ILi192EEEEEENS_10bfloat16_tEfNS_4arch4Sm90ELi384ENS3_8TiledMMAINS3_8MMA_AtomIJNS3_4SM904GMMA27MMA_64x96x16_F32BF16BF16_SSILNSF_5MajorE1ELSH_1ELNSF_7ScaleInE1ELSI_1EEEEEENS3_6LayoutINS4_IJNS5_ILi3EEENS5_ILi1EEESN_EEENS4_IJSN_NS5_ILi0EEESP_EEEEENS4_IJNS3_10UnderscoreESS_SS_EEEEELb1EEEEEvNT_6ParamsE --------------------------
	.section	.nv.info._ZN7cutlass13device_kernelIN5flash32FlashAttnBwdPostprocessConvertdQIN4cute5tupleIJNS3_1CILi96EEENS5_ILi192EEEEEENS_10bfloat16_tEfNS_4arch4Sm90ELi384ENS3_8TiledMMAINS3_8MMA_AtomIJNS3_4SM904GMMA27MMA_64x96x16_F32BF16BF16_SSILNSF_5MajorE1ELSH_1ELNSF_7ScaleInE1ELSI_1EEEEEENS3_6LayoutINS4_IJNS5_ILi3EEENS5_ILi1EEESN_EEENS4_IJSN_NS5_ILi0EEESP_EEEEENS4_IJNS3_10UnderscoreESS_SS_EEEEELb1EEEEEvNT_6ParamsE,"",@"SHT_CUDA_INFO"
	.sectionflags	@""
	.align	4


	//----- nvinfo : EIATTR_CUDA_API_VERSION
	.align		4
        /*0000*/ 	.byte	0x04, 0x37
        /*0002*/ 	.short	(.L_816 - .L_815)
.L_815:
        /*0004*/ 	.word	0x00000082


	//----- nvinfo : EIATTR_KPARAM_INFO
	.align		4
.L_816:
        /*0008*/ 	.byte	0x04, 0x17
        /*000a*/ 	.short	(.L_818 - .L_817)
.L_817:
        /*000c*/ 	.word	0x00000000
        /*0010*/ 	.short	0x0000
        /*0012*/ 	.short	0x0000
        /*0014*/ 	.byte	0x00, 0xf0, 0xc1, 0x01


	//----- nvinfo : EIATTR_SPARSE_MMA_MASK
	.align		4
.L_818:
        /*0018*/ 	.byte	0x03, 0x50
        /*001a*/ 	.short	0x0000


	//----- nvinfo : EIATTR_MAXREG_COUNT
	.align		4
        /*001c*/ 	.byte	0x03, 0x1b
        /*001e*/ 	.short	0x0050


	//----- nvinfo : EIATTR_NUM_BARRIERS
	.align		4
        /*0020*/ 	.byte	0x02, 0x4c
        /*0022*/ 	.byte	0x01
	.zero		1


	//----- nvinfo : EIATTR_MERCURY_ISA_VERSION
	.align		4
        /*0024*/ 	.byte	0x03, 0x5f
        /*0026*/ 	.short	0x0101


	//----- nvinfo : EIATTR_MBARRIER_INSTR_OFFSETS
	.align		4
        /*0028*/ 	.byte	0x04, 0x39
        /*002a*/ 	.short	(.L_820 - .L_819)


	//   ....[0]....
.L_819:
        /*002c*/ 	.word	0x00000490
        /*0030*/ 	.word	0x000000ff
        /*0034*/ 	.word	0x0001b000
        /*0038*/ 	.short	0x0100
        /*003a*/ 	.byte	0x06
	.zero		1


	//   ....[1]....
        /*003c*/ 	.word	0x000005a0
        /*0040*/ 	.word	0x00000002
        /*0044*/ 	.word	0x0001b000
        /*0048*/ 	.short	0x010a
        /*004a*/ 	.byte	0x3f
	.zero		1


	//----- nvinfo : EIATTR_NUM_MBARRIERS
	.align		4
.L_820:
        /*004c*/ 	.byte	0x03, 0x38
        /*004e*/ 	.short	0x0001


	//----- nvinfo : EIATTR_EXIT_INSTR_OFFSETS
	.align		4
        /*0050*/ 	.byte	0x04, 0x1c
        /*0052*/ 	.short	(.L_822 - .L_821)


	//   ....[0]....
.L_821:
        /*0054*/ 	.word	0x000001a0


	//   ....[1]....
        /*0058*/ 	.word	0x00001630


	//   ....[2]....
        /*005c*/ 	.word	0x00001710


	//----- nvinfo : EIATTR_MAX_THREADS
	.align		4
.L_822:
        /*0060*/ 	.byte	0x04, 0x05
        /*0062*/ 	.short	(.L_824 - .L_823)
.L_823:
        /*0064*/ 	.word	0x00000180
        /*0068*/ 	.word	0x00000001
        /*006c*/ 	.word	0x00000001


	//----- nvinfo : EIATTR_CRS_STACK_SIZE
	.align		4
.L_824:
        /*0070*/ 	.byte	0x04, 0x1e
        /*0072*/ 	.short	(.L_826 - .L_825)
.L_825:
        /*0074*/ 	.word	0x00000000


	//----- nvinfo : EIATTR_CBANK_PARAM_SIZE
	.align		4
.L_826:
        /*0078*/ 	.byte	0x03, 0x19
        /*007a*/ 	.short	0x0070


	//----- nvinfo : EIATTR_PARAM_CBANK
	.align		4
        /*007c*/ 	.byte	0x04, 0x0a
        /*007e*/ 	.short	(.L_828 - .L_827)
	.align		4
.L_827:
        /*0080*/ 	.word	index@(.nv.constant0._ZN7cutlass13device_kernelIN5flash32FlashAttnBwdPostprocessConvertdQIN4cute5tupleIJNS3_1CILi96EEENS5_ILi192EEEEEENS_10bfloat16_tEfNS_4arch4Sm90ELi384ENS3_8TiledMMAINS3_8MMA_AtomIJNS3_4SM904GMMA27MMA_64x96x16_F32BF16BF16_SSILNSF_5MajorE1ELSH_1ELNSF_7ScaleInE1ELSI_1EEEEEENS3_6LayoutINS4_IJNS5_ILi3EEENS5_ILi1EEESN_EEENS4_IJSN_NS5_ILi0EEESP_EEEEENS4_IJNS3_10UnderscoreESS_SS_EEEEELb1EEEEEvNT_6ParamsE)
        /*0084*/ 	.short	0x0210
        /*0086*/ 	.short	0x0070


	//----- nvinfo : EIATTR_SW_WAR
	.align		4
.L_828:
        /*0088*/ 	.byte	0x04, 0x36
        /*008a*/ 	.short	(.L_830 - .L_829)
.L_829:
        /*008c*/ 	.word	0x00000008
.L_830:


//--------------------- .nv.info._ZN7cutlass13device_kernelIN5flash32FlashAttnBwdPostprocessConvertdQIN4cute5tupleIJNS3_1CILi64EEENS5_ILi192EEEEEENS_10bfloat16_tEfNS_4arch4Sm90ELi384ENS3_8TiledMMAINS3_8MMA_AtomIJNS3_4SM904GMMA27MMA_64x64x16_F32BF16BF16_SSILNSF_5MajorE0ELSH_1ELNSF_7ScaleInE1ELSI_1EEEEEENS3_6LayoutINS4_IJNS5_ILi1EEENS5_ILi3EEESM_EEENS4_IJNS5_ILi0EEESM_SP_EEEEENS4_IJNS3_10UnderscoreESS_SS_EEEEELb0EEEEEvNT_6ParamsE --------------------------
	.section	.nv.info._ZN7cutlass13device_kernelIN5flash32FlashAttnBwdPostprocessConvertdQIN4cute5tupleIJNS3_1CILi64EEENS5_ILi192EEEEEENS_10bfloat16_tEfNS_4arch4Sm90ELi384ENS3_8TiledMMAINS3_8MMA_AtomIJNS3_4SM904GMMA27MMA_64x64x16_F32BF16BF16_SSILNSF_5MajorE0ELSH_1ELNSF_7ScaleInE1ELSI_1EEEEEENS3_6LayoutINS4_IJNS5_ILi1EEENS5_ILi3EEESM_EEENS4_IJNS5_ILi0EEESM_SP_EEEEENS4_IJNS3_10UnderscoreESS_SS_EEEEELb0EEEEEvNT_6ParamsE,"",@"SHT_CUDA_INFO"
	.sectionflags	@""
	.align	4


	//----- nvinfo : EIATTR_CUDA_API_VERSION
	.align		4
        /*0000*/ 	.byte	0x04, 0x37
        /*0002*/ 	.short	(.L_832 - .L_831)
.L_831:
        /*0004*/ 	.word	0x00000082


	//----- nvinfo : EIATTR_KPARAM_INFO
	.align		4
.L_832:
        /*0008*/ 	.byte	0x04, 0x17
        /*000a*/ 	.short	(.L_834 - .L_833)
.L_833:
        /*000c*/ 	.word	0x00000000
        /*0010*/ 	.short	0x0000
        /*0012*/ 	.short	0x0000
        /*0014*/ 	.byte	0x00, 0xf0, 0xc1, 0x01


	//----- nvinfo : EIATTR_SPARSE_MMA_MASK
	.align		4
.L_834:
        /*0018*/ 	.byte	0x03, 0x50
        /*001a*/ 	.short	0x0000


	//----- nvinfo : EIATTR_MAXREG_COUNT
	.align		4
        /*001c*/ 	.byte	0x03, 0x1b
        /*001e*/ 	.short	0x0050


	//----- nvinfo : EIATTR_NUM_BARRIERS
	.align		4
        /*0020*/ 	.byte	0x02, 0x4c
        /*0022*/ 	.byte	0x01
	.zero		1


	//----- nvinfo : EIATTR_MERCURY_ISA_VERSION
	.align		4
        /*0024*/ 	.byte	0x03, 0x5f
        /*0026*/ 	.short	0x0101


	//----- nvinfo : EIATTR_MBARRIER_INSTR_OFFSETS
	.align		4
        /*0028*/ 	.byte	0x04, 0x39
        /*002a*/ 	.short	(.L_836 - .L_835)


	//   ....[0]....
.L_835:
        /*002c*/ 	.word	0x000004a0
        /*0030*/ 	.word	0x000000ff
        /*0034*/ 	.word	0x00012000
        /*0038*/ 	.short	0x0100
        /*003a*/ 	.byte	0x06
	.zero		1


	//   ....[1]....
        /*003c*/ 	.word	0x000005b0
        /*0040*/ 	.word	0x00000029
        /*0044*/ 	.word	0x00012000
        /*0048*/ 	.short	0x010a
        /*004a*/ 	.byte	0x3f
	.zero		1


	//----- nvinfo : EIATTR_NUM_MBARRIERS
	.align		4
.L_836:
        /*004c*/ 	.byte	0x03, 0x38
        /*004e*/ 	.short	0x0001


	//----- nvinfo : EIATTR_EXIT_INSTR_OFFSETS
	.align		4
        /*0050*/ 	.byte	0x04, 0x1c
        /*0052*/ 	.short	(.L_838 - .L_837)


	//   ....[0]....
.L_837:
        /*0054*/ 	.word	0x000001b0


	//   ....[1]....
        /*0058*/ 	.word	0x00001220


	//   ....[2]....
        /*005c*/ 	.word	0x000012f0


	//----- nvinfo : EIATTR_MAX_THREADS
	.align		4
.L_838:
        /*0060*/ 	.byte	0x04, 0x05
        /*0062*/ 	.short	(.L_840 - .L_839)
.L_839:
        /*0064*/ 	.word	0x00000180
        /*0068*/ 	.word	0x00000001
        /*006c*/ 	.word	0x00000001


	//----- nvinfo : EIATTR_CRS_STACK_SIZE
	.align		4
.L_840:
        /*0070*/ 	.byte	0x04, 0x1e
        /*0072*/ 	.short	(.L_842 - .L_841)
.L_841:
        /*0074*/ 	.word	0x00000000


	//----- nvinfo : EIATTR_CBANK_PARAM_SIZE
	.align		4
.L_842:
        /*0078*/ 	.byte	0x03, 0x19
        /*007a*/ 	.short	0x0070


	//----- nvinfo : EIATTR_PARAM_CBANK
	.align		4
        /*007c*/ 	.byte	0x04, 0x0a
        /*007e*/ 	.short	(.L_844 - .L_843)
	.align		4
.L_843:
        /*0080*/ 	.word	index@(.nv.constant0._ZN7cutlass13device_kernelIN5flash32FlashAttnBwdPostprocessConvertdQIN4cute5tupleIJNS3_1CILi64EEENS5_ILi192EEEEEENS_10bfloat16_tEfNS_4arch4Sm90ELi384ENS3_8TiledMMAINS3_8MMA_AtomIJNS3_4SM904GMMA27MMA_64x64x16_F32BF16BF16_SSILNSF_5MajorE0ELSH_1ELNSF_7ScaleInE1ELSI_1EEEEEENS3_6LayoutINS4_IJNS5_ILi1EEENS5_ILi3EEESM_EEENS4_IJNS5_ILi0EEESM_SP_EEEEENS4_IJNS3_10UnderscoreESS_SS_EEEEELb0EEEEEvNT_6ParamsE)
        /*0084*/ 	.short	0x0210
        /*0086*/ 	.short	0x0070


	//----- nvinfo : EIATTR_SW_WAR
	.align		4
.L_844:
        /*0088*/ 	.byte	0x04, 0x36
        /*008a*/ 	.short	(.L_846 - .L_845)
.L_845:
        /*008c*/ 	.word	0x00000008
.L_846:


//--------------------- .nv.info._ZN7cutlass13device_kernelIN5flash11enable_sm90INS1_16FlashAttnBwdSm90INS1_25CollectiveMainloopBwdSm90ILi2ELi1ELi1EN4cute5tupleIJNS5_1CILi1EEES8_S8_EEENS6_IJNS7_ILi64EEENS7_ILi96EEENS7_ILi192EEEEEENS_10bfloat16_tEfNS_4arch4Sm90ELb1ELb0ELb0ELb1ELb1ELb0ELb1ELb0ELi3ELi1ELi1ELi1ELb0EEENS1_24CollectiveEpilogueBwdGQAISD_fSG_Li384ELb1ELb1EEENS1_25SingleTileBwdLPTSchedulerILb1ELi96ELb1EEEEEEEEEvNT_6ParamsE --------------------------
	.section	.nv.info._ZN7cutlass13device_kernelIN5flash11enable_sm90INS1_16FlashAttnBwdSm90INS1_25CollectiveMainloopBwdSm90ILi2ELi1ELi1EN4cute5tupleIJNS5_1CILi1EEES8_S8_EEENS6_IJNS7_ILi64EEENS7_ILi96EEENS7_ILi192EEEEEENS_10bfloat16_tEfNS_4arch4Sm90ELb1ELb0ELb0ELb1ELb1ELb0ELb1ELb0ELi3ELi1ELi1ELi1ELb0EEENS1_24CollectiveEpilogueBwdGQAISD_fSG_Li384ELb1ELb1EEENS1_25SingleTileBwdLPTSchedulerILb1ELi96ELb1EEEEEEEEEvNT_6ParamsE,"",@"SHT_CUDA_INFO"
	.sectionflags	@""
	.align	4


	//----- nvinfo : EIATTR_CUDA_API_VERSION
	.align		4
        /*0000*/ 	.byte	0x04, 0x37
        /*0002*/ 	.short	(.L_848 - .L_847)
.L_847:
        /*0004*/ 	.word	0x00000082


	//----- nvinfo : EIATTR_KPARAM_INFO
	.align		4
.L_848:
        /*0008*/ 	.byte	0x04, 0x17
        /*000a*/ 	.short	(.L_850 - .L_849)
.L_849:
        /*000c*/ 	.word	0x00000000
        /*0010*/ 	.short	0x0000
        /*0012*/ 	.short	0x0070
        /*0014*/ 	.byte	0x00, 0xf0, 0x01, 0x1c


	//----- nvinfo : EIATTR_SPARSE_MMA_MASK
	.align		4
.L_850:
        /*0018*/ 	.byte	0x03, 0x50
        /*001a*/ 	.short	0x0000


	//----- nvinfo : EIATTR_MAXREG_COUNT
	.align		4
        /*001c*/ 	.byte	0x03, 0x1b
        /*001e*/ 	.short	0x0080


	//----- nvinfo : EIATTR_NUM_BARRIERS
	.align		4
        /*0020*/ 	.byte	0x02, 0x4c
        /*0022*/ 	.byte	0x10
	.zero		1


	//----- nvinfo : EIATTR_EXTERNS
	.align		4
        /*0024*/ 	.byte	0x04, 0x0f
        /*0026*/ 	.short	(.L_852 - .L_851)


	//   ....[0]....
	.align		4
.L_851:
        /*0028*/ 	.word	index@(__assertfail)


	//----- nvinfo : EIATTR_ANNOTATIONS
	.align		4
.L_852:
        /*002c*/ 	.byte	0x04, 0x55
        /*002e*/ 	.short	(.L_854 - .L_853)


	//   ....[0]....
.L_853:
        /*0030*/ 	.word	0x00000001
        /*0034*/ 	.byte	0x40, 0x05, 0x00, 0x00, 0x01, 0x00, 0x00, 0x00, 0x10, 0x17, 0x00, 0x00, 0x01, 0x00, 0x00, 0x00
        /*0044*/ 	.byte	0x60, 0x9b, 0x00, 0x00


	//----- nvinfo : EIATTR_MERCURY_ISA_VERSION
	.align		4
.L_854:
        /*0048*/ 	.byte	0x03, 0x5f
        /*004a*/ 	.short	0x0101


	//----- nvinfo : EIATTR_INT_WARP_WIDE_INSTR_OFFSETS
	.align		4
        /*004c*/ 	.byte	0x04, 0x31
        /*004e*/ 	.short	(.L_856 - .L_855)


	//   ....[0]....
.L_855:
        /*0050*/ 	.word	0x00000180


	//   ....[1]....
        /*0054*/ 	.word	0x00000240


	//   ....[2]....
        /*0058*/ 	.word	0x00006120


	//   ....[3]....
        /*005c*/ 	.word	0x00006910


	//   ....[4]....
        /*0060*/ 	.word	0x00006f70


	//----- nvinfo : EIATTR_COOP_GROUP_MASK_REGIDS
	.align		4
.L_856:
        /*0064*/ 	.byte	0x04, 0x29
        /*0066*/ 	.short	(.L_858 - .L_857)


	//   ....[0]....
.L_857:
        /*0068*/ 	.word	0xffffffff


	//   ....[1]....
        /*006c*/ 	.word	0xffffffff


	//   ....[2]....
        /*0070*/ 	.word	0xffffffff


	//   ....[3]....
        /*0074*/ 	.word	0xffffffff


	//   ....[4]....
        /*0078*/ 	.word	0xffffffff


	//   ....[5]....
        /*007c*/ 	.word	0xffffffff


	//   ....[6]....
        /*0080*/ 	.word	0xffffffff


	//   ....[7]....
        /*0084*/ 	.word	0xffffffff


	//   ....[8]....
        /*0088*/ 	.word	0xffffffff


	//   ....[9]....
        /*008c*/ 	.word	0xffffffff


	//   ....[10]....
        /*0090*/ 	.word	0xffffffff


	//   ....[11]....
        /*0094*/ 	.word	0xffffffff


	//   ....[12]....
        /*0098*/ 	.word	0xffffffff


	//   ....[13]....
        /*009c*/ 	.word	0xffffffff


	//   ....[14]....
        /*00a0*/ 	.word	0xffffffff


	//   ....[15]....
        /*00a4*/ 	.word	0xffffffff


	//   ....[16]....
        /*00a8*/ 	.word	0xffffffff


	//   ....[17]....
        /*00ac*/ 	.word	0x0500000f


	//   ....[18]....
        /*00b0*/ 	.word	0x0500000f


	//   ....[19]....
        /*00b4*/ 	.word	0x0500000f


	//   ....[20]....
        /*00b8*/ 	.word	0x0500000f


	//   ....[21]....
        /*00bc*/ 	.word	0x0500000f


	//   ....[22]....
        /*00c0*/ 	.word	0x0500000f


	//----- nvinfo : EIATTR_COOP_GROUP_INSTR_OFFSETS
	.align		4
.L_858:
        /*00c4*/ 	.byte	0x04, 0x28
        /*00c6*/ 	.short	(.L_860 - .L_859)


	//   ....[0]....
.L_859:
        /*00c8*/ 	.word	0x00000060


	//   ....[1]....
        /*00cc*/ 	.word	0x00000190


	//   ....[2]....
        /*00d0*/ 	.word	0x00000220


	//   ....[3]....
        /*00d4*/ 	.word	0x000003a0


	//   ....[4]....
        /*00d8*/ 	.word	0x00000600


	//   ....[5]....
        /*00dc*/ 	.word	0x000015b0


	//   ....[6]....
        /*00e0*/ 	.word	0x00004720


	//   ....[7]....
        /*00e4*/ 	.word	0x000048b0


	//   ....[8]....
        /*00e8*/ 	.word	0x00004b40


	//   ....[9]....
        /*00ec*/ 	.word	0x00004cd0


	//   ....[10]....
        /*00f0*/ 	.word	0x00004de0


	//   ....[11]....
        /*00f4*/ 	.word	0x00005b90


	//   ....[12]....
        /*00f8*/ 	.word	0x00006050


	//   ....[13]....
        /*00fc*/ 	.word	0x00006450


	//   ....[14]....
        /*0100*/ 	.word	0x00006840


	//   ....[15]....
        /*0104*/ 	.word	0x00006af0


	//   ....[16]....
        /*0108*/ 	.word	0x00006ea0


	//   ....[17]....
        /*010c*/ 	.word	0x00009d90


	//   ....[18]....
        /*0110*/ 	.word	0x00009ee0


	//   ....[19]....
        /*0114*/ 	.word	0x00009f50


	//   ....[20]....
        /*0118*/ 	.word	0x00009fc0


	//   ....[21]....
        /*011c*/ 	.word	0x0000a030


	//   ....[22]....
        /*0120*/ 	.word	0x0000a0a0


	//----- nvinfo : EIATTR_REG_RECONFIG
	.align		4
.L_860:
        /*0124*/ 	.byte	0x01, 0x54
	.zero		2


	//----- nvinfo : EIATTR_SYSCALL_OFFSETS
	.align		4
        /*0128*/ 	.byte	0x04, 0x46
        /*012a*/ 	.short	(.L_862 - .L_861)


	//   ....[0]....
.L_861:
        /*012c*/ 	.word	0x00001210


	//   ....[1]....
        /*0130*/ 	.word	0x00001300


	//   ....[2]....
        /*0134*/ 	.word	0x00001440


	//   ....[3]....
        /*0138*/ 	.word	0x00001530


	//----- nvinfo : EIATTR_MBARRIER_INSTR_OFFSETS
	.align		4
.L_862:
        /*013c*/ 	.byte	0x04, 0x39
        /*013e*/ 	.short	(.L_864 - .L_863)


	//   ....[0]....
.L_863:
        /*0140*/ 	.word	0x00000260
        /*0144*/ 	.word	0x000000ff
        /*0148*/ 	.word	0x00036400
        /*014c*/ 	.short	0x0100
        /*014e*/ 	.byte	0x06
	.zero		1


	//   ....[1]....
        /*0150*/ 	.word	0x00000350
        /*0154*/ 	.word	0x000000ff
        /*0158*/ 	.word	0x00036410
        /*015c*/ 	.short	0x0100
        /*015e*/ 	.byte	0x08
	.zero		1


	//   ....[2]....
        /*0160*/ 	.word	0x00000360
        /*0164*/ 	.word	0x000000ff
        /*0168*/ 	.word	0x00036420
        /*016c*/ 	.short	0x0100
        /*016e*/ 	.byte	0x08
	.zero		1


	//   ....[3]....
        /*0170*/ 	.word	0x00000370
        /*0174*/ 	.word	0x000000ff
        /*0178*/ 	.word	0x00036418
        /*017c*/ 	.short	0x0100
        /*017e*/ 	.byte	0x08
	.zero		1


	//   ....[4]....
        /*0180*/ 	.word	0x00000380
        /*0184*/ 	.word	0x000000ff
        /*0188*/ 	.word	0x00036428
        /*018c*/ 	.short	0x0100
        /*018e*/ 	.byte	0x08
	.zero		1


	//   ....[5]....
        /*0190*/ 	.word	0x000004b0
        /*0194*/ 	.word	0x000000ff
        /*0198*/ 	.word	0x00036430
        /*019c*/ 	.short	0x0100
        /*019e*/ 	.byte	0x08
	.zero		1


	//   ....[6]....
        /*01a0*/ 	.word	0x000004c0
        /*01a4*/ 	.word	0x000000ff
        /*01a8*/ 	.word	0x00036438
        /*01ac*/ 	.short	0x0100
        /*01ae*/ 	.byte	0x08
	.zero		1


	//   ....[7]....
        /*01b0*/ 	.word	0x000015f0
        /*01b4*/ 	.word	0x000000ff
        /*01b8*/ 	.word	0x00036400
        /*01bc*/ 	.short	0x010a
        /*01be*/ 	.byte	0x24
	.zero		1


	//   ....[8]....
        /*01c0*/ 	.word	0x000016f0
        /*01c4*/ 	.word	0x000000ff
        /*01c8*/ 	.word	0x00036400
        /*01cc*/ 	.short	0x010a
        /*01ce*/ 	.byte	0x24
	.zero		1


	//   ....[9]....
        /*01d0*/ 	.word	0x00001dd0
        /*01d4*/ 	.word	0x00000003
        /*01d8*/ 	.word	0x00036410
        /*01dc*/ 	.short	0x010a
        /*01de*/ 	.byte	0x3f
	.zero		1


	//   ....[10]....
        /*01e0*/ 	.word	0x00001e10
        /*01e4*/ 	.word	0x00000003
        /*01e8*/ 	.word	0x00036410
        /*01ec*/ 	.short	0x010a
        /*01ee*/ 	.byte	0x3f
	.zero		1


	//   ....[11]....
        /*01f0*/ 	.word	0x000024b0
        /*01f4*/ 	.word	0x000000ff
        /*01f8*/ 	.word	0x00036430
        /*01fc*/ 	.short	0x010a
        /*01fe*/ 	.byte	0x24
	.zero		1


	//   ....[12]....
        /*0200*/ 	.word	0x000024f0
        /*0204*/ 	.word	0x000000ff
        /*0208*/ 	.word	0x00036430
        /*020c*/ 	.short	0x010a
        /*020e*/ 	.byte	0x24
	.zero		1


	//   ....[13]....
        /*0210*/ 	.word	0x00003970
        /*0214*/ 	.word	0x000000ff
        /*0218*/ 	.word	0x00000000
        /*021c*/ 	.short	0x0101
        /*021e*/ 	.byte	0x04
	.zero		1


	//   ....[14]....
        /*0220*/ 	.word	0x00003d00
        /*0224*/ 	.word	0x00000003
        /*0228*/ 	.word	0x00000000
        /*022c*/ 	.short	0x0101
        /*022e*/ 	.byte	0x3f
	.zero		1


	//   ....[15]....
        /*0230*/ 	.word	0x00007c90
        /*0234*/ 	.word	0x00000000
        /*0238*/ 	.word	0x00036420
        /*023c*/ 	.short	0x010a
        /*023e*/ 	.byte	0x3f
	.zero		1


	//   ....[16]....
        /*0240*/ 	.word	0x00008480
        /*0244*/ 	.word	0x00000000
        /*0248*/ 	.word	0x00036438
        /*024c*/ 	.short	0x010a
        /*024e*/ 	.byte	0x3f
	.zero		1


	//   ....[17]....
        /*0250*/ 	.word	0x000087e0
        /*0254*/ 	.word	0x00000000
        /*0258*/ 	.word	0x00036428
        /*025c*/ 	.short	0x010a
        /*025e*/ 	.byte	0x3f
	.zero		1


	//   ....[18]....
        /*0260*/ 	.word	0x00008b10
        /*0264*/ 	.word	0x00000000
        /*0268*/ 	.word	0x00036438
        /*026c*/ 	.short	0x010a
        /*026e*/ 	.byte	0x3f
	.zero		1


	//   ....[19]....
        /*0270*/ 	.word	0x00008e00
        /*0274*/ 	.word	0x00000000
        /*0278*/ 	.word	0x00036420
        /*027c*/ 	.short	0x010a
        /*027e*/ 	.byte	0x3f
	.zero		1


	//   ....[20]....
        /*0280*/ 	.word	0x00009180
        /*0284*/ 	.word	0x00000000
        /*0288*/ 	.word	0x00036438
        /*028c*/ 	.short	0x010a
        /*028e*/ 	.byte	0x3f
	.zero		1


	//   ....[21]....
        /*0290*/ 	.word	0x00009480
        /*0294*/ 	.word	0x00000000
        /*0298*/ 	.word	0x00036428
        /*029c*/ 	.short	0x010a
        /*029e*/ 	.byte	0x3f
	.zero		1


	//   ....[22]....
        /*02a0*/ 	.word	0x000097c0
        /*02a4*/ 	.word	0x00000000
        /*02a8*/ 	.word	0x00036438
        /*02ac*/ 	.short	0x010a
        /*02ae*/ 	.byte	0x3f
	.zero		1


	//   ....[23]....
        /*02b0*/ 	.word	0x00009c20
        /*02b4*/ 	.word	0x00000007
        /*02b8*/ 	.word	0x00000000
        /*02bc*/ 	.short	0x010a
        /*02be*/ 	.byte	0x3f
	.zero		1


	//   ....[24]....
        /*02c0*/ 	.word	0x00009ca0
        /*02c4*/ 	.word	0x00000003
        /*02c8*/ 	.word	0x00000000
        /*02cc*/ 	.short	0x010a
        /*02ce*/ 	.byte	0x3f
	.zero		1


	//   ....[25]....
        /*02d0*/ 	.word	0x00009cf0
        /*02d4*/ 	.word	0x00000009
        /*02d8*/ 	.word	0x00036438
        /*02dc*/ 	.short	0x010a
        /*02de*/ 	.byte	0x3f
	.zero		1


	//   ....[26]....
        /*02e0*/ 	.word	0x00009dc0
        /*02e4*/ 	.word	0x0000009b
        /*02e8*/ 	.word	0x00036400
        /*02ec*/ 	.short	0x010a
        /*02ee*/ 	.byte	0x3f
	.zero		1


	//   ....[27]....
        /*02f0*/ 	.word	0x00009e10
        /*02f4*/ 	.word	0x00000003
        /*02f8*/ 	.word	0x00036410
        /*02fc*/ 	.short	0x010a
        /*02fe*/ 	.byte	0x3f
	.zero		1


	//   ....[28]....
        /*0300*/ 	.word	0x00009e60
        /*0304*/ 	.word	0x0000009b
        /*0308*/ 	.word	0x00036430
        /*030c*/ 	.short	0x010a
        /*030e*/ 	.byte	0x3f
	.zero		1


	//   ....[29]....
        /*0310*/ 	.word	0x0000a0e0
        /*0314*/ 	.word	0x00000000
        /*0318*/ 	.word	0x00036420
        /*031c*/ 	.short	0x010a
        /*031e*/ 	.byte	0x3f
	.zero		1


	//   ....[30]....
        /*0320*/ 	.word	0x0000a130
        /*0324*/ 	.word	0x00000000
        /*0328*/ 	.word	0x00036438
        /*032c*/ 	.short	0x010a
        /*032e*/ 	.byte	0x3f
	.zero		1


	//   ....[31]....
        /*0330*/ 	.word	0x0000a180
        /*0334*/ 	.word	0x00000000
        /*0338*/ 	.word	0x00036428
        /*033c*/ 	.short	0x010a
        /*033e*/ 	.byte	0x3f
	.zero		1


	//   ....[32]....
        /*0340*/ 	.word	0x0000a1e0
        /*0344*/ 	.word	0x00000000
        /*0348*/ 	.word	0x00036438
        /*034c*/ 	.short	0x010a
        /*034e*/ 	.byte	0x3f
	.zero		1


	//   ....[33]....
        /*0350*/ 	.word	0x0000a260
        /*0354*/ 	.word	0x00000000
        /*0358*/ 	.word	0x00036420
        /*035c*/ 	.short	0x010a
        /*035e*/ 	.byte	0x3f
	.zero		1


	//   ....[34]....
        /*0360*/ 	.word	0x0000a2b0
        /*0364*/ 	.word	0x00000000
        /*0368*/ 	.word	0x00036438
        /*036c*/ 	.short	0x010a
        /*036e*/ 	.byte	0x3f
	.zero		1


	//   ....[35]....
        /*0370*/ 	.word	0x0000a300
        /*0374*/ 	.word	0x00000000
        /*0378*/ 	.word	0x00036428
        /*037c*/ 	.short	0x010a
        /*037e*/ 	.byte	0x3f
	.zero		1


	//   ....[36]....
        /*0380*/ 	.word	0x0000a350
        /*0384*/ 	.word	0x00000000
        /*0388*/ 	.word	0x00036438
        /*038c*/ 	.short	0x010a
        /*038e*/ 	.byte	0x3f
	.zero		1


	//   ....[37]....
        /*0390*/ 	.word	0x0000a420
        /*0394*/ 	.word	0x00000007
        /*0398*/ 	.word	0x00000000
        /*039c*/ 	.short	0x010a
        /*039e*/ 	.byte	0x3f
	.zero		1


	//   ....[38]....
        /*03a0*/ 	.word	0x0000a470
        /*03a4*/ 	.word	0x00000003
        /*03a8*/ 	.word	0x00000000
        /*03ac*/ 	.short	0x010a
        /*03ae*/ 	.byte	0x3f
	.zero		1


	//----- nvinfo : EIATTR_NUM_MBARRIERS
	.align		4
.L_864:
        /*03b0*/ 	.byte	0x03, 0x38
        /*03b2*/ 	.short	0x0007


	//----- nvinfo : EIATTR_EXIT_INSTR_OFFSETS
	.align		4
        /*03b4*/ 	.byte	0x04, 0x1c
        /*03b6*/ 	.short	(.L_866 - .L_865)


	//   ....[0]....
.L_865:
        /*03b8*/ 	.word	0x00009d40


	//----- nvinfo : EIATTR_MAX_THREADS
	.align		4
.L_866:
        /*03bc*/ 	.byte	0x04, 0x05
        /*03be*/ 	.short	(.L_868 - .L_867)
.L_867:
        /*03c0*/ 	.word	0x00000200
        /*03c4*/ 	.word	0x00000001
        /*03c8*/ 	.word	0x00000001


	//----- nvinfo : EIATTR_CRS_STACK_SIZE
	.align		4
.L_868:
        /*03cc*/ 	.byte	0x04, 0x1e
        /*03ce*/ 	.short	(.L_870 - .L_869)
.L_869:
        /*03d0*/ 	.word	0x00000000


	//----- nvinfo : EIATTR_CBANK_PARAM_SIZE
	.align		4
.L_870:
        /*03d4*/ 	.byte	0x03, 0x19
        /*03d6*/ 	.short	0x0770


	//----- nvinfo : EIATTR_PARAM_CBANK
	.align		4
        /*03d8*/ 	.byte	0x04, 0x0a
        /*03da*/ 	.short	(.L_872 - .L_871)
	.align		4
.L_871:
        /*03dc*/ 	.word	index@(.nv.constant0._ZN7cutlass13device_kernelIN5flash11enable_sm90INS1_16FlashAttnBwdSm90INS1_25CollectiveMainloopBwdSm90ILi2ELi1ELi1EN4cute5tupleIJNS5_1CILi1EEES8_S8_EEENS6_IJNS7_ILi64EEENS7_ILi96EEENS7_ILi192EEEEEENS_10bfloat16_tEfNS_4arch4Sm90ELb1ELb0ELb0ELb1ELb1ELb0ELb1ELb0ELi3ELi1ELi1ELi1ELb0EEENS1_24CollectiveEpilogueBwdGQAISD_fSG_Li384ELb1ELb1EEENS1_25SingleTileBwdLPTSchedulerILb1ELi96ELb1EEEEEEEEEvNT_6ParamsE)
        /*03e0*/ 	.short	0x0210
        /*03e2*/ 	.short	0x0770


	//----- nvinfo : EIATTR_SW_WAR
	.align		4
.L_872:
        /*03e4*/ 	.byte	0x04, 0x36
        /*03e6*/ 	.short	(.L_874 - .L_873)
.L_873:
        /*03e8*/ 	.word	0x00000008
.L_874:


//--------------------- .nv.info._ZN7cutlass13device_kernelIN5flash22FlashAttnBwdPreprocessIN4cute5tupleIJNS3_1CILi64EEENS5_ILi192EEEEEENS_10bfloat16_tEfNS_4arch4Sm90ELb1ELb1EEEEEvNT_6ParamsE --------------------------
	.section	.nv.info._ZN7cutlass13device_kernelIN5flash22FlashAttnBwdPreprocessIN4cute5tupleIJNS3_1CILi64EEENS5_ILi192EEEEEENS_10bfloat16_tEfNS_4arch4Sm90ELb1ELb1EEEEEvNT_6ParamsE,"",@"SHT_CUDA_INFO"
	.sectionflags	@""
	.align	4


	//----- nvinfo : EIATTR_CUDA_API_VERSION
	.align		4
        /*0000*/ 	.byte	0x04, 0x37
        /*0002*/ 	.short	(.L_876 - .L_875)
.L_875:
        /*0004*/ 	.word	0x00000082


	//----- nvinfo : EIATTR_KPARAM_INFO
	.align		4
.L_876:
        /*0008*/ 	.byte	0x04, 0x17
        /*000a*/ 	.short	(.L_878 - .L_877)
.L_877:
        /*000c*/ 	.word	0x00000000
        /*0010*/ 	.short	0x0000
        /*0012*/ 	.short	0x0000
        /*0014*/ 	.byte	0x00, 0xf0, 0xc1, 0x03


	//----- nvinfo : EIATTR_SPARSE_MMA_MASK
	.align		4
.L_878:
        /*0018*/ 	.byte	0x03, 0x50
        /*001a*/ 	.short	0x0000


	//----- nvinfo : EIATTR_MAXREG_COUNT
	.align		4
        /*001c*/ 	.byte	0x03, 0x1b
        /*001e*/ 	.short	0x0080


	//----- nvinfo : EIATTR_MERCURY_ISA_VERSION
	.align		4
        /*0020*/ 	.byte	0x03, 0x5f
        /*0022*/ 	.short	0x0101


	//----- nvinfo : EIATTR_COOP_GROUP_MASK_REGIDS
	.align		4
        /*0024*/ 	.byte	0x04, 0x29
        /*0026*/ 	.short	(.L_880 - .L_879)


	//   ....[0]....
.L_879:
        /*0028*/ 	.word	0xffffffff


	//   ....[1]....
        /*002c*/ 	.word	0xffffffff


	//   ....[2]....
        /*0030*/ 	.word	0xffffffff


	//   ....[3]....
        /*0034*/ 	.word	0xffffffff


	//   ....[4]....
        /*0038*/ 	.word	0xffffffff


	//   ....[5]....
        /*003c*/ 	.word	0xffffffff


	//----- nvinfo : EIATTR_COOP_GROUP_INSTR_OFFSETS
	.align		4
.L_880:
        /*0040*/ 	.byte	0x04, 0x28
        /*0042*/ 	.short	(.L_882 - .L_881)


	//   ....[0]....
.L_881:
        /*0044*/ 	.word	0x00001b30


	//   ....[1]....
        /*0048*/ 	.word	0x00001b50


	//   ....[2]....
        /*004c*/ 	.word	0x00001ba0


	//   ....[3]....
        /*0050*/ 	.word	0x00001bd0


	//   ....[4]....
        /*0054*/ 	.word	0x00001c10


	//   ....[5]....
        /*0058*/ 	.word	0x00001c40


	//----- nvinfo : EIATTR_EXIT_INSTR_OFFSETS
	.align		4
.L_882:
        /*005c*/ 	.byte	0x04, 0x1c
        /*005e*/ 	.short	(.L_884 - .L_883)


	//   ....[0]....
.L_883:
        /*0060*/ 	.word	0x000001c0


	//   ....[1]....
        /*0064*/ 	.word	0x000021b0


	//   ....[2]....
        /*0068*/ 	.word	0x00002230


	//----- nvinfo : EIATTR_MAX_THREADS
	.align		4
.L_884:
        /*006c*/ 	.byte	0x04, 0x05
        /*006e*/ 	.short	(.L_886 - .L_885)
.L_885:
        /*0070*/ 	.word	0x00000100
        /*0074*/ 	.word	0x00000001
        /*0078*/ 	.word	0x00000001


	//----- nvinfo : EIATTR_CRS_STACK_SIZE
	.align		4
.L_886:
        /*007c*/ 	.byte	0x04, 0x1e
        /*007e*/ 	.short	(.L_888 - .L_887)
.L_887:
        /*0080*/ 	.word	0x00000000


	//----- nvinfo : EIATTR_CBANK_PARAM_SIZE
	.align		4
.L_888:
        /*0084*/ 	.byte	0x03, 0x19
        /*0086*/ 	.short	0x00f0


	//----- nvinfo : EIATTR_PARAM_CBANK
	.align		4
        /*0088*/ 	.byte	0x04, 0x0a
        /*008a*/ 	.short	(.L_890 - .L_889)
	.align		4
.L_889:
        /*008c*/ 	.word	index@(.nv.constant0._ZN7cutlass13device_kernelIN5flash22FlashAttnBwdPreprocessIN4cute5tupleIJNS3_1CILi64EEENS5_ILi192EEEEEENS_10bfloat16_tEfNS_4arch4Sm90ELb1ELb1EEEEEvNT_6ParamsE)
        /*0090*/ 	.short	0x0210
        /*0092*/ 	.short	0x00f0


	//----- nvinfo : EIATTR_SW_WAR
	.align		4
.L_890:
        /*0094*/ 	.byte	0x04, 0x36
        /*0096*/ 	.short	(.L_892 - .L_891)
.L_891:
        /*0098*/ 	.word	0x00000008
.L_892:


//--------------------- .nv.callgraph             --------------------------
	.section	.nv.callgraph,"",@"SHT_CUDA_CALLGRAPH"
	.align	4
	.sectionentsize	8
	.align		4
        /*0000*/ 	.word	0x00000000
	.align		4
        /*0004*/ 	.word	0xffffffff
	.align		4
        /*0008*/ 	.word	index@(_ZN7cutlass13device_kernelIN5flash11enable_sm90INS1_16FlashAttnBwdSm90INS1_25CollectiveMainloopBwdSm90ILi2ELi1ELi1EN4cute5tupleIJNS5_1CILi1EEES8_S8_EEENS6_IJNS7_ILi64EEENS7_ILi96EEENS7_ILi192EEEEEENS_10bfloat16_tEfNS_4arch4Sm90ELb0ELb0ELb0ELb0ELb0ELb0ELb1ELb0ELi3ELi1ELi1ELi1ELb0EEENS1_21CollectiveEpilogueBwdISD_SE_SG_Li384ELb0ELb1ELi3EEENS1_19SingleTileSchedulerILb0ELb0ELb0ELi96EEEEEEEEEvNT_6ParamsE)
	.align		4
        /*000c*/ 	.word	index@(__assertfail)
	.align		4
        /*0010*/ 	.word	index@(_ZN7cutlass13device_kernelIN5flash11enable_sm90INS1_16FlashAttnBwdSm90INS1_25CollectiveMainloopBwdSm90ILi2ELi1ELi1EN4cute5tupleIJNS5_1CILi1EEES8_S8_EEENS6_IJNS7_ILi64EEENS7_ILi96EEENS7_ILi192EEEEEENS_10bfloat16_tEfNS_4arch4Sm90ELb0ELb0ELb0ELb0ELb1ELb0ELb1ELb0ELi3ELi1ELi1ELi1ELb0EEENS1_21CollectiveEpilogueBwdISD_SE_SG_Li384ELb0ELb1ELi3EEENS1_19SingleTileSchedulerILb0ELb0ELb0ELi96EEEEEEEEEvNT_6ParamsE)
	.align		4
        /*0014*/ 	.word	index@(__assertfail)
	.align		4
        /*0018*/ 	.word	index@(_ZN7cutlass13device_kernelIN5flash11enable_sm90INS1_16FlashAttnBwdSm90INS1_25CollectiveMainloopBwdSm90ILi2ELi1ELi1EN4cute5tupleIJNS5_1CILi1EEES8_S8_EEENS6_IJNS7_ILi64EEENS7_ILi96EEENS7_ILi192EEEEEENS_10bfloat16_tEfNS_4arch4Sm90ELb0ELb0ELb0ELb0ELb0ELb0ELb1ELb0ELi3ELi1ELi1ELi1ELb0EEENS1_24CollectiveEpilogueBwdGQAISD_fSG_Li384ELb0ELb0EEENS1_19SingleTileSchedulerILb0ELb0ELb0ELi96EEEEEEEEEvNT_6ParamsE)
	.align		4
        /*001c*/ 	.word	index@(__assertfail)
	.align		4
        /*0020*/ 	.word	index@(_ZN7cutlass13device_kernelIN5flash11enable_sm90INS1_16FlashAttnBwdSm90INS1_25CollectiveMainloopBwdSm90ILi2ELi1ELi1EN4cute5tupleIJNS5_1CILi1EEES8_S8_EEENS6_IJNS7_ILi64EEENS7_ILi96EEENS7_ILi192EEEEEENS_10bfloat16_tEfNS_4arch4Sm90ELb0ELb0ELb0ELb0ELb1ELb0ELb1ELb0ELi3ELi1ELi1ELi1ELb0EEENS1_24CollectiveEpilogueBwdGQAISD_fSG_Li384ELb0ELb1EEENS1_19SingleTileSchedulerILb0ELb0ELb0ELi96EEEEEEEEEvNT_6ParamsE)
	.align		4
        /*0024*/ 	.word	index@(__assertfail)
	.align		4
        /*0028*/ 	.word	index@(_ZN7cutlass13device_kernelIN5flash11enable_sm90INS1_16FlashAttnBwdSm90INS1_25CollectiveMainloopBwdSm90ILi2ELi1ELi1EN4cute5tupleIJNS5_1CILi1EEES8_S8_EEENS6_IJNS7_ILi64EEENS7_ILi96EEENS7_ILi192EEEEEENS_10bfloat16_tEfNS_4arch4Sm90ELb0ELb0ELb0ELb1ELb0ELb0ELb1ELb0ELi3ELi1ELi1ELi1ELb0EEENS1_21CollectiveEpilogueBwdISD_SE_SG_Li384ELb1ELb1ELi3EEENS1_19SingleTileSchedulerILb1ELb0ELb0ELi96EEEEEEEEEvNT_6ParamsE)
	.align		4
        /*002c*/ 	.word	index@(__assertfail)
	.align		4
        /*0030*/ 	.word	index@(_ZN7cutlass13device_kernelIN5flash11enable_sm90INS1_16FlashAttnBwdSm90INS1_25CollectiveMainloopBwdSm90ILi2ELi1ELi1EN4cute5tupleIJNS5_1CILi1EEES8_S8_EEENS6_IJNS7_ILi64EEENS7_ILi96EEENS7_ILi192EEEEEENS_10bfloat16_tEfNS_4arch4Sm90ELb0ELb0ELb0ELb1ELb1ELb0ELb1ELb0ELi3ELi1ELi1ELi1ELb0EEENS1_21CollectiveEpilogueBwdISD_SE_SG_Li384ELb1ELb1ELi3EEENS1_19SingleTileSchedulerILb1ELb0ELb0ELi96EEEEEEEEEvNT_6ParamsE)
	.align		4
        /*0034*/ 	.word	index@(__assertfail)
	.align		4
        /*0038*/ 	.word	index@(_ZN7cutlass13device_kernelIN5flash11enable_sm90INS1_16FlashAttnBwdSm90INS1_25CollectiveMainloopBwdSm90ILi2ELi1ELi1EN4cute5tupleIJNS5_1CILi1EEES8_S8_EEENS6_IJNS7_ILi64EEENS7_ILi96EEENS7_ILi192EEEEEENS_10bfloat16_tEfNS_4arch4Sm90ELb0ELb0ELb0ELb1ELb0ELb0ELb1ELb0ELi3ELi1ELi1ELi1ELb0EEENS1_24CollectiveEpilogueBwdGQAISD_fSG_Li384ELb1ELb0EEENS1_19SingleTileSchedulerILb1ELb0ELb0ELi96EEEEEEEEEvNT_6ParamsE)
	.align		4
        /*003c*/ 	.word	index@(__assertfail)
	.align		4
        /*0040*/ 	.word	index@(_ZN7cutlass13device_kernelIN5flash11enable_sm90INS1_16FlashAttnBwdSm90INS1_25CollectiveMainloopBwdSm90ILi2ELi1ELi1EN4cute5tupleIJNS5_1CILi1EEES8_S8_EEENS6_IJNS7_ILi64EEENS7_ILi96EEENS7_ILi192EEEEEENS_10bfloat16_tEfNS_4arch4Sm90ELb0ELb0ELb0ELb1ELb1ELb0ELb1ELb0ELi3ELi1ELi1ELi1ELb0EEENS1_24CollectiveEpilogueBwdGQAISD_fSG_Li384ELb1ELb1EEENS1_19SingleTileSchedulerILb1ELb0ELb0ELi96EEEEEEEEEvNT_6ParamsE)
	.align		4
        /*0044*/ 	.word	index@(__assertfail)
	.align		4
        /*0048*/ 	.word	index@(_ZN7cutlass13device_kernelIN5flash11enable_sm90INS1_16FlashAttnBwdSm90INS1_25CollectiveMainloopBwdSm90ILi2ELi1ELi1EN4cute5tupleIJNS5_1CILi1EEES8_S8_EEENS6_IJNS7_ILi64EEENS7_ILi96EEENS7_ILi192EEEEEENS_10bfloat16_tEfNS_4arch4Sm90ELb0ELb1ELb0ELb0ELb0ELb0ELb1ELb0ELi3ELi1ELi1ELi1ELb0EEENS1_21CollectiveEpilogueBwdISD_SE_SG_Li384ELb0ELb1ELi3EEENS1_19SingleTileSchedulerILb0ELb0ELb0ELi96EEEEEEEEEvNT_6ParamsE)
	.align		4
        /*004c*/ 	.word	index@(__assertfail)
	.align		4
        /*0050*/ 	.word	index@(_ZN7cutlass13device_kernelIN5flash11enable_sm90INS1_16FlashAttnBwdSm90INS1_25CollectiveMainloopBwdSm90ILi2ELi1ELi1EN4cute5tupleIJNS5_1CILi1EEES8_S8_EEENS6_IJNS7_ILi64EEENS7_ILi96EEENS7_ILi192EEEEEENS_10bfloat16_tEfNS_4arch4Sm90ELb0ELb1ELb0ELb0ELb1ELb0ELb1ELb0ELi3ELi1ELi1ELi1ELb0EEENS1_21CollectiveEpilogueBwdISD_SE_SG_Li384ELb0ELb1ELi3EEENS1_19SingleTileSchedulerILb0ELb0ELb0ELi96EEEEEEEEEvNT_6ParamsE)
	.align		4
        /*0054*/ 	.word	index@(__assertfail)
	.align		4
        /*0058*/ 	.word	index@(_ZN7cutlass13device_kernelIN5flash11enable_sm90INS1_16FlashAttnBwdSm90INS1_25CollectiveMainloopBwdSm90ILi2ELi1ELi1EN4cute5tupleIJNS5_1CILi1EEES8_S8_EEENS6_IJNS7_ILi64EEENS7_ILi96EEENS7_ILi192EEEEEENS_10bfloat16_tEfNS_4arch4Sm90ELb0ELb1ELb0ELb0ELb0ELb0ELb1ELb0ELi3ELi1ELi1ELi1ELb0EEENS1_24CollectiveEpilogueBwdGQAISD_fSG_Li384ELb0ELb0EEENS1_19SingleTileSchedulerILb0ELb0ELb0ELi96EEEEEEEEEvNT_6ParamsE)
	.align		4
        /*005c*/ 	.word	index@(__assertfail)
	.align		4
        /*0060*/ 	.word	index@(_ZN7cutlass13device_kernelIN5flash11enable_sm90INS1_16FlashAttnBwdSm90INS1_25CollectiveMainloopBwdSm90ILi2ELi1ELi1EN4cute5tupleIJNS5_1CILi1EEES8_S8_EEENS6_IJNS7_ILi64EEENS7_ILi96EEENS7_ILi192EEEEEENS_10bfloat16_tEfNS_4arch4Sm90ELb0ELb1ELb0ELb0ELb1ELb0ELb1ELb0ELi3ELi1ELi1ELi1ELb0EEENS1_24CollectiveEpilogueBwdGQAISD_fSG_Li384ELb0ELb1EEENS1_19SingleTileSchedulerILb0ELb0ELb0ELi96EEEEEEEEEvNT_6ParamsE)
	.align		4
        /*0064*/ 	.word	index@(__assertfail)
	.align		4
        /*0068*/ 	.word	index@(_ZN7cutlass13device_kernelIN5flash11enable_sm90INS1_16FlashAttnBwdSm90INS1_25CollectiveMainloopBwdSm90ILi2ELi1ELi1EN4cute5tupleIJNS5_1CILi1EEES8_S8_EEENS6_IJNS7_ILi64EEENS7_ILi96EEENS7_ILi192EEEEEENS_10bfloat16_tEfNS_4arch4Sm90ELb0ELb1ELb0ELb1ELb0ELb0ELb1ELb0ELi3ELi1ELi1ELi1ELb0EEENS1_21CollectiveEpilogueBwdISD_SE_SG_Li384ELb1ELb1ELi3EEENS1_19SingleTileSchedulerILb1ELb0ELb0ELi96EEEEEEEEEvNT_6ParamsE)
	.align		4
        /*006c*/ 	.word	index@(__assertfail)
	.align		4
        /*0070*/ 	.word	index@(_ZN7cutlass13device_kernelIN5flash11enable_sm90INS1_16FlashAttnBwdSm90INS1_25CollectiveMainloopBwdSm90ILi2ELi1ELi1EN4cute5tupleIJNS5_1CILi1EEES8_S8_EEENS6_IJNS7_ILi64EEENS7_ILi96EEENS7_ILi192EEEEEENS_10bfloat16_tEfNS_4arch4Sm90ELb0ELb1ELb0ELb1ELb1ELb0ELb1ELb0ELi3ELi1ELi1ELi1ELb0EEENS1_21CollectiveEpilogueBwdISD_SE_SG_Li384ELb1ELb1ELi3EEENS1_19SingleTileSchedulerILb1ELb0ELb0ELi96EEEEEEEEEvNT_6ParamsE)
	.align		4
        /*0074*/ 	.word	index@(__assertfail)
	.align		4
        /*0078*/ 	.word	index@(_ZN7cutlass13device_kernelIN5flash11enable_sm90INS1_16FlashAttnBwdSm90INS1_25CollectiveMainloopBwdSm90ILi2ELi1ELi1EN4cute5tupleIJNS5_1CILi1EEES8_S8_EEENS6_IJNS7_ILi64EEENS7_ILi96EEENS7_ILi192EEEEEENS_10bfloat16_tEfNS_4arch4Sm90ELb0ELb1ELb0ELb1ELb0ELb0ELb1ELb0ELi3ELi1ELi1ELi1ELb0EEENS1_24CollectiveEpilogueBwdGQAISD_fSG_Li384ELb1ELb0EEENS1_19SingleTileSchedulerILb1ELb0ELb0ELi96EEEEEEEEEvNT_6ParamsE)
	.align		4
        /*007c*/ 	.word	index@(__assertfail)
	.align		4
        /*0080*/ 	.word	index@(_ZN7cutlass13device_kernelIN5flash11enable_sm90INS1_16FlashAttnBwdSm90INS1_25CollectiveMainloopBwdSm90ILi2ELi1ELi1EN4cute5tupleIJNS5_1CILi1EEES8_S8_EEENS6_IJNS7_ILi64EEENS7_ILi96EEENS7_ILi192EEEEEENS_10bfloat16_tEfNS_4arch4Sm90ELb0ELb1ELb0ELb1ELb1ELb0ELb1ELb0ELi3ELi1ELi1ELi1ELb0EEENS1_24CollectiveEpilogueBwdGQAISD_fSG_Li384ELb1ELb1EEENS1_19SingleTileSchedulerILb1ELb0ELb0ELi96EEEEEEEEEvNT_6ParamsE)
	.align		4
        /*0084*/ 	.word	index@(__assertfail)
	.align		4
        /*0088*/ 	.word	index@(_ZN7cutlass13device_kernelIN5flash11enable_sm90INS1_16FlashAttnBwdSm90INS1_25CollectiveMainloopBwdSm90ILi2ELi1ELi1EN4cute5tupleIJNS5_1CILi1EEES8_S8_EEENS6_IJNS7_ILi64EEENS7_ILi96EEENS7_ILi192EEEEEENS_10bfloat16_tEfNS_4arch4Sm90ELb1ELb0ELb0ELb0ELb0ELb0ELb1ELb0ELi3ELi1ELi1ELi1ELb0EEENS1_21CollectiveEpilogueBwdISD_SE_SG_Li384ELb0ELb1ELi3EEENS1_25SingleTileBwdLPTSchedulerILb0ELi96ELb0EEEEEEEEEvNT_6ParamsE)
	.align		4
        /*008c*/ 	.word	index@(__assertfail)
	.align		4
        /*0090*/ 	.word	index@(_ZN7cutlass13device_kernelIN5flash11enable_sm90INS1_16FlashAttnBwdSm90INS1_25CollectiveMainloopBwdSm90ILi2ELi1ELi1EN4cute5tupleIJNS5_1CILi1EEES8_S8_EEENS6_IJNS7_ILi64EEENS7_ILi96EEENS7_ILi192EEEEEENS_10bfloat16_tEfNS_4arch4Sm90ELb1ELb0ELb0ELb0ELb1ELb0ELb1ELb0ELi3ELi1ELi1ELi1ELb0EEENS1_21CollectiveEpilogueBwdISD_SE_SG_Li384ELb0ELb1ELi3EEENS1_25SingleTileBwdLPTSchedulerILb0ELi96ELb1EEEEEEEEEvNT_6ParamsE)
	.align		4
        /*0094*/ 	.word	index@(__assertfail)
	.align		4
        /*0098*/ 	.word	index@(_ZN7cutlass13device_kernelIN5flash11enable_sm90INS1_16FlashAttnBwdSm90INS1_25CollectiveMainloopBwdSm90ILi2ELi1ELi1EN4cute5tupleIJNS5_1CILi1EEES8_S8_EEENS6_IJNS7_ILi64EEENS7_ILi96EEENS7_ILi192EEEEEENS_10bfloat16_tEfNS_4arch4Sm90ELb1ELb0ELb0ELb0ELb0ELb0ELb1ELb0ELi3ELi1ELi1ELi1ELb0EEENS1_24CollectiveEpilogueBwdGQAISD_fSG_Li384ELb0ELb0EEENS1_25SingleTileBwdLPTSchedulerILb0ELi96ELb0EEEEEEEEEvNT_6ParamsE)
	.align		4
        /*009c*/ 	.word	index@(__assertfail)
	.align		4
        /*00a0*/ 	.word	index@(_ZN7cutlass13device_kernelIN5flash11enable_sm90INS1_16FlashAttnBwdSm90INS1_25CollectiveMainloopBwdSm90ILi2ELi1ELi1EN4cute5tupleIJNS5_1CILi1EEES8_S8_EEENS6_IJNS7_ILi64EEENS7_ILi96EEENS7_ILi192EEEEEENS_10bfloat16_tEfNS_4arch4Sm90ELb1ELb0ELb0ELb0ELb1ELb0ELb1ELb0ELi3ELi1ELi1ELi1ELb0EEENS1_24CollectiveEpilogueBwdGQAISD_fSG_Li384ELb0ELb1EEENS1_25SingleTileBwdLPTSchedulerILb0ELi96ELb1EEEEEEEEEvNT_6ParamsE)
	.align		4
        /*00a4*/ 	.word	index@(__assertfail)
	.align		4
        /*00a8*/ 	.word	index@(_ZN7cutlass13device_kernelIN5flash11enable_sm90INS1_16FlashAttnBwdSm90INS1_25CollectiveMainloopBwdSm90ILi2ELi1ELi1EN4cute5tupleIJNS5_1CILi1EEES8_S8_EEENS6_IJNS7_ILi64EEENS7_ILi96EEENS7_ILi192EEEEEENS_10bfloat16_tEfNS_4arch4Sm90ELb1ELb0ELb0ELb1ELb0ELb0ELb1ELb0ELi3ELi1ELi1ELi1ELb0EEENS1_21CollectiveEpilogueBwdISD_SE_SG_Li384ELb1ELb1ELi3EEENS1_25SingleTileBwdLPTSchedulerILb1ELi96ELb0EEEEEEEEEvNT_6ParamsE)
	.align		4
        /*00ac*/ 	.word	index@(__assertfail)
	.align		4
        /*00b0*/ 	.word	index@(_ZN7cutlass13device_kernelIN5flash11enable_sm90INS1_16FlashAttnBwdSm90INS1_25CollectiveMainloopBwdSm90ILi2ELi1ELi1EN4cute5tupleIJNS5_1CILi1EEES8_S8_EEENS6_IJNS7_ILi64EEENS7_ILi96EEENS7_ILi192EEEEEENS_10bfloat16_tEfNS_4arch4Sm90ELb1ELb0ELb0ELb1ELb1ELb0ELb1ELb0ELi3ELi1ELi1ELi1ELb0EEENS1_21CollectiveEpilogueBwdISD_SE_SG_Li384ELb1ELb1ELi3EEENS1_25SingleTileBwdLPTSchedulerILb1ELi96ELb1EEEEEEEEEvNT_6ParamsE)
	.align		4
        /*00b4*/ 	.word	index@(__assertfail)
	.align		4
        /*00b8*/ 	.word	index@(_ZN7cutlass13device_kernelIN5flash11enable_sm90INS1_16FlashAttnBwdSm90INS1_25CollectiveMainloopBwdSm90ILi2ELi1ELi1EN4cute5tupleIJNS5_1CILi1EEES8_S8_EEENS6_IJNS7_ILi64EEENS7_ILi96EEENS7_ILi192EEEEEENS_10bfloat16_tEfNS_4arch4Sm90ELb1ELb0ELb0ELb1ELb0ELb0ELb1ELb0ELi3ELi1ELi1ELi1ELb0EEENS1_24CollectiveEpilogueBwdGQAISD_fSG_Li384ELb1ELb0EEENS1_25SingleTileBwdLPTSchedulerILb1ELi96ELb0EEEEEEEEEvNT_6ParamsE)
	.align		4
        /*00bc*/ 	.word	index@(__assertfail)
	.align		4
        /*00c0*/ 	.word	index@(_ZN7cutlass13device_kernelIN5flash11enable_sm90INS1_16FlashAttnBwdSm90INS1_25CollectiveMainloopBwdSm90ILi2ELi1ELi1EN4cute5tupleIJNS5_1CILi1EEES8_S8_EEENS6_IJNS7_ILi64EEENS7_ILi96EEENS7_ILi192EEEEEENS_10bfloat16_tEfNS_4arch4Sm90ELb1ELb0ELb0ELb1ELb1ELb0ELb1ELb0ELi3ELi1ELi1ELi1ELb0EEENS1_24CollectiveEpilogueBwdGQAISD_fSG_Li384ELb1ELb1EEENS1_25SingleTileBwdLPTSchedulerILb1ELi96ELb1EEEEEEEEEvNT_6ParamsE)
	.align		4
        /*00c4*/ 	.word	index@(__assertfail)
	.align		4
        /*00c8*/ 	.word	0x00000000
	.align		4
        /*00cc*/ 	.word	0xfffffffe
	.align		4
        /*00d0*/ 	.word	0x00000000
	.align		4
        /*00d4*/ 	.word	0xfffffffd
	.align		4
        /*00d8*/ 	.word	0x00000000
	.align		4
        /*00dc*/ 	.word	0xfffffffc


//--------------------- .nv.constant4             --------------------------
	.section	.nv.constant4,"a",@progbits
	.align	8
	.align		8
.nv.constant4:
        /*0000*/ 	.dword	__assertfail
	.align		8
        /*0008*/ 	.dword	__unnamed_1
	.align		8
        /*0010*/ 	.dword	__unnamed_2
	.align		8
        /*0018*/ 	.dword	__unnamed_3
	.align		8
        /*0020*/ 	.dword	__unnamed_4
	.align		8
        /*0028*/ 	.dword	_ZN66_INTERNAL_1b5186a0_30_flash_bwd_hdim192_bf16_sm90_cu_ceb34e2a_28384cuda3std3__45__cpo5beginE
	.align		8
        /*0030*/ 	.dword	_ZN66_INTERNAL_1b5186a0_30_flash_bwd_hdim192_bf16_sm90_cu_ceb34e2a_28384cuda3std3__45__cpo3endE
	.align		8
        /*0038*/ 	.dword	_ZN66_INTERNAL_1b5186a0_30_flash_bwd_hdim192_bf16_sm90_cu_ceb34e2a_28384cuda3std3__45__cpo6cbeginE
	.align		8
        /*0040*/ 	.dword	_ZN66_INTERNAL_1b5186a0_30_flash_bwd_hdim192_bf16_sm90_cu_ceb34e2a_28384cuda3std3__45__cpo4cendE
	.align		8
        /*0048*/ 	.dword	_ZN66_INTERNAL_1b5186a0_30_flash_bwd_hdim192_bf16_sm90_cu_ceb34e2a_28384cuda3std3__468_GLOBAL__N__1b5186a0_30_flash_bwd_hdim192_bf16_sm90_cu_ceb34e2a_28386ignoreE
	.align		8
        /*0050*/ 	.dword	_ZN66_INTERNAL_1b5186a0_30_flash_bwd_hdim192_bf16_sm90_cu_ceb34e2a_28384cuda3std3__419piecewise_constructE
	.align		8
        /*0058*/ 	.dword	_ZN66_INTERNAL_1b5186a0_30_flash_bwd_hdim192_bf16_sm90_cu_ceb34e2a_28384cuda3std3__48in_placeE
	.align		8
        /*0060*/ 	.dword	_ZN66_INTERNAL_1b5186a0_30_flash_bwd_hdim192_bf16_sm90_cu_ceb34e2a_28384cuda3std6ranges3__45__cpo4swapE
	.align		8
        /*0068*/ 	.dword	_ZN66_INTERNAL_1b5186a0_30_flash_bwd_hdim192_bf16_sm90_cu_ceb34e2a_28384cuda3std6ranges3__45__cpo9iter_moveE
	.align		8
        /*0070*/ 	.dword	_ZN66_INTERNAL_1b5186a0_30_flash_bwd_hdim192_bf16_sm90_cu_ceb34e2a_28384cute7productE
	.align		8
        /*0078*/ 	.dword	_ZN66_INTERNAL_1b5186a0_30_flash_bwd_hdim192_bf16_sm90_cu_ceb34e2a_28384cute1_E
	.align		8
        /*0080*/ 	.dword	$str$23
	.align		8
        /*0088*/ 	.dword	$str$24


//--------------------- .text._ZN7cutlass13device_kernelIN5flash11enable_sm90INS1_16FlashAttnBwdSm90INS1_25CollectiveMainloopBwdSm90ILi2ELi1ELi1EN4cute5tupleIJNS5_1CILi1EEES8_S8_EEENS6_IJNS7_ILi64EEENS7_ILi96EEENS7_ILi192EEEEEENS_10bfloat16_tEfNS_4arch4Sm90ELb0ELb0ELb0ELb0ELb0ELb0ELb1ELb0ELi3ELi1ELi1ELi1ELb0EEENS1_21CollectiveEpilogueBwdISD_SE_SG_Li384ELb0ELb1ELi3EEENS1_19SingleTileSchedulerILb0ELb0ELb0ELi96EEEEEEEEEvNT_6ParamsE --------------------------
	.section	.text._ZN7cutlass13device_kernelIN5flash11enable_sm90INS1_16FlashAttnBwdSm90INS1_25CollectiveMainloopBwdSm90ILi2ELi1ELi1EN4cute5tupleIJNS5_1CILi1EEES8_S8_EEENS6_IJNS7_ILi64EEENS7_ILi96EEENS7_ILi192EEEEEENS_10bfloat16_tEfNS_4arch4Sm90ELb0ELb0ELb0ELb0ELb0ELb0ELb1ELb0ELi3ELi1ELi1ELi1ELb0EEENS1_21CollectiveEpilogueBwdISD_SE_SG_Li384ELb0ELb1ELi3EEENS1_19SingleTileSchedulerILb0ELb0ELb0ELi96EEEEEEEEEvNT_6ParamsE,"ax",@progbits
	.align	128
.text._ZN7cutlass13device_kernelIN5flash11enable_sm90INS1_16FlashAttnBwdSm90INS1_25CollectiveMainloopBwdSm90ILi2ELi1ELi1EN4cute5tupleIJNS5_1CILi1EEES8_S8_EEENS6_IJNS7_ILi64EEENS7_ILi96EEENS7_ILi192EEEEEENS_10bfloat16_tEfNS_4arch4Sm90ELb0ELb0ELb0ELb0ELb0ELb0ELb1ELb0ELi3ELi1ELi1ELi1ELb0EEENS1_21CollectiveEpilogueBwdISD_SE_SG_Li384ELb0ELb1ELi3EEENS1_19SingleTileSchedulerILb0ELb0ELb0ELi96EEEEEEEEEvNT_6ParamsE:
        .type           _ZN7cutlass13device_kernelIN5flash11enable_sm90INS1_16FlashAttnBwdSm90INS1_25CollectiveMainloopBwdSm90ILi2ELi1ELi1EN4cute5tupleIJNS5_1CILi1EEES8_S8_EEENS6_IJNS7_ILi64EEENS7_ILi96EEENS7_ILi192EEEEEENS_10bfloat16_tEfNS_4arch4Sm90ELb0ELb0ELb0ELb0ELb0ELb0ELb1ELb0ELi3ELi1ELi1ELi1ELb0EEENS1_21CollectiveEpilogueBwdISD_SE_SG_Li384ELb0ELb1ELi3EEENS1_19SingleTileSchedulerILb0ELb0ELb0ELi96EEEEEEEEEvNT_6ParamsE,@function
        .size           _ZN7cutlass13device_kernelIN5flash11enable_sm90INS1_16FlashAttnBwdSm90INS1_25CollectiveMainloopBwdSm90ILi2ELi1ELi1EN4cute5tupleIJNS5_1CILi1EEES8_S8_EEENS6_IJNS7_ILi64EEENS7_ILi96EEENS7_ILi192EEEEEENS_10bfloat16_tEfNS_4arch4Sm90ELb0ELb0ELb0ELb0ELb0ELb0ELb1ELb0ELi3ELi1ELi1ELi1ELb0EEENS1_21CollectiveEpilogueBwdISD_SE_SG_Li384ELb0ELb1ELi3EEENS1_19SingleTileSchedulerILb0ELb0ELb0ELi96EEEEEEEEEvNT_6ParamsE,(.L_x_3855 - _ZN7cutlass13device_kernelIN5flash11enable_sm90INS1_16FlashAttnBwdSm90INS1_25CollectiveMainloopBwdSm90ILi2ELi1ELi1EN4cute5tupleIJNS5_1CILi1EEES8_S8_EEENS6_IJNS7_ILi64EEENS7_ILi96EEENS7_ILi192EEEEEENS_10bfloat16_tEfNS_4arch4Sm90ELb0ELb0ELb0ELb0ELb0ELb0ELb1ELb0ELi3ELi1ELi1ELi1ELb0EEENS1_21CollectiveEpilogueBwdISD_SE_SG_Li384ELb0ELb1ELi3EEENS1_19SingleTileSchedulerILb0ELb0ELb0ELi96EEEEEEEEEvNT_6ParamsE)
        .other          _ZN7cutlass13device_kernelIN5flash11enable_sm90INS1_16FlashAttnBwdSm90INS1_25CollectiveMainloopBwdSm90ILi2ELi1ELi1EN4cute5tupleIJNS5_1CILi1EEES8_S8_EEENS6_IJNS7_ILi64EEENS7_ILi96EEENS7_ILi192EEEEEENS_10bfloat16_tEfNS_4arch4Sm90ELb0ELb0ELb0ELb0ELb0ELb0ELb1ELb0ELi3ELi1ELi1ELi1ELb0EEENS1_21CollectiveEpilogueBwdISD_SE_SG_Li384ELb0ELb1ELi3EEENS1_19SingleTileSchedulerILb0ELb0ELb0ELi96EEEEEEEEEvNT_6ParamsE,@"STO_CUDA_ENTRY STV_DEFAULT"
_ZN7cutlass13device_kernelIN5flash11enable_sm90INS1_16FlashAttnBwdSm90INS1_25CollectiveMainloopBwdSm90ILi2ELi1ELi1EN4cute5tupleIJNS5_1CILi1EEES8_S8_EEENS6_IJNS7_ILi64EEENS7_ILi96EEENS7_ILi192EEEEEENS_10bfloat16_tEfNS_4arch4Sm90ELb0ELb0ELb0ELb0ELb0ELb0ELb1ELb0ELi3ELi1ELi1ELi1ELb0EEENS1_21CollectiveEpilogueBwdISD_SE_SG_Li384ELb0ELb1ELi3EEENS1_19SingleTileSchedulerILb0ELb0ELb0ELi96EEEEEEEEEvNT_6ParamsE:
[----:B------:R-:W1:Y:S01]  /*0000*/  LDC R1, c[0x0][0x28] ;  /* 0x00000a00ff017b82 */ /* 0x000e620000000800 */
[----:B------:R-:W2:Y:S01]  /*0010*/  S2R R3, SR_TID.X ;  /* 0x0000000000037919 */ /* 0x000ea20000002100 */
[----:B------:R-:W-:Y:S01]  /*0020*/  ELECT P0, URZ, PT ;  /* 0x00000000003f782f */ /* 0x000fe20003800000 */
[----:B------:R-:W-:Y:S01]  /*0030*/  BSSY B0, `(.L_x_0) ;  /* 0x0000019000007945 */ /* 0x000fe20003800000 */
[----:B--2---:R-:W-:-:S05]  /*0040*/  SHF.R.U32.HI R0, RZ, 0x5, R3 ;  /* 0x00000005ff007819 */ /* 0x004fca0000011603 */
[----:B------:R-:W2:Y:S02]  /*0050*/  SHFL.IDX PT, R2, R0, RZ, 0x1f ;  /* 0x00001fff00027589 */ /* 0x000ea400000e0000 */
[----:B--2---:R-:W-:-:S13]  /*0060*/  ISETP.EQ.AND P0, PT, R2, RZ, P0 ;  /* 0x000000ff0200720c */ /* 0x004fda0000702270 */
[----:B-1----:R-:W-:Y:S05]  /*0070*/  @!P0 BRA `(.L_x_1) ;  /* 0x0000000000508947 */ /* 0x002fea0003800000 */
[----:B------:R-:W-:Y:S02]  /*0080*/  ULDC.64 UR4, c[0x0][0x198] ;  /* 0x0000660000047ab9 */ /* 0x000fe40000000a00 */
[----:B------:R-:W-:Y:S02]  /*0090*/  UIADD3 UR6, UP0, UR4, 0xf0, URZ ;  /* 0x000000f004067890 */ /* 0x000fe4000ff1e03f */
[----:B------:R-:W-:Y:S02]  /*00a0*/  UIADD3 UR8, UP1, UR4, 0x1f0, URZ ;  /* 0x000001f004087890 */ /* 0x000fe4000ff3e03f */
[----:B------:R-:W-:Y:S02]  /*00b0*/  UIADD3 UR10, UP2, UR4, 0x2f0, URZ ;  /* 0x000002f0040a7890 */ /* 0x000fe4000ff5e03f */
[----:B------:R-:W-:Y:S02]  /*00c0*/  UIADD3 UR12, UP3, UR4, 0x3f0, URZ ;  /* 0x000003f0040c7890 */ /* 0x000fe4000ff7e03f */
[----:B------:R-:W-:-:S02]  /*00d0*/  UIADD3 UR14, UP4, UR4, 0x670, URZ ;  /* 0x00000670040e7890 */ /* 0x000fc4000ff9e03f */
[----:B------:R-:W-:Y:S02]  /*00e0*/  UIADD3.X UR7, URZ, UR5, URZ, UP0, !UPT ;  /* 0x000000053f077290 */ /* 0x000fe400087fe43f */
[----:B------:R-:W-:Y:S02]  /*00f0*/  UIADD3 UR4, UP5, UR4, 0x770, URZ ;  /* 0x0000077004047890 */ /* 0x000fe4000ffbe03f */
[----:B------:R-:W-:Y:S02]  /*0100*/  UIADD3.X UR9, URZ, UR5, URZ, UP1, !UPT ;  /* 0x000000053f097290 */ /* 0x000fe40008ffe43f */
[----:B------:R-:W-:Y:S02]  /*0110*/  UIADD3.X UR11, URZ, UR5, URZ, UP2, !UPT ;  /* 0x000000053f0b7290 */ /* 0x000fe400097fe43f */
[----:B------:R-:W-:Y:S01]  /*0120*/  UIADD3.X UR13, URZ, UR5, URZ, UP3, !UPT ;  /* 0x000000053f0d7290 */ /* 0x000fe20009ffe43f */
[----:B------:R1:W-:Y:S01]  /*0130*/  UTMACCTL.PF [UR6] ;  /* 0x00000000060079b9 */ /* 0x0003e20008040000 */
[----:B------:R-:W-:-:S03]  /*0140*/  UIADD3.X UR15, URZ, UR5, URZ, UP4, !UPT ;  /* 0x000000053f0f7290 */ /* 0x000fc6000a7fe43f */
[----:B------:R1:W-:Y:S01]  /*0150*/  UTMACCTL.PF [UR8] ;  /* 0x00000000080079b9 */ /* 0x0003e20008040000 */
[----:B------:R-:W-:Y:S01]  /*0160*/  UIADD3.X UR5, URZ, UR5, URZ, UP5, !UPT ;  /* 0x000000053f057290 */ /* 0x000fe2000affe43f */
[----:B------:R1:W-:Y:S02]  /*0170*/  UTMACCTL.PF [UR10] ;  /* 0x000000000a0079b9 */ /* 0x0003e40008040000 */
[----:B------:R1:W-:Y:S02]  /*0180*/  UTMACCTL.PF [UR12] ;  /* 0x000000000c0079b9 */ /* 0x0003e40008040000 */
[----:B------:R1:W-:Y:S04]  /*0190*/  UTMACCTL.PF [UR14] ;  /* 0x000000000e0079b9 */ /* 0x0003e80008040000 */
[----:B------:R1:W-:Y:S02]  /*01a0*/  UTMACCTL.PF [UR4] ;  /* 0x00000000040079b9 */ /* 0x0003e40008040000 */
[----:B-1----:R-:W-:Y:S01]  /*01b0*/  NOP ;  /* 0x0000000000007918 */ /* 0x002fe20000000000 */
.L_x_1:
[----:B------:R-:W-:Y:S05]  /*01c0*/  BSYNC B0 ;  /* 0x0000000000007941 */ /* 0x000fea0003800000 */
.L_x_0:
[----:B------:R-:W-:Y:S01]  /*01d0*/  VOTEU.ANY UP0, P0 ;  /* 0x00000000003f7886 */ /* 0x000fe20000000100 */
[----:B------:R-:W1:Y:S01]  /*01e0*/  SHFL.IDX PT, R2, R0, RZ, 0x1f ;  /* 0x00001fff00027589 */ /* 0x000e6200000e0000 */
[----:B------:R-:W-:Y:S01]  /*01f0*/  UMOV UR4, 0x1 ;  /* 0x0000000100047882 */ /* 0x000fe20000000000 */
[----:B------:R-:W-:Y:S02]  /*0200*/  SHF.R.U32.HI R3, RZ, 0x7, R3 ;  /* 0x00000007ff037819 */ /* 0x000fe40000011603 */
[----:B------:R-:W2:Y:S01]  /*0210*/  @UP0 S2UR UR7, SR_CgaCtaId ;  /* 0x00000000000709c3 */ /* 0x000ea20000008800 */
[----:B------:R-:W-:Y:S01]  /*0220*/  @UP0 UMOV UR6, 0x400 ;  /* 0x0000040000060882 */ /* 0x000fe20000000000 */
[----:B------:R-:W-:-:S04]  /*0230*/  @UP0 UIADD3 UR4, -UR4, 0x100000, URZ ;  /* 0x0010000004040890 */ /* 0x000fc8000fffe13f */
[----:B------:R-:W-:Y:S02]  /*0240*/  @UP0 USHF.L.U32 UR5, UR4, 0xb, URZ ;  /* 0x0000000b04050899 */ /* 0x000fe4000800063f */
[----:B------:R-:W-:Y:S01]  /*0250*/  @UP0 USHF.L.U32 UR4, UR4, 0x1, URZ ;  /* 0x0000000104040899 */ /* 0x000fe2000800063f */
[----:B-1----:R-:W-:Y:S02]  /*0260*/  ISETP.NE.AND P1, PT, R2, RZ, PT ;  /* 0x000000ff0200720c */ /* 0x002fe40003f25270 */
[----:B------:R1:W3:Y:S01]  /*0270*/  SHFL.IDX PT, R2, R3, RZ, 0x1f ;  /* 0x00001fff03027589 */ /* 0x0002e200000e0000 */
[----:B--2---:R-:W-:Y:S01]  /*0280*/  @UP0 ULEA UR6, UR7, UR6, 0x18 ;  /* 0x0000000607060291 */ /* 0x004fe2000f8ec03f */
[----:B------:R-:W-:Y:S02]  /*0290*/  VOTEU.ANY UP0, P0 ;  /* 0x00000000003f7886 */ /* 0x000fe40000000100 */
[----:B------:R-:W2:Y:S09]  /*02a0*/  FENCE.VIEW.ASYNC.S ;  /* 0x00000000000073c6 */ /* 0x000eb20000000000 */
[----:B--2---:R1:W2:Y:S02]  /*02b0*/  @UP0 SYNCS.EXCH.64 URZ, [UR6+0x36400], UR4 ;  /* 0x03640004063f05b2 */ /* 0x0042a40008000100 */
[----:B-1----:R-:W-:Y:S05]  /*02c0*/  @P1 BRA `(.L_x_2) ;  /* 0x0000000000481947 */ /* 0x002fea0003800000 */
[----:B------:R-:W1:Y:S01]  /*02d0*/  S2UR UR5, SR_CgaCtaId ;  /* 0x00000000000579c3 */ /* 0x000e620000008800 */
[----:B------:R-:W-:Y:S01]  /*02e0*/  UMOV UR4, 0x400 ;  /* 0x0000040000047882 */ /* 0x000fe20000000000 */
[----:B------:R-:W-:Y:S01]  /*02f0*/  UMOV UR6, 0x1 ;  /* 0x0000000100067882 */ /* 0x000fe20000000000 */
[----:B------:R-:W-:Y:S01]  /*0300*/  UMOV UR9, 0x180 ;  /* 0x0000018000097882 */ /* 0x000fe20000000000 */
[----:B------:R-:W-:-:S04]  /*0310*/  UIADD3 UR6, -UR6, 0x100000, URZ ;  /* 0x0010000006067890 */ /* 0x000fc8000fffe13f */
[----:B------:R-:W-:Y:S02]  /*0320*/  USHF.L.U32 UR7, UR6, 0xb, URZ ;  /* 0x0000000b06077899 */ /* 0x000fe4000800063f */
[----:B------:R-:W-:Y:S01]  /*0330*/  USHF.L.U32 UR6, UR6, 0x1, URZ ;  /* 0x0000000106067899 */ /* 0x000fe2000800063f */
[----:B------:R-:W-:Y:S01]  /*0340*/  ELECT P0, URZ, PT ;  /* 0x00000000003f782f */ /* 0x000fe20003800000 */
[----:B-1----:R-:W-:Y:S02]  /*0350*/  ULEA UR8, UR5, UR4, 0x18 ;  /* 0x0000000405087291 */ /* 0x002fe4000f8ec03f */
[----:B------:R-:W-:-:S04]  /*0360*/  UIADD3 UR4, -UR9, 0x100000, URZ ;  /* 0x0010000009047890 */ /* 0x000fc8000fffe13f */
[----:B------:R-:W-:Y:S02]  /*0370*/  USHF.L.U32 UR5, UR4, 0xb, URZ ;  /* 0x0000000b04057899 */ /* 0x000fe4000800063f */
[----:B------:R-:W-:Y:S01]  /*0380*/  USHF.L.U32 UR4, UR4, 0x1, URZ ;  /* 0x0000000104047899 */ /* 0x000fe2000800063f */
[----:B------:R-:W1:Y:S03]  /*0390*/  FENCE.VIEW.ASYNC.S ;  /* 0x00000000000073c6 */ /* 0x000e660000000000 */
[----:B-1----:R1:W4:Y:S08]  /*03a0*/  SYNCS.EXCH.64 URZ, [UR8+0x36410], UR6 ;  /* 0x03641006083f75b2 */ /* 0x0023300008000100 */
[----:B------:R1:W5:Y:S01]  /*03b0*/  SYNCS.EXCH.64 URZ, [UR8+0x36420], UR4 ;  /* 0x03642004083f75b2 */ /* 0x0003620008000100 */
[----:B------:R1:W1:Y:S01]  /*03c0*/  SYNCS.EXCH.64 URZ, [UR8+0x36418], UR6 ;  /* 0x03641806083f75b2 */ /* 0x0002620008000100 */
[----:B------:R1:W1:Y:S01]  /*03d0*/  SYNCS.EXCH.64 URZ, [UR8+0x36428], UR4 ;  /* 0x03642804083f75b2 */ /* 0x0002620008000100 */
[----:B------:R-:W-:Y:S01]  /*03e0*/  NOP ;  /* 0x0000000000007918 */ /* 0x000fe20000000000 */
.L_x_2:
[----:B------:R-:W3:Y:S01]  /*03f0*/  SHFL.IDX PT, R3, R0, RZ, 0x1f ;  /* 0x00001fff00037589 */ /* 0x000ee200000e0000 */
[----:B------:R-:W-:Y:S01]  /*0400*/  NOP ;  /* 0x0000000000007918 */ /* 0x000fe20000000000 */
[----:B---3--:R-:W-:-:S13]  /*0410*/  ISETP.NE.AND P0, PT, R3, RZ, PT ;  /* 0x000000ff0300720c */ /* 0x008fda0003f05270 */
[----:B------:R-:W-:Y:S05]  /*0420*/  @P0 BRA `(.L_x_3) ;  /* 0x0000000000400947 */ /* 0x000fea0003800000 */
[----:B-1----:R-:W1:Y:S01]  /*0430*/  S2UR UR5, SR_CgaCtaId ;  /* 0x00000000000579c3 */ /* 0x002e620000008800 */
[----:B------:R-:W-:Y:S01]  /*0440*/  UMOV UR4, 0x400 ;  /* 0x0000040000047882 */ /* 0x000fe20000000000 */
[----:B------:R-:W-:Y:S01]  /*0450*/  UMOV UR6, 0x1 ;  /* 0x0000000100067882 */ /* 0x000fe20000000000 */
[----:B------:R-:W-:Y:S01]  /*0460*/  UMOV UR7, 0x180 ;  /* 0x0000018000077882 */ /* 0x000fe20000000000 */
[----:B------:R-:W-:Y:S01]  /*0470*/  ELECT P0, URZ, PT ;  /* 0x00000000003f782f */ /* 0x000fe20003800000 */
[----:B-1----:R-:W-:Y:S02]  /*0480*/  ULEA UR8, UR5, UR4, 0x18 ;  /* 0x0000000405087291 */ /* 0x002fe4000f8ec03f */
[----:B------:R-:W-:-:S04]  /*0490*/  UIADD3 UR4, -UR6, 0x100000, URZ ;  /* 0x0010000006047890 */ /* 0x000fc8000fffe13f */
[----:B------:R-:W-:Y:S02]  /*04a0*/  USHF.L.U32 UR5, UR4, 0xb, URZ ;  /* 0x0000000b04057899 */ /* 0x000fe4000800063f */
[----:B------:R-:W-:Y:S02]  /*04b0*/  USHF.L.U32 UR4, UR4, 0x1, URZ ;  /* 0x0000000104047899 */ /* 0x000fe4000800063f */
[----:B------:R-:W-:-:S04]  /*04c0*/  UIADD3 UR6, -UR7, 0x100000, URZ ;  /* 0x0010000007067890 */ /* 0x000fc8000fffe13f */
[----:B------:R-:W-:Y:S02]  /*04d0*/  USHF.L.U32 UR7, UR6, 0xb, URZ ;  /* 0x0000000b06077899 */ /* 0x000fe4000800063f */
[----:B------:R-:W-:Y:S01]  /*04e0*/  USHF.L.U32 UR6, UR6, 0x1, URZ ;  /* 0x0000000106067899 */ /* 0x000fe2000800063f */
[----:B------:R-:W1:Y:S03]  /*04f0*/  FENCE.VIEW.ASYNC.S ;  /* 0x00000000000073c6 */ /* 0x000e660000000000 */
[----:B-1----:R3:W1:Y:S08]  /*0500*/  SYNCS.EXCH.64 URZ, [UR8+0x36430], UR4 ;  /* 0x03643004083f75b2 */ /* 0x0026700008000100 */
[----:B------:R3:W1:Y:S02]  /*0510*/  SYNCS.EXCH.64 URZ, [UR8+0x36438], UR6 ;  /* 0x03643806083f75b2 */ /* 0x0006640008000100 */
[----:B---3--:R-:W-:Y:S01]  /*0520*/  NOP ;  /* 0x0000000000007918 */ /* 0x008fe20000000000 */
.L_x_3:
[----:B------:R-:W-:Y:S01]  /*0530*/  ISETP.NE.AND P0, PT, R2, RZ, PT ;  /* 0x000000ff0200720c */ /* 0x000fe20003f05270 */
[----:B------:R-:W-:Y:S01]  /*0540*/  IMAD.MOV.U32 R17, RZ, RZ, 0x1 ;  /* 0x00000001ff117424 */ /* 0x000fe200078e00ff */
[----:B------:R-:W-:-:S04]  /*0550*/  NOP ;  /* 0x0000000000007918 */ /* 0x000fc80000000000 */
[----:B------:R-:W-:Y:S01]  /*0560*/  SEL R17, R17, 0x2, !P0 ;  /* 0x0000000211117807 */ /* 0x000fe20004000000 */
[----:B-12-45:R-:W-:Y:S06]  /*0570*/  BAR.SYNC.DEFER_BLOCKING 0x0 ;  /* 0x0000000000007b1d */ /* 0x036fec0000010000 */
[----:B------:R-:W-:Y:S05]  /*0580*/  @!P0 BRA `(.L_x_4) ;  /* 0x0000003c00648947 */ /* 0x000fea0003800000 */
.L_x_5:
[----:B------:R-:W-:-:S08]  /*0590*/  NOP ;  /* 0x0000000000007918 */ /* 0x000fd00000000000 */
[----:B------:R-:W1:Y:S02]  /*05a0*/  USETMAXREG.TRY_ALLOC.CTAPOOL UP0, 0xa0 ;  /* 0x000000a0000079c8 */ /* 0x000e640008000600 */
[----:B-1----:R-:W-:-:S13]  /*05b0*/  PLOP3.LUT P0, PT, PT, PT, UP0, 0x80, 0x0 ;  /* 0x000000000000781c */ /* 0x002fda0003f0f008 */
[----:B------:R-:W-:Y:S05]  /*05c0*/  @!P0 BRA `(.L_x_5) ;  /* 0xfffffffc00f08947 */ /* 0x000fea000383ffff */
[----:B------:R-:W-:Y:S01]  /*05d0*/  LOP3.LUT R0, R0, 0x3, RZ, 0xc0, !PT ;  /* 0x0000000300007812 */ /* 0x000fe200078ec0ff */
[----:B------:R-:W1:Y:S01]  /*05e0*/  S2R R2, SR_TID.X ;  /* 0x0000000000027919 */ /* 0x000e620000002100 */
[----:B------:R-:W2:Y:S04]  /*05f0*/  S2UR UR4, SR_CTAID.Z ;  /* 0x00000000000479c3 */ /* 0x000ea80000002700 */
[----:B------:R-:W3:Y:S02]  /*0600*/  SHFL.IDX PT, R0, R0, RZ, 0x1f ;  /* 0x00001fff00007589 */ /* 0x000ee400000e0000 */
[----:B---3--:R-:W-:Y:S02]  /*0610*/  ISETP.NE.AND P0, PT, R0, RZ, PT ;  /* 0x000000ff0000720c */ /* 0x008fe40003f05270 */
[----:B-1----:R-:W-:-:S11]  /*0620*/  SHF.R.U32.HI R2, RZ, 0x7, R2 ;  /* 0x00000007ff027819 */ /* 0x002fd60000011602 */
[----:B------:R-:W-:-:S05]  /*0630*/  @!P0 VIADD R2, R2, 0x9 ;  /* 0x0000000902028836 */ /* 0x000fca0000000000 */
[----:B------:R1:W-:Y:S06]  /*0640*/  @!P0 BAR.ARV R2, 0xa0 ;  /* 0x000280020000851d */ /* 0x0003ec0000002000 */
[----:B--2---:R-:W-:-:S13]  /*0650*/  ISETP.LE.AND P0, PT, RZ, UR4, PT ;  /* 0x00000004ff007c0c */ /* 0x004fda000bf03270 */
[----:B-1----:R-:W-:Y:S05]  /*0660*/  @!P0 EXIT ;  /* 0x000000000000894d */ /* 0x002fea0003800000 */
[----:B------:R-:W1:Y:S01]  /*0670*/  S2UR UR4, SR_CgaCtaId ;  /* 0x00000000000479c3 */ /* 0x000e620000008800 */
[----:B------:R-:W-:Y:S02]  /*0680*/  UMOV UR37, 0x400 ;  /* 0x0000040000257882 */ /* 0x000fe40000000000 */
[----:B-1----:R-:W-:-:S04]  /*0690*/  ULEA UR37, UR4, UR37, 0x18 ;  /* 0x0000002504257291 */ /* 0x002fc8000f8ec03f */
[----:B------:R-:W-:-:S04]  /*06a0*/  UIADD3 UR36, UR37, 0x30400, URZ ;  /* 0x0003040025247890 */ /* 0x000fc8000fffe03f */
[----:B------:R-:W-:-:S06]  /*06b0*/  ULOP3.LUT UP0, URZ, UR36, 0x1bf, URZ, 0xc0, !UPT ;  /* 0x000001bf243f7892 */ /* 0x000fcc000f80c03f */
[----:B------:R-:W-:-:S13]  /*06c0*/  PLOP3.LUT P0, PT, PT, PT, UP0, 0x80, 0x0 ;  /* 0x000000000000781c */ /* 0x000fda0003f0f008 */
[----:B------:R-:W-:Y:S05]  /*06d0*/  @!P0 BRA `(.L_x_6) ;  /* 0x00000000007c8947 */ /* 0x000fea0003800000 */
[----:B------:R-:W-:Y:S01]  /*06e0*/  MOV R2, 0x0 ;  /* 0x0000000000027802 */ /* 0x000fe20000000f00 */
[----:B------:R-:W-:Y:S01]  /*06f0*/  ULDC.64 UR4, c[0x4][0x80] ;  /* 0x0100200000047ab9 */ /* 0x000fe20000000a00 */
[----:B------:R-:W-:Y:S01]  /*0700*/  ULDC.64 UR6, c[0x4][0x8] ;  /* 0x0100020000067ab9 */ /* 0x000fe20000000a00 */
[----:B------:R-:W-:Y:S01]  /*0710*/  IMAD.U32 R4, RZ, RZ, UR4 ;  /* 0x00000004ff047e24 */ /* 0x000fe2000f8e00ff */
[----:B------:R1:W2:Y:S01]  /*0720*/  LDC.64 R14, c[0x4][R2] ;  /* 0x01000000020e7b82 */ /* 0x0002a20000000a00 */
[----:B------:R-:W-:Y:S01]  /*0730*/  IMAD.U32 R5, RZ, RZ, UR5 ;  /* 0x00000005ff057e24 */ /* 0x000fe2000f8e00ff */
[----:B------:R-:W-:Y:S01]  /*0740*/  ULDC.64 UR4, c[0x4][0x88] ;  /* 0x0100220000047ab9 */ /* 0x000fe20000000a00 */
[----:B------:R-:W-:Y:S02]  /*0750*/  IMAD.U32 R10, RZ, RZ, UR6 ;  /* 0x00000006ff0a7e24 */ /* 0x000fe4000f8e00ff */
[----:B------:R-:W-:Y:S02]  /*0760*/  IMAD.U32 R6, RZ, RZ, UR4 ;  /* 0x00000004ff067e24 */ /* 0x000fe4000f8e00ff */
[----:B------:R-:W-:-:S02]  /*0770*/  IMAD.U32 R7, RZ, RZ, UR5 ;  /* 0x00000005ff077e24 */ /* 0x000fc4000f8e00ff */
[----:B------:R-:W-:Y:S02]  /*0780*/  IMAD.U32 R11, RZ, RZ, UR7 ;  /* 0x00000007ff0b7e24 */ /* 0x000fe4000f8e00ff */
[----:B------:R-:W-:Y:S02]  /*0790*/  IMAD.MOV.U32 R8, RZ, RZ, 0x70 ;  /* 0x00000070ff087424 */ /* 0x000fe400078e00ff */
[----:B------:R-:W-:Y:S02]  /*07a0*/  IMAD.MOV.U32 R12, RZ, RZ, 0x1 ;  /* 0x00000001ff0c7424 */ /* 0x000fe400078e00ff */
[----:B-1----:R-:W-:-:S07]  /*07b0*/  IMAD.MOV.U32 R13, RZ, RZ, RZ ;  /* 0x000000ffff0d7224 */ /* 0x002fce00078e00ff */
[----:B------:R-:W-:-:S07]  /*07c0*/  LEPC R20, `(.L_x_7) ;  /* 0x000000001014794e */ /* 0x000fce0000000000 */
[----:B--2---:R-:W-:Y:S05]  /*07d0*/  CALL.ABS.NOINC R14 ;  /* 0x000000000e007343 */ /* 0x004fea0003c00000 */
.L_x_7:
[----:B------:R-:W1:Y:S01]  /*07e0*/  LDC.64 R2, c[0x4][R2] ;  /* 0x0100000002027b82 */ /* 0x000e620000000a00 */
[----:B------:R-:W-:Y:S01]  /*07f0*/  ULDC.64 UR4, c[0x4][0x80] ;  /* 0x0100200000047ab9 */ /* 0x000fe20000000a00 */
[----:B------:R-:W-:Y:S01]  /*0800*/  ULDC.64 UR6, c[0x4][0x88] ;  /* 0x0100220000067ab9 */ /* 0x000fe20000000a00 */
[----:B------:R-:W-:Y:S02]  /*0810*/  IMAD.U32 R4, RZ, RZ, UR4 ;  /* 0x00000004ff047e24 */ /* 0x000fe4000f8e00ff */
        /* <DEDUP_REMOVED lines=8> */
[----:B------:R-:W-:-:S07]  /*08a0*/  IMAD.MOV.U32 R13, RZ, RZ, RZ ;  /* 0x000000ffff0d7224 */ /* 0x000fce00078e00ff */
[----:B------:R-:W-:-:S07]  /*08b0*/  LEPC R20, `(.L_x_6) ;  /* 0x000000001014794e */ /* 0x000fce0000000000 */
[----:B-1----:R-:W-:Y:S05]  /*08c0*/  CALL.ABS.NOINC R2 ;  /* 0x0000000002007343 */ /* 0x002fea0003c00000 */
.L_x_6:
[----:B------:R-:W-:-:S04]  /*08d0*/  IMAD.U32 R19, RZ, RZ, UR37 ;  /* 0x00000025ff137e24 */ /* 0x000fc8000f8e00ff */
[----:B------:R-:W-:-:S05]  /*08e0*/  VIADD R18, R19, 0x33400 ;  /* 0x0003340013127836 */ /* 0x000fca0000000000 */
[----:B------:R-:W-:-:S13]  /*08f0*/  LOP3.LUT P0, RZ, R18, 0x1bf, RZ, 0xc0, !PT ;  /* 0x000001bf12ff7812 */ /* 0x000fda000780c0ff */
        /* <DEDUP_REMOVED lines=17> */
.L_x_9:
        /* <DEDUP_REMOVED lines=15> */
.L_x_8:
[----:B------:R-:W1:Y:S01]  /*0b00*/  S2R R2, SR_TID.X ;  /* 0x0000000000027919 */ /* 0x000e620000002100 */
[----:B------:R-:W-:Y:S01]  /*0b10*/  UMOV UR4, 0xffffffff ;  /* 0xffffffff00047882 */ /* 0x000fe20000000000 */
[----:B-1----:R-:W-:-:S05]  /*0b20*/  VIADD R0, R2, 0xffffff80 ;  /* 0xffffff8002007836 */ /* 0x002fca0000000000 */
[----:B------:R-:W-:-:S04]  /*0b30*/  SHF.R.S32.HI R3, RZ, 0x1f, R0 ;  /* 0x0000001fff037819 */ /* 0x000fc80000011400 */
[----:B------:R-:W-:-:S04]  /*0b40*/  LEA.HI R2, R3, R0, RZ, 0x7 ;  /* 0x0000000003027211 */ /* 0x000fc800078f38ff */
[----:B------:R-:W-:Y:S01]  /*0b50*/  SHF.R.S32.HI R13, RZ, 0x7, R2 ;  /* 0x00000007ff0d7819 */ /* 0x000fe20000011402 */
[----:B------:R-:W-:Y:S06]  /*0b60*/  BRA.DIV UR4, `(.L_x_10) ;  /* 0x0000006a041c7947 */ /* 0x000fec000b800000 */
[----:B------:R1:W2:Y:S02]  /*0b70*/  SHFL.IDX PT, R14, R13, RZ, 0x1f ;  /* 0x00001fff0d0e7589 */ /* 0x0002a400000e0000 */
.L_x_94:
[----:B------:R-:W-:Y:S02]  /*0b80*/  SHF.L.U32 R12, RZ, 0x1f, RZ ;  /* 0x0000001fff0c7819 */ /* 0x000fe400000006ff */
[----:B------:R-:W-:Y:S01]  /*0b90*/  LOP3.LUT R5, R2, 0xffffff80, RZ, 0xc0, !PT ;  /* 0xffffff8002057812 */ /* 0x000fe200078ec0ff */
[----:B--2---:R-:W-:Y:S01]  /*0ba0*/  IMAD.HI R2, R14, 0x55555556, RZ ;  /* 0x555555560e027827 */ /* 0x004fe200078e02ff */
[----:B------:R-:W2:Y:S01]  /*0bb0*/  SYNCS.PHASECHK.TRANS64.TRYWAIT P0, [UR37+0x36400], R12 ;  /* 0x0364000cff0075a7 */ /* 0x000ea20008000165 */
[CC--:B------:R-:W-:Y:S02]  /*0bc0*/  LEA.HI R6, R3.reuse, R0.reuse, RZ, 0x5 ;  /* 0x0000000003067211 */ /* 0x0c0fe400078f28ff */
[----:B------:R-:W-:Y:S01]  /*0bd0*/  IMAD.IADD R4, R0, 0x1, -R5 ;  /* 0x0000000100047824 */ /* 0x000fe200078e0a05 */
[----:B------:R-:W-:Y:S02]  /*0be0*/  LEA.HI R3, R3, R0, RZ, 0x4 ;  /* 0x0000000003037211 */ /* 0x000fe400078f20ff */
[----:B------:R-:W-:-:S02]  /*0bf0*/  LEA.HI R5, R2, R2, RZ, 0x1 ;  /* 0x0000000202057211 */ /* 0x000fc400078f08ff */
[----:B------:R-:W-:Y:S02]  /*0c00*/  SHF.R.S32.HI R9, RZ, 0x1f, R4 ;  /* 0x0000001fff097819 */ /* 0x000fe40000011404 */
[----:B------:R-:W-:Y:S01]  /*0c10*/  SHF.R.S32.HI R152, RZ, 0x5, R6 ;  /* 0x00000005ff987819 */ /* 0x000fe20000011406 */
[----:B------:R-:W-:Y:S01]  /*0c20*/  IMAD R5, R5, -0x3, R14 ;  /* 0xfffffffd05057824 */ /* 0x000fe200078e020e */
[----:B------:R-:W-:Y:S02]  /*0c30*/  LEA.HI R8, R9, R4, RZ, 0x2 ;  /* 0x0000000409087211 */ /* 0x000fe400078f10ff */
[----:B------:R-:W-:Y:S02]  /*0c40*/  SHF.R.S32.HI R7, RZ, 0x1f, R6 ;  /* 0x0000001fff077819 */ /* 0x000fe40000011406 */
[----:B------:R-:W-:Y:S02]  /*0c50*/  SHF.R.S32.HI R2, RZ, 0x4, R3 ;  /* 0x00000004ff027819 */ /* 0x000fe40000011403 */
[----:B------:R-:W-:-:S02]  /*0c60*/  SHF.R.S32.HI R10, RZ, 0x2, R8 ;  /* 0x00000002ff0a7819 */ /* 0x000fc40000011408 */
[----:B------:R-:W-:Y:S02]  /*0c70*/  SHF.R.S32.HI R11, RZ, 0x1f, R8 ;  /* 0x0000001fff0b7819 */ /* 0x000fe40000011408 */
[----:B------:R-:W-:Y:S02]  /*0c80*/  LEA.HI R6, R3, R2, RZ, 0x1 ;  /* 0x0000000203067211 */ /* 0x000fe400078f08ff */
[----:B------:R-:W-:Y:S02]  /*0c90*/  LEA.HI R7, R7, R152, RZ, 0x2 ;  /* 0x0000009807077211 */ /* 0x000fe400078f10ff */
[----:B------:R-:W-:Y:S02]  /*0ca0*/  LEA.HI R11, R11, R10, RZ, 0x3 ;  /* 0x0000000a0b0b7211 */ /* 0x000fe400078f18ff */
[----:B------:R-:W-:Y:S02]  /*0cb0*/  LOP3.LUT R153, R6, 0xfffffffe, RZ, 0xc0, !PT ;  /* 0xfffffffe06997812 */ /* 0x000fe400078ec0ff */
[----:B------:R-:W-:-:S02]  /*0cc0*/  LOP3.LUT R7, R7, 0xfffffffc, RZ, 0xc0, !PT ;  /* 0xfffffffc07077812 */ /* 0x000fc400078ec0ff */
[----:B------:R-:W-:Y:S01]  /*0cd0*/  LOP3.LUT R11, R11, 0xfffffff8, RZ, 0xc0, !PT ;  /* 0xfffffff80b0b7812 */ /* 0x000fe200078ec0ff */
[----:B------:R-:W-:Y:S01]  /*0ce0*/  IMAD.IADD R153, R2, 0x1, -R153 ;  /* 0x0000000102997824 */ /* 0x000fe200078e0a99 */
[----:B------:R-:W-:Y:S01]  /*0cf0*/  LEA.HI R9, R9, R4, RZ, 0x5 ;  /* 0x0000000409097211 */ /* 0x000fe200078f28ff */
[----:B------:R-:W-:Y:S02]  /*0d00*/  IMAD.IADD R152, R152, 0x1, -R7 ;  /* 0x0000000198987824 */ /* 0x000fe400078e0a07 */
[----:B------:R-:W-:Y:S01]  /*0d10*/  IMAD.IADD R16, R10, 0x1, -R11 ;  /* 0x000000010a107824 */ /* 0x000fe200078e0a0b */
[----:B------:R-:W-:Y:S01]  /*0d20*/  SHF.R.S32.HI R9, RZ, 0x5, R9 ;  /* 0x00000005ff097819 */ /* 0x000fe20000011409 */
[----:B--2---:R-:W-:Y:S06]  /*0d30*/  @P0 BRA `(.L_x_11) ;  /* 0x0000000000080947 */ /* 0x004fec0003800000 */
[----:B------:R-:W2:Y:S02]  /*0d40*/  SYNCS.PHASECHK.TRANS64.TRYWAIT P0, [UR37+0x36400], R12 ;  /* 0x0364000cff0075a7 */ /* 0x000ea40008000165 */
[----:B--2---:R-:W-:Y:S05]  /*0d50*/  @!P0 BRA `(.L_x_12) ;  /* 0x0000006400bc8947 */ /* 0x004fea0003800000 */
.L_x_11:
[----:B--2---:R-:W2:Y:S01]  /*0d60*/  LDC R12, c[0x0][0x280] ;  /* 0x0000a000ff0c7b82 */ /* 0x004ea20000000800 */
[----:B------:R-:W-:Y:S01]  /*0d70*/  IMAD R16, R9, 0x10, R16 ;  /* 0x0000001009107824 */ /* 0x000fe200078e0210 */
[----:B------:R-:W-:Y:S02]  /*0d80*/  CS2R R118, SRZ ;  /* 0x0000000000767805 */ /* 0x000fe4000001ff00 */
[----:B------:R-:W-:Y:S02]  /*0d90*/  CS2R R116, SRZ ;  /* 0x0000000000747805 */ /* 0x000fe4000001ff00 */
[----:B------:R-:W-:Y:S02]  /*0da0*/  CS2R R114, SRZ ;  /* 0x0000000000727805 */ /* 0x000fe4000001ff00 */
[----:B------:R-:W-:Y:S02]  /*0db0*/  CS2R R112, SRZ ;  /* 0x0000000000707805 */ /* 0x000fe4000001ff00 */
[----:B------:R-:W-:-:S02]  /*0dc0*/  CS2R R110, SRZ ;  /* 0x00000000006e7805 */ /* 0x000fc4000001ff00 */
[----:B------:R-:W-:Y:S02]  /*0dd0*/  CS2R R108, SRZ ;  /* 0x00000000006c7805 */ /* 0x000fe4000001ff00 */
        /* <DEDUP_REMOVED lines=16> */
[----:B--2---:R-:W-:-:S02]  /*0ee0*/  ISETP.GE.AND P0, PT, R12, 0x1, PT ;  /* 0x000000010c00780c */ /* 0x004fc40003f06270 */
        /* <DEDUP_REMOVED lines=25> */
[----:B------:R-:W-:Y:S01]  /*1080*/  CS2R R24, SRZ ;  /* 0x0000000000187805 */ /* 0x000fe2000001ff00 */
[----:B------:R-:W-:Y:S06]  /*1090*/  @!P0 BRA `(.L_x_13) ;  /* 0x0000002000948947 */ /* 0x000fec0003800000 */
[----:B------:R-:W-:Y:S01]  /*10a0*/  LOP3.LUT R3, R3, 0xfffffff0, RZ, 0xc0, !PT ;  /* 0xfffffff003037812 */ /* 0x000fe200078ec0ff */
[----:B------:R-:W2:Y:S01]  /*10b0*/  S2R R11, SR_CTAID.X ;  /* 0x00000000000b7919 */ /* 0x000ea20000002500 */
[----:B------:R-:W-:Y:S01]  /*10c0*/  LOP3.LUT R9, R8, 0xfffffffc, RZ, 0xc0, !PT ;  /* 0xfffffffc08097812 */ /* 0x000fe200078ec0ff */
[----:B------:R-:W2:Y:S01]  /*10d0*/  LDC R20, c[0x0][0x290] ;  /* 0x0000a400ff147b82 */ /* 0x000ea20000000800 */
[----:B------:R-:W-:-:S04]  /*10e0*/  IMAD.HI R10, R13, 0x55555556, RZ ;  /* 0x555555560d0a7827 */ /* 0x000fc800078e02ff */
[----:B------:R-:W-:Y:S01]  /*10f0*/  IMAD.IADD R3, R0, 0x1, -R3 ;  /* 0x0000000100037824 */ /* 0x000fe200078e0a03 */
[----:B------:R-:W-:Y:S01]  /*1100*/  LEA.HI R10, R10, R10, RZ, 0x1 ;  /* 0x0000000a0a0a7211 */ /* 0x000fe200078f08ff */
[----:B------:R-:W-:Y:S02]  /*1110*/  IMAD R14, R13, 0x400, R4 ;  /* 0x000004000d0e7824 */ /* 0x000fe400078e0204 */
[----:B------:R-:W-:Y:S01]  /*1120*/  IMAD.MOV.U32 R15, RZ, RZ, 0x20 ;  /* 0x00000020ff0f7424 */ /* 0x000fe200078e00ff */
[----:B------:R-:W-:Y:S01]  /*1130*/  LEA.HI R0, R3, R3, RZ, 0x1 ;  /* 0x0000000303007211 */ /* 0x000fe200078f08ff */
[----:B------:R-:W-:Y:S01]  /*1140*/  IMAD R10, R10, -0x3, R13 ;  /* 0xfffffffd0a0a7824 */ /* 0x000fe200078e020d */
[----:B------:R-:W-:Y:S01]  /*1150*/  SHF.R.S32.HI R6, RZ, 0x1f, R3 ;  /* 0x0000001fff067819 */ /* 0x000fe20000011403 */
[----:B------:R-:W-:Y:S01]  /*1160*/  IMAD.MOV.U32 R119, RZ, RZ, RZ ;  /* 0x000000ffff777224 */ /* 0x000fe200078e00ff */
[--C-:B------:R-:W-:Y:S02]  /*1170*/  SHF.R.S32.HI R2, RZ, 0x1, R0.reuse ;  /* 0x00000001ff027819 */ /* 0x100fe40000011400 */
[----:B------:R-:W-:-:S02]  /*1180*/  SHF.R.S32.HI R7, RZ, 0x1f, R0 ;  /* 0x0000001fff077819 */ /* 0x000fc40000011400 */
[----:B------:R-:W-:Y:S02]  /*1190*/  LEA.HI R8, R6, R3, RZ, 0x3 ;  /* 0x0000000306087211 */ /* 0x000fe400078f18ff */
[----:B------:R-:W-:Y:S02]  /*11a0*/  LEA.HI R7, R7, R2, RZ, 0x2 ;  /* 0x0000000207077211 */ /* 0x000fe400078f10ff */
[----:B------:R-:W-:Y:S01]  /*11b0*/  LOP3.LUT R0, R0, 0x7fffffe, RZ, 0xc0, !PT ;  /* 0x07fffffe00007812 */ /* 0x000fe200078ec0ff */
[----:B------:R-:W-:Y:S01]  /*11c0*/  IMAD.SHL.U32 R8, R8, 0x20, RZ ;  /* 0x0000002008087824 */ /* 0x000fe200078e00ff */
[----:B------:R-:W-:-:S03]  /*11d0*/  LOP3.LUT R7, R7, 0xfffffffc, RZ, 0xc0, !PT ;  /* 0xfffffffc07077812 */ /* 0x000fc600078ec0ff */
[----:B------:R-:W-:Y:S01]  /*11e0*/  IMAD.IADD R6, R3, 0x1, -R0 ;  /* 0x0000000103067824 */ /* 0x000fe200078e0a00 */
[----:B------:R-:W-:Y:S01]  /*11f0*/  LOP3.LUT R8, R8, 0x7fffff00, RZ, 0xc0, !PT ;  /* 0x7fffff0008087812 */ /* 0x000fe200078ec0ff */
[----:B------:R-:W-:Y:S02]  /*1200*/  IMAD.IADD R7, R2, 0x1, -R7 ;  /* 0x0000000102077824 */ /* 0x000fe400078e0a07 */
[----:B------:R-:W-:Y:S02]  /*1210*/  IMAD.SHL.U32 R3, R153, 0x8, RZ ;  /* 0x0000000899037824 */ /* 0x000fe400078e00ff */
[C---:B------:R-:W-:Y:S01]  /*1220*/  IMAD.SHL.U32 R0, R7.reuse, 0x40, RZ ;  /* 0x0000004007007824 */ /* 0x040fe200078e00ff */
[----:B------:R-:W-:Y:S01]  /*1230*/  LOP3.LUT P0, RZ, R7, 0x2, RZ, 0xc0, !PT ;  /* 0x0000000207ff7812 */ /* 0x000fe2000780c0ff */
[----:B-1----:R-:W-:Y:S02]  /*1240*/  IMAD R13, R13, 0x800, R8 ;  /* 0x000008000d0d7824 */ /* 0x002fe400078e0208 */
[----:B------:R-:W-:Y:S01]  /*1250*/  IMAD.IADD R2, R4, 0x1, -R9 ;  /* 0x0000000104027824 */ /* 0x000fe200078e0a09 */
[----:B------:R-:W-:Y:S01]  /*1260*/  LOP3.LUT R0, R0, 0xc0, RZ, 0xc0, !PT ;  /* 0x000000c000007812 */ /* 0x000fe200078ec0ff */
[----:B------:R-:W-:Y:S01]  /*1270*/  IMAD R13, R6, 0x20, R13 ;  /* 0x00000020060d7824 */ /* 0x000fe200078e020d */
[----:B------:R-:W-:Y:S01]  /*1280*/  SEL R15, R15, 0xffffffe0, !P0 ;  /* 0xffffffe00f0f7807 */ /* 0x000fe20004000000 */
[----:B------:R-:W-:Y:S01]  /*1290*/  VIADD R4, R12, 0x3f ;  /* 0x0000003f0c047836 */ /* 0x000fe20000000000 */
[----:B------:R-:W-:Y:S01]  /*12a0*/  LOP3.LUT R3, R0, 0x8, R3, 0xf8, !PT ;  /* 0x0000000800037812 */ /* 0x000fe200078ef803 */
[----:B------:R-:W-:Y:S01]  /*12b0*/  IMAD R13, R152, 0x200, R13 ;  /* 0x00000200980d7824 */ /* 0x000fe200078e020d */
[----:B------:R-:W-:Y:S01]  /*12c0*/  SHF.R.U32.HI R0, RZ, 0x3, R0 ;  /* 0x00000003ff007819 */ /* 0x000fe20000011600 */
[----:B--2---:R-:W-:Y:S01]  /*12d0*/  IMAD R9, R11, -0x60, R20 ;  /* 0xffffffa00b097824 */ /* 0x004fe200078e0214 */
[----:B------:R-:W-:-:S02]  /*12e0*/  SHF.R.S32.HI R11, RZ, 0x1f, R4 ;  /* 0x0000001fff0b7819 */ /* 0x000fc40000011404 */
[----:B------:R-:W-:Y:S02]  /*12f0*/  CS2R R6, SRZ ;  /* 0x0000000000067805 */ /* 0x000fe4000001ff00 */
[----:B------:R-:W-:Y:S01]  /*1300*/  LOP3.LUT R0, R3, R0, RZ, 0x3c, !PT ;  /* 0x0000000003007212 */ /* 0x000fe200078e3cff */
[----:B------:R-:W-:Y:S01]  /*1310*/  IMAD R9, R10, -0x20, R9 ;  /* 0xffffffe00a097824 */ /* 0x000fe200078e0209 */
[----:B------:R-:W-:Y:S01]  /*1320*/  LEA.HI R11, R11, R4, RZ, 0x6 ;  /* 0x000000040b0b7211 */ /* 0x000fe200078f30ff */
[----:B------:R-:W-:Y:S02]  /*1330*/  IMAD.SHL.U32 R4, R14, 0x4, RZ ;  /* 0x000000040e047824 */ /* 0x000fe400078e00ff */
[----:B------:R-:W-:Y:S01]  /*1340*/  IMAD.IADD R0, R0, 0x1, R13 ;  /* 0x0000000100007824 */ /* 0x000fe200078e020d */
[----:B------:R-:W-:Y:S01]  /*1350*/  LOP3.LUT R13, R17, 0x1, RZ, 0xfc, !PT ;  /* 0x00000001110d7812 */ /* 0x000fe200078efcff */
[----:B------:R-:W-:Y:S01]  /*1360*/  IMAD R2, R2, -0x2, R9 ;  /* 0xfffffffe02027824 */ /* 0x000fe200078e0209 */
[----:B------:R-:W-:Y:S01]  /*1370*/  SHF.R.S32.HI R17, RZ, 0x6, R11 ;  /* 0x00000006ff117819 */ /* 0x000fe2000001140b */
[----:B------:R-:W-:Y:S01]  /*1380*/  IMAD.MOV.U32 R12, RZ, RZ, RZ ;  /* 0x000000ffff0c7224 */ /* 0x000fe200078e00ff */
[----:B------:R-:W-:Y:S01]  /*1390*/  LEA R14, R0, UR37, 0x1 ;  /* 0x00000025000e7c11 */ /* 0x000fe2000f8e08ff */
[----:B------:R-:W-:Y:S01]  /*13a0*/  IMAD.MOV.U32 R3, RZ, RZ, RZ ;  /* 0x000000ffff037224 */ /* 0x000fe200078e00ff */
[----:B------:R-:W-:-:S02]  /*13b0*/  LEA R0, R4, UR37, 0x2 ;  /* 0x0000002504007c11 */ /* 0x000fc4000f8e10ff */
[----:B------:R-:W-:-:S07]  /*13c0*/  IADD3 R15, R15, 0x30400, R14 ;  /* 0x000304000f0f7810 */ /* 0x000fce0007ffe00e */
.L_x_24:
[----:B------:R-:W-:Y:S01]  /*13d0*/  ISETP.NE.AND P0, PT, R13, 0x3, PT ;  /* 0x000000030d00780c */ /* 0x000fe20003f05270 */
[----:B------:R-:W-:-:S12]  /*13e0*/  YIELD ;  /* 0x0000000000007946 */ /* 0x000fd80003800000 */
[----:B--2---:R-:W-:Y:S05]  /*13f0*/  @!P0 BRA `(.L_x_14) ;  /* 0x0000000000048947 */ /* 0x004fea0003800000 */
[----:B------:R-:W-:Y:S01]  /*1400*/  BPT.TRAP 0x1 ;  /* 0x000000040000795c */ /* 0x000fe20000300000 */
.L_x_14:
[----:B------:R-:W-:Y:S02]  /*1410*/  LEA R4, R3, UR37, 0x3 ;  /* 0x0000002503047c11 */ /* 0x000fe4000f8e18ff */
[----:B------:R-:W-:-:S04]  /*1420*/  SHF.L.U32 R9, R12, 0x1f, RZ ;  /* 0x0000001f0c097819 */ /* 0x000fc800000006ff */
[----:B------:R1:W2:Y:S01]  /*1430*/  SYNCS.PHASECHK.TRANS64.TRYWAIT P1, [R4+URZ+0x36410], R9 ;  /* 0x03641009040075a7 */ /* 0x0002a2000802017f */
[----:B------:R-:W-:Y:S05]  /*1440*/  @!P0 BRA `(.L_x_15) ;  /* 0x0000000000048947 */ /* 0x000fea0003800000 */
[----:B------:R-:W-:Y:S01]  /*1450*/  BPT.TRAP 0x1 ;  /* 0x000000040000795c */ /* 0x000fe20000300000 */
.L_x_15:
[----:B--2---:R-:W-:Y:S05]  /*1460*/  @P1 BRA `(.L_x_16) ;  /* 0x0000000000081947 */ /* 0x004fea0003800000 */
[----:B------:R-:W2:Y:S02]  /*1470*/  SYNCS.PHASECHK.TRANS64.TRYWAIT P1, [R4+URZ+0x36410], R9 ;  /* 0x03641009040075a7 */ /* 0x000ea4000802017f */
[----:B--2---:R-:W-:Y:S05]  /*1480*/  @!P1 BRA `(.L_x_17) ;  /* 0x0000006000049947 */ /* 0x004fea0003800000 */
.L_x_16:
[----:B------:R-:W-:Y:S05]  /*1490*/  WARPSYNC.ALL ;  /* 0x0000000000007948 */ /* 0x000fea0003800000 */
[----:B------:R-:W-:Y:S01]  /*14a0*/  R2UR UR6, R5 ;  /* 0x00000000050672ca */ /* 0x000fe200000e0000 */
[----:B------:R-:W-:Y:S01]  /*14b0*/  UIADD3 UR4, UR37, 0x1e000, URZ ;  /* 0x0001e00025047890 */ /* 0x000fe2000fffe03f */
[C---:B------:R-:W-:Y:S01]  /*14c0*/  R2UR UR7, R3.reuse ;  /* 0x00000000030772ca */ /* 0x040fe200000e0000 */
[----:B------:R-:W-:Y:S01]  /*14d0*/  WARPGROUP.ARRIVE ;  /* 0x00000000000079c5 */ /* 0x000fe20000000000 */
[----:B------:R-:W-:Y:S01]  /*14e0*/  UMOV UR13, 0x40000040 ;  /* 0x40000040000d7882 */ /* 0x000fe20000000000 */
[----:B------:R-:W-:Y:S01]  /*14f0*/  USHF.R.U32.HI UR5, URZ, 0x4, UR4 ;  /* 0x000000043f057899 */ /* 0x000fe20008011604 */
[----:B------:R-:W-:Y:S01]  /*1500*/  IMAD R8, R3, 0x40, R16 ;  /* 0x0000004003087824 */ /* 0x000fe200078e0210 */
[----:B------:R-:W-:Y:S01]  /*1510*/  UMOV UR15, 0x40000040 ;  /* 0x40000040000f7882 */ /* 0x000fe20000000000 */
[----:B------:R-:W-:Y:S01]  /*1520*/  UMOV UR9, 0x40000040 ;  /* 0x4000004000097882 */ /* 0x000fe20000000000 */
[----:B------:R-:W-:Y:S01]  /*1530*/  ULOP3.LUT UR5, UR5, 0x3fff, URZ, 0xc0, !UPT ;  /* 0x00003fff05057892 */ /* 0x000fe2000f8ec03f */
[----:B------:R-:W-:Y:S01]  /*1540*/  UMOV UR11, 0x40000040 ;  /* 0x40000040000b7882 */ /* 0x000fe20000000000 */
[----:B------:R-:W-:-:S02]  /*1550*/  LEA R8, R8, UR37, 0x2 ;  /* 0x0000002508087c11 */ /* 0x000fc4000f8e10ff */
[----:B------:R-:W-:Y:S02]  /*1560*/  ULEA UR4, UR6, UR37, 0xc ;  /* 0x0000002506047291 */ /* 0x000fe4000f8e603f */
[----:B------:R-:W-:Y:S02]  /*1570*/  ULOP3.LUT UR5, UR5, 0x10000, URZ, 0xfc, !UPT ;  /* 0x0001000005057892 */ /* 0x000fe4000f8efc3f */
[----:B------:R-:W-:-:S04]  /*1580*/  USHF.R.U32.HI UR6, URZ, 0x4, UR4 ;  /* 0x000000043f067899 */ /* 0x000fc80008011604 */
[----:B------:R-:W-:Y:S02]  /*1590*/  ULOP3.LUT UR8, UR6, 0x3fff, URZ, 0xc0, !UPT ;  /* 0x00003fff06087892 */ /* 0x000fe4000f8ec03f */
[----:B------:R-:W-:Y:S02]  /*15a0*/  UIMAD UR6, UR7, 0x600, UR5 ;  /* 0x00000600070678a4 */ /* 0x000fe4000f8e0205 */
[----:B------:R-:W-:-:S04]  /*15b0*/  ULOP3.LUT UR8, UR8, 0x10000, URZ, 0xfc, !UPT ;  /* 0x0001000008087892 */ /* 0x000fc8000f8efc3f */
[----:B------:R-:W-:Y:S01]  /*15c0*/  UIADD3 UR10, UR8, 0x606, URZ ;  /* 0x00000606080a7890 */ /* 0x000fe2000fffe03f */
[----:B------:R-:W-:Y:S02]  /*15d0*/  UMOV UR12, UR6 ;  /* 0x00000006000c7c82 */ /* 0x000fe40008000000 */
[----:B------:R-:W-:Y:S02]  /*15e0*/  UMOV UR14, UR8 ;  /* 0x00000008000e7c82 */ /* 0x000fe40008000000 */
[----:B------:R-:W-:Y:S01]  /*15f0*/  HGMMA.64x32x16.F32.BF16 R136, gdesc[UR12], RZ, !UPT, gsb0 ;  /* 0x006000000c8879f0 */ /* 0x000fe2000c0018ff */
[----:B------:R-:W-:Y:S02]  /*1600*/  UIADD3 UR12, UR6, 0x2, URZ ;  /* 0x00000002060c7890 */ /* 0x000fe4000fffe03f */
[----:B------:R-:W-:Y:S01]  /*1610*/  UIADD3 UR14, UR8, 0x2, URZ ;  /* 0x00000002080e7890 */ /* 0x000fe2000fffe03f */
[----:B------:R-:W-:Y:S01]  /*1620*/  UMOV UR13, 0x40000040 ;  /* 0x40000040000d7882 */ /* 0x000fe20000000000 */
[----:B------:R-:W-:Y:S01]  /*1630*/  UMOV UR15, 0x40000040 ;  /* 0x40000040000f7882 */ /* 0x000fe20000000000 */
[----:B------:R-:W-:-:S02]  /*1640*/  WARPGROUP.DEPBAR.LE gsb0, 0x0 ;  /* 0x00008000000079c5 */ /* 0x000fc40000010000 */
[----:B------:R-:W-:-:S06]  /*1650*/  WARPGROUP.ARRIVE ;  /* 0x00000000000079c5 */ /* 0x000fcc0000000000 */
[----:B------:R-:W-:Y:S01]  /*1660*/  HGMMA.64x32x16.F32.BF16 R136, gdesc[UR12], R136, gsb0 ;  /* 0x006000000c8879f0 */ /* 0x000fe20008001888 */
[----:B------:R-:W-:Y:S02]  /*1670*/  UIADD3 UR12, UR6, 0x4, URZ ;  /* 0x00000004060c7890 */ /* 0x000fe4000fffe03f */
[----:B------:R-:W-:Y:S01]  /*1680*/  UIADD3 UR14, UR8, 0x4, URZ ;  /* 0x00000004080e7890 */ /* 0x000fe2000fffe03f */
[----:B------:R-:W-:Y:S01]  /*1690*/  UMOV UR13, 0x40000040 ;  /* 0x40000040000d7882 */ /* 0x000fe20000000000 */
[----:B------:R-:W-:Y:S01]  /*16a0*/  UMOV UR15, 0x40000040 ;  /* 0x40000040000f7882 */ /* 0x000fe20000000000 */
[----:B------:R-:W-:Y:S02]  /*16b0*/  WARPGROUP.DEPBAR.LE gsb0, 0x0 ;  /* 0x00008000000079c5 */ /* 0x000fe40000010000 */
        /* <DEDUP_REMOVED lines=55> */
[----:B------:R-:W-:-:S07]  /*1a30*/  UIADD3 UR6, UR6, 0x406, URZ ;  /* 0x0000040606067890 */ /* 0x000fce000fffe03f */
[----:B------:R-:W-:Y:S01]  /*1a40*/  UMOV UR8, UR6 ;  /* 0x0000000600087c82 */ /* 0x000fe20008000000 */
[----:B------:R-:W-:Y:S02]  /*1a50*/  WARPGROUP.DEPBAR.LE gsb0, 0x0 ;  /* 0x00008000000079c5 */ /* 0x000fe40000010000 */
[----:B------:R-:W-:-:S06]  /*1a60*/  WARPGROUP.ARRIVE ;  /* 0x00000000000079c5 */ /* 0x000fcc0000000000 */
[----:B------:R-:W-:Y:S03]  /*1a70*/  HGMMA.64x32x16.F32.BF16 R136, gdesc[UR12], R136, gsb0 ;  /* 0x006000000c8879f0 */ /* 0x000fe60008001888 */
[----:B------:R-:W-:Y:S02]  /*1a80*/  WARPGROUP.DEPBAR.LE gsb0, 0x0 ;  /* 0x00008000000079c5 */ /* 0x000fe40000010000 */
[----:B------:R-:W-:-:S06]  /*1a90*/  WARPGROUP.ARRIVE ;  /* 0x00000000000079c5 */ /* 0x000fcc0000000000 */
[----:B------:R-:W-:Y:S03]  /*1aa0*/  HGMMA.64x32x16.F32.BF16 R136, gdesc[UR8], R136, gsb0 ;  /* 0x00600000088879f0 */ /* 0x000fe60008001888 */
[----:B------:R-:W-:Y:S02]  /*1ab0*/  WARPGROUP.DEPBAR.LE gsb0, 0x0 ;  /* 0x00008000000079c5 */ /* 0x000fe40000010000 */
[----:B------:R3:W4:Y:S04]  /*1ac0*/  LDS R21, [R8+0x30000] ;  /* 0x0300000008157984 */ /* 0x0007280000000800 */
[----:B------:R3:W5:Y:S01]  /*1ad0*/  LDS R20, [R8+0x30020] ;  /* 0x0300200008147984 */ /* 0x0007620000000800 */
[----:B------:R-:W-:Y:S05]  /*1ae0*/  @!P0 BRA `(.L_x_18) ;  /* 0x0000000000048947 */ /* 0x000fea0003800000 */
[----:B------:R-:W-:Y:S01]  /*1af0*/  BPT.TRAP 0x1 ;  /* 0x000000040000795c */ /* 0x000fe20000300000 */
.L_x_18:
[----:B---3--:R-:W-:-:S04]  /*1b00*/  SHF.L.U32 R8, R7, 0x1f, RZ ;  /* 0x0000001f07087819 */ /* 0x008fc800000006ff */
[----:B------:R3:W1:Y:S01]  /*1b10*/  SYNCS.PHASECHK.TRANS64.TRYWAIT P1, [UR37+0x36430], R8 ;  /* 0x03643008ff0075a7 */ /* 0x0006620008020165 */
[----:B------:R-:W-:Y:S05]  /*1b20*/  @!P0 BRA `(.L_x_19) ;  /* 0x0000000000048947 */ /* 0x000fea0003800000 */
[----:B------:R-:W-:Y:S01]  /*1b30*/  BPT.TRAP 0x1 ;  /* 0x000000040000795c */ /* 0x000fe20000300000 */
.L_x_19:
[----:B-1----:R-:W-:Y:S05]  /*1b40*/  @P1 BRA `(.L_x_20) ;  /* 0x0000000000081947 */ /* 0x002fea0003800000 */
[----:B------:R-:W1:Y:S02]  /*1b50*/  SYNCS.PHASECHK.TRANS64.TRYWAIT P1, [UR37+0x36430], R8 ;  /* 0x03643008ff0075a7 */ /* 0x000e640008020165 */
[----:B-1----:R-:W-:Y:S05]  /*1b60*/  @!P1 BRA `(.L_x_21) ;  /* 0x0000005800609947 */ /* 0x002fea0003800000 */
.L_x_20:
[----:B------:R-:W-:Y:S01]  /*1b70*/  UIADD3 UR5, UR37, 0x2a000, URZ ;  /* 0x0002a00025057890 */ /* 0x000fe2000fffe03f */
[----:B------:R-:W-:Y:S01]  /*1b80*/  WARPGROUP.ARRIVE ;  /* 0x00000000000079c5 */ /* 0x000fe20000000000 */
[----:B------:R-:W-:Y:S01]  /*1b90*/  UIADD3 UR4, UR4, 0x9000, URZ ;  /* 0x0000900004047890 */ /* 0x000fe2000fffe03f */
[C---:B------:R-:W-:Y:S01]  /*1ba0*/  ISETP.GT.AND P1, PT, R2.reuse, RZ, PT ;  /* 0x000000ff0200720c */ /* 0x040fe20003f24270 */
[----:B------:R-:W-:Y:S01]  /*1bb0*/  USHF.R.U32.HI UR6, URZ, 0x4, UR5 ;  /* 0x000000043f067899 */ /* 0x000fe20008011605 */
[----:B------:R-:W-:Y:S01]  /*1bc0*/  ISETP.GT.AND P2, PT, R2, 0x1, PT ;  /* 0x000000010200780c */ /* 0x000fe20003f44270 */
[----:B------:R-:W-:Y:S01]  /*1bd0*/  USHF.R.U32.HI UR4, URZ, 0x4, UR4 ;  /* 0x000000043f047899 */ /* 0x000fe20008011604 */
[----:B--2---:R-:W-:Y:S01]  /*1be0*/  FSEL R9, R138, -INF , P1 ;  /* 0xff8000008a097808 */ /* 0x004fe20000800000 */
[----:B------:R-:W-:Y:S01]  /*1bf0*/  ULOP3.LUT UR7, UR6, 0x3fff, URZ, 0xc0, !UPT ;  /* 0x00003fff06077892 */ /* 0x000fe2000f8ec03f */
[----:B---3--:R-:W-:Y:S01]  /*1c00*/  FSEL R8, R137, -INF , P2 ;  /* 0xff80000089087808 */ /* 0x008fe20001000000 */
[----:B------:R-:W-:Y:S01]  /*1c10*/  ULOP3.LUT UR6, UR4, 0x3fff, URZ, 0xc0, !UPT ;  /* 0x00003fff04067892 */ /* 0x000fe2000f8ec03f */
[C---:B------:R-:W-:Y:S01]  /*1c20*/  ISETP.GT.AND P3, PT, R2.reuse, 0x8, PT ;  /* 0x000000080200780c */ /* 0x040fe20003f64270 */
[----:B------:R-:W-:Y:S01]  /*1c30*/  ULOP3.LUT UR4, UR7, 0x10000, URZ, 0xfc, !UPT ;  /* 0x0001000007047892 */ /* 0x000fe2000f8efc3f */
[----:B------:R-:W-:Y:S01]  /*1c40*/  ISETP.GT.AND P4, PT, R2, 0x9, PT ;  /* 0x000000090200780c */ /* 0x000fe20003f84270 */
[----:B------:R-:W-:Y:S01]  /*1c50*/  ULOP3.LUT UR6, UR6, 0x10000, URZ, 0xfc, !UPT ;  /* 0x0001000006067892 */ /* 0x000fe2000f8efc3f */
[----:B------:R-:W-:Y:S01]  /*1c60*/  FSEL R136, R136, -INF , P1 ;  /* 0xff80000088887808 */ /* 0x000fe20000800000 */
[----:B------:R-:W-:Y:S01]  /*1c70*/  UMOV UR9, 0x40000040 ;  /* 0x4000004000097882 */ /* 0x000fe20000000000 */
[----:B------:R-:W-:Y:S01]  /*1c80*/  UMOV UR11, 0x40000040 ;  /* 0x40000040000b7882 */ /* 0x000fe20000000000 */
[----:B------:R-:W-:Y:S01]  /*1c90*/  ULDC UR7, c[0x0][0x744] ;  /* 0x0001d10000077ab9 */ /* 0x000fe20000000800 */
[----:B------:R-:W-:Y:S01]  /*1ca0*/  UMOV UR8, UR4 ;  /* 0x0000000400087c82 */ /* 0x000fe20008000000 */
[--C-:B-----5:R-:W-:Y:S01]  /*1cb0*/  FFMA.FTZ R138, R9, UR7, -R20.reuse ;  /* 0x00000007098a7c23 */ /* 0x120fe20008010814 */
[----:B------:R-:W-:Y:S01]  /*1cc0*/  UMOV UR10, UR6 ;  /* 0x00000006000a7c82 */ /* 0x000fe20008000000 */
[----:B------:R-:W-:Y:S01]  /*1cd0*/  FSEL R140, R140, -INF , P3 ;  /* 0xff8000008c8c7808 */ /* 0x000fe20001800000 */
[----:B------:R-:W-:Y:S01]  /*1ce0*/  HGMMA.64x32x16.F32.BF16 R120, gdesc[UR8], RZ, !UPT, gsb0 ;  /* 0x00600000087879f0 */ /* 0x000fe2000c0018ff */
[----:B------:R-:W-:Y:S01]  /*1cf0*/  UIADD3 UR10, UR6, 0x2, URZ ;  /* 0x00000002060a7890 */ /* 0x000fe2000fffe03f */
[----:B------:R-:W-:Y:S01]  /*1d00*/  FSEL R139, R139, -INF , P2 ;  /* 0xff8000008b8b7808 */ /* 0x000fe20001000000 */
[----:B------:R-:W-:Y:S01]  /*1d10*/  UIADD3 UR8, UR4, 0x2, URZ ;  /* 0x0000000204087890 */ /* 0x000fe2000fffe03f */
[----:B------:R-:W-:Y:S01]  /*1d20*/  FSEL R9, R142, -INF , P3 ;  /* 0xff8000008e097808 */ /* 0x000fe20001800000 */
[----:B------:R-:W-:Y:S01]  /*1d30*/  UMOV UR11, 0x40000040 ;  /* 0x40000040000b7882 */ /* 0x000fe20000000000 */
[----:B------:R-:W-:Y:S01]  /*1d40*/  UMOV UR9, 0x40000040 ;  /* 0x4000004000097882 */ /* 0x000fe20000000000 */
[----:B------:R-:W-:Y:S01]  /*1d50*/  FSEL R11, R143, -INF , P4 ;  /* 0xff8000008f0b7808 */ /* 0x000fe20002000000 */
[--C-:B----4-:R-:W-:Y:S01]  /*1d60*/  FFMA.FTZ R23, R8, UR7, -R21.reuse ;  /* 0x0000000708177c23 */ /* 0x110fe20008010815 */
[----:B------:R-:W-:Y:S01]  /*1d70*/  FSEL R8, R141, -INF , P4 ;  /* 0xff8000008d087808 */ /* 0x000fe20002000000 */
[--C-:B------:R-:W-:Y:S01]  /*1d80*/  FFMA.FTZ R22, R136, UR7, -R21.reuse ;  /* 0x0000000788167c23 */ /* 0x100fe20008010815 */
[----:B------:R-:W-:Y:S01]  /*1d90*/  LEA R155, R16, UR37, 0x2 ;  /* 0x00000025109b7c11 */ /* 0x000fe2000f8e10ff */
[--C-:B------:R-:W-:Y:S01]  /*1da0*/  FFMA.FTZ R136, R140, UR7, -R21.reuse ;  /* 0x000000078c887c23 */ /* 0x100fe20008010815 */
[--C-:B------:R-:W-:Y:S01]  /*1db0*/  FFMA.FTZ R139, R139, UR7, -R20.reuse ;  /* 0x000000078b8b7c23 */ /* 0x100fe20008010814 */
[--C-:B------:R-:W-:Y:S01]  /*1dc0*/  FFMA.FTZ R143, R9, UR7, -R20.reuse ;  /* 0x00000007098f7c23 */ /* 0x100fe20008010814 */
[----:B------:R-:W-:Y:S01]  /*1dd0*/  FFMA.FTZ R142, R11, UR7, -R20 ;  /* 0x000000070b8e7c23 */ /* 0x000fe20008010814 */
[----:B------:R-:W-:Y:S01]  /*1de0*/  FFMA.FTZ R8, R8, UR7, -R21 ;  /* 0x0000000708087c23 */ /* 0x000fe20008010815 */
[----:B------:R-:W-:Y:S01]  /*1df0*/  MUFU.EX2 R22, R22 ;  /* 0x0000001600167308 */ /* 0x000fe20000000800 */
[----:B------:R-:W-:-:S02]  /*1e00*/  ISETP.GT.AND P1, PT, R2, 0x10, PT ;  /* 0x000000100200780c */ /* 0x000fc40003f24270 */
[C---:B------:R-:W-:Y:S02]  /*1e10*/  ISETP.GT.AND P2, PT, R2.reuse, 0x11, PT ;  /* 0x000000110200780c */ /* 0x040fe40003f44270 */
[C---:B------:R-:W-:Y:S02]  /*1e20*/  ISETP.GT.AND P3, PT, R2.reuse, 0x18, PT ;  /* 0x000000180200780c */ /* 0x040fe40003f64270 */
[----:B------:R-:W-:Y:S01]  /*1e30*/  ISETP.GT.AND P4, PT, R2, 0x19, PT ;  /* 0x000000190200780c */ /* 0x000fe20003f84270 */
[----:B------:R-:W1:Y:S01]  /*1e40*/  MUFU.EX2 R23, R23 ;  /* 0x0000001700177308 */ /* 0x000e620000000800 */
[----:B------:R-:W-:Y:S02]  /*1e50*/  FSEL R144, R144, -INF , P1 ;  /* 0xff80000090907808 */ /* 0x000fe40000800000 */
[----:B------:R-:W-:Y:S02]  /*1e60*/  FSEL R154, R145, -INF , P2 ;  /* 0xff800000919a7808 */ /* 0x000fe40001000000 */
[----:B------:R-:W-:Y:S01]  /*1e70*/  FSEL R148, R148, -INF , P3 ;  /* 0xff80000094947808 */ /* 0x000fe20001800000 */
[--C-:B------:R-:W-:Y:S01]  /*1e80*/  FFMA.FTZ R144, R144, UR7, -R21.reuse ;  /* 0x0000000790907c23 */ /* 0x100fe20008010815 */
[----:B------:R-:W-:Y:S01]  /*1e90*/  FSEL R145, R150, -INF , P3 ;  /* 0xff80000096917808 */ /* 0x000fe20001800000 */
[----:B------:R-:W-:Y:S01]  /*1ea0*/  MUFU.EX2 R136, R136 ;  /* 0x0000008800887308 */ /* 0x000fe20000000800 */
[----:B------:R-:W-:Y:S01]  /*1eb0*/  FSEL R147, R147, -INF , P2 ;  /* 0xff80000093937808 */ /* 0x000fe20001000000 */
[----:B------:R-:W-:Y:S01]  /*1ec0*/  FFMA.FTZ R154, R154, UR7, -R21 ;  /* 0x000000079a9a7c23 */ /* 0x000fe20008010815 */
[----:B------:R-:W-:-:S05]  /*1ed0*/  FSEL R151, R151, -INF , P4 ;  /* 0xff80000097977808 */ /* 0x000fca0002000000 */
[----:B------:R1:W2:Y:S08]  /*1ee0*/  MUFU.EX2 R137, R8 ;  /* 0x0000000800897308 */ /* 0x0002b00000000800 */
[----:B------:R-:W-:Y:S01]  /*1ef0*/  MUFU.EX2 R138, R138 ;  /* 0x0000008a008a7308 */ /* 0x000fe20000000800 */
[----:B-1----:R-:W-:-:S07]  /*1f00*/  F2FP.BF16.F32.PACK_AB R8, R23, R22 ;  /* 0x000000161708723e */ /* 0x002fce00000010ff */
[----:B------:R-:W1:Y:S01]  /*1f10*/  MUFU.EX2 R139, R139 ;  /* 0x0000008b008b7308 */ /* 0x000e620000000800 */
[----:B--2---:R-:W-:Y:S01]  /*1f20*/  F2FP.BF16.F32.PACK_AB R10, R137, R136 ;  /* 0x00000088890a723e */ /* 0x004fe200000010ff */
[----:B------:R-:W-:Y:S02]  /*1f30*/  WARPGROUP.DEPBAR.LE gsb0, 0x0 ;  /* 0x00008000000079c5 */ /* 0x000fe40000010000 */
[----:B------:R-:W-:-:S04]  /*1f40*/  WARPGROUP.ARRIVE ;  /* 0x00000000000079c5 */ /* 0x000fc80000000000 */
[----:B------:R-:W-:Y:S02]  /*1f50*/  MUFU.EX2 R143, R143 ;  /* 0x0000008f008f7308 */ /* 0x000fe40000000800 */
[----:B------:R-:W-:Y:S01]  /*1f60*/  HGMMA.64x32x16.F32.BF16 R120, gdesc[UR8], R120, gsb0 ;  /* 0x00600000087879f0 */ /* 0x000fe20008001878 */
[----:B------:R-:W-:Y:S02]  /*1f70*/  UIADD3 UR10, UR6, 0x4, URZ ;  /* 0x00000004060a7890 */ /* 0x000fe4000fffe03f */
[----:B------:R-:W-:Y:S01]  /*1f80*/  UIADD3 UR8, UR4, 0x4, URZ ;  /* 0x0000000404087890 */ /* 0x000fe2000fffe03f */
[----:B------:R-:W-:Y:S01]  /*1f90*/  UMOV UR11, 0x40000040 ;  /* 0x40000040000b7882 */ /* 0x000fe20000000000 */
[----:B------:R-:W-:Y:S01]  /*1fa0*/  UMOV UR9, 0x40000040 ;  /* 0x4000004000097882 */ /* 0x000fe20000000000 */
[----:B------:R-:W2:Y:S01]  /*1fb0*/  MUFU.EX2 R142, R142 ;  /* 0x0000008e008e7308 */ /* 0x000ea20000000800 */
[----:B-1----:R-:W-:-:S07]  /*1fc0*/  F2FP.BF16.F32.PACK_AB R9, R139, R138 ;  /* 0x0000008a8b09723e */ /* 0x002fce00000010ff */
[----:B------:R-:W1:Y:S01]  /*1fd0*/  MUFU.EX2 R144, R144 ;  /* 0x0000009000907308 */ /* 0x000e620000000800 */
[----:B--2---:R-:W-:Y:S01]  /*1fe0*/  F2FP.BF16.F32.PACK_AB R11, R142, R143 ;  /* 0x0000008f8e0b723e */ /* 0x004fe200000010ff */
        /* <DEDUP_REMOVED lines=63> */
[----:B------:R-:W-:-:S04]  /*23e0*/  USHF.R.U32.HI UR4, URZ, 0x4, UR36 ;  /* 0x000000043f047899 */ /* 0x000fc80008011624 */
[----:B------:R-:W-:Y:S01]  /*23f0*/  ULOP3.LUT UR4, UR4, 0x3fff, URZ, 0xc0, !UPT ;  /* 0x00003fff04047892 */ /* 0x000fe2000f8ec03f */
[----:B------:R-:W-:Y:S02]  /*2400*/  WARPGROUP.DEPBAR.LE gsb0, 0x0 ;  /* 0x00008000000079c5 */ /* 0x000fe40000010000 */
[----:B------:R-:W-:-:S06]  /*2410*/  WARPGROUP.ARRIVE ;  /* 0x00000000000079c5 */ /* 0x000fcc0000000000 */
[----:B------:R-:W-:Y:S01]  /*2420*/  HGMMA.64x32x16.F32.BF16 R120, gdesc[UR8], R120, gsb0 ;  /* 0x00600000087879f0 */ /* 0x000fe20008001878 */
[----:B------:R-:W-:Y:S01]  /*2430*/  R2UR UR10, R5 ;  /* 0x00000000050a72ca */ /* 0x000fe200000e0000 */
[----:B------:R-:W-:Y:S01]  /*2440*/  ULOP3.LUT UR9, UR4, 0x1000000, URZ, 0xfc, !UPT ;  /* 0x0100000004097892 */ /* 0x000fe2000f8efc3f */
[----:B------:R-:W-:-:S06]  /*2450*/  UMOV UR11, 0x40000040 ;  /* 0x40000040000b7882 */ /* 0x000fcc0000000000 */
[----:B------:R-:W-:-:S05]  /*2460*/  UMOV UR6, UR9 ;  /* 0x0000000900067c82 */ /* 0x000fca0008000000 */
[----:B------:R-:W-:-:S04]  /*2470*/  ULEA UR5, UR10, UR5, 0xd ;  /* 0x000000050a057291 */ /* 0x000fc8000f8e683f */
[----:B------:R-:W-:-:S04]  /*2480*/  USHF.R.U32.HI UR5, URZ, 0x4, UR5 ;  /* 0x000000043f057899 */ /* 0x000fc80008011605 */
[----:B------:R-:W-:-:S03]  /*2490*/  ULOP3.LUT UR8, UR5, 0x3fff, URZ, 0xc0, !UPT ;  /* 0x00003fff05087892 */ /* 0x000fc6000f8ec03f */
[----:B------:R-:W-:-:S04]  /*24a0*/  UMOV UR5, 0x40000040 ;  /* 0x4000004000057882 */ /* 0x000fc80000000000 */
[----:B------:R-:W-:Y:S01]  /*24b0*/  UMOV UR4, UR8 ;  /* 0x0000000800047c82 */ /* 0x000fe20008000000 */
[----:B------:R-:W-:Y:S02]  /*24c0*/  WARPGROUP.DEPBAR.LE gsb0, 0x0 ;  /* 0x00008000000079c5 */ /* 0x000fe40000010000 */
[----:B------:R-:W2:Y:S04]  /*24d0*/  LDS R141, [R155+0x30200] ;  /* 0x030200009b8d7984 */ /* 0x000ea80000000800 */
[----:B------:R-:W3:Y:S01]  /*24e0*/  LDS R140, [R155+0x30220] ;  /* 0x030220009b8c7984 */ /* 0x000ee20000000800 */
[----:B------:R-:W-:Y:S06]  /*24f0*/  BAR.SYNC.DEFER_BLOCKING 0x9, 0x180 ;  /* 0x0246000000007b1d */ /* 0x000fec0000010000 */
[----:B------:R4:W-:Y:S01]  /*2500*/  STSM.16.M88.4 [R14+0x30400], R8 ;  /* 0x030400080e007844 */ /* 0x0009e20000000200 */
[--C-:B--2---:R-:W-:Y:S01]  /*2510*/  FADD.FTZ R150, R125, -R141.reuse ;  /* 0x8000008d7d967221 */ /* 0x104fe20000010000 */
[----:B------:R-:W-:-:S03]  /*2520*/  FADD.FTZ R125, R132, -R141 ;  /* 0x8000008d847d7221 */ /* 0x000fc60000010000 */
[----:B------:R-:W-:Y:S01]  /*2530*/  FMUL.FTZ R137, R137, R150 ;  /* 0x0000009689897220 */ /* 0x000fe20000410000 */
[----:B----4-:R-:W-:Y:S01]  /*2540*/  FSEL R8, R149, -INF , P4 ;  /* 0xff80000095087808 */ /* 0x010fe20002000000 */
[--C-:B------:R-:W-:Y:S01]  /*2550*/  FFMA.FTZ R10, R148, UR7, -R21.reuse ;  /* 0x00000007940a7c23 */ /* 0x100fe20008010815 */
[----:B------:R-:W-:Y:S01]  /*2560*/  FSEL R11, R146, -INF , P1 ;  /* 0xff800000920b7808 */ /* 0x000fe20000800000 */
[--C-:B------:R-:W-:Y:S01]  /*2570*/  FFMA.FTZ R146, R145, UR7, -R20.reuse ;  /* 0x0000000791927c23 */ /* 0x100fe20008010814 */
[--C-:B------:R-:W-:Y:S01]  /*2580*/  FFMA.FTZ R145, R151, UR7, -R20.reuse ;  /* 0x0000000797917c23 */ /* 0x100fe20008010814 */
[----:B------:R-:W-:Y:S01]  /*2590*/  FFMA.FTZ R21, R8, UR7, -R21 ;  /* 0x0000000708157c23 */ /* 0x000fe20008010815 */
[----:B------:R-:W2:Y:S01]  /*25a0*/  MUFU.EX2 R9, R154 ;  /* 0x0000009a00097308 */ /* 0x000ea20000000800 */
[--C-:B------:R-:W-:Y:S01]  /*25b0*/  FFMA.FTZ R8, R11, UR7, -R20.reuse ;  /* 0x000000070b087c23 */ /* 0x100fe20008010814 */
[----:B------:R-:W-:Y:S01]  /*25c0*/  FFMA.FTZ R11, R147, UR7, -R20 ;  /* 0x00000007930b7c23 */ /* 0x000fe20008010814 */
[--C-:B------:R-:W-:Y:S01]  /*25d0*/  FADD.FTZ R149, R124, -R141.reuse ;  /* 0x8000008d7c957221 */ /* 0x100fe20000010000 */
[--C-:B------:R-:W-:Y:S01]  /*25e0*/  FADD.FTZ R148, R121, -R141.reuse ;  /* 0x8000008d79947221 */ /* 0x100fe20000010000 */
[--C-:B------:R-:W-:Y:S01]  /*25f0*/  FADD.FTZ R124, R133, -R141.reuse ;  /* 0x8000008d857c7221 */ /* 0x100fe20000010000 */
[--C-:B------:R-:W-:Y:S01]  /*2600*/  FADD.FTZ R121, R128, -R141.reuse ;  /* 0x8000008d80797221 */ /* 0x100fe20000010000 */
[--C-:B---3--:R-:W-:Y:S01]  /*2610*/  FADD.FTZ R133, R122, -R140.reuse ;  /* 0x8000008c7a857221 */ /* 0x108fe20000010000 */
[----:B------:R-:W3:Y:S01]  /*2620*/  MUFU.EX2 R10, R10 ;  /* 0x0000000a000a7308 */ /* 0x000ee20000000800 */
[--C-:B------:R-:W-:Y:S01]  /*2630*/  FADD.FTZ R147, R120, -R141.reuse ;  /* 0x8000008d78937221 */ /* 0x100fe20000010000 */
[--C-:B------:R-:W-:Y:S01]  /*2640*/  FADD.FTZ R122, R123, -R140.reuse ;  /* 0x8000008c7b7a7221 */ /* 0x100fe20000010000 */
[--C-:B------:R-:W-:Y:S01]  /*2650*/  FADD.FTZ R128, R126, -R140.reuse ;  /* 0x8000008c7e807221 */ /* 0x100fe20000010000 */
[----:B------:R-:W-:Y:S01]  /*2660*/  FADD.FTZ R120, R129, -R141 ;  /* 0x8000008d81787221 */ /* 0x000fe20000010000 */
[--C-:B------:R-:W-:Y:S01]  /*2670*/  FADD.FTZ R123, R127, -R140.reuse ;  /* 0x8000008c7f7b7221 */ /* 0x100fe20000010000 */
[--C-:B------:R-:W-:Y:S01]  /*2680*/  FADD.FTZ R126, R131, -R140.reuse ;  /* 0x8000008c837e7221 */ /* 0x100fe20000010000 */
[----:B------:R-:W-:Y:S01]  /*2690*/  FMUL.FTZ R143, R143, R128 ;  /* 0x000000808f8f7220 */ /* 0x000fe20000410000 */
[----:B------:R-:W4:Y:S01]  /*26a0*/  MUFU.EX2 R21, R21 ;  /* 0x0000001500157308 */ /* 0x000f220000000800 */
[----:B------:R-:W-:Y:S01]  /*26b0*/  FMUL.FTZ R139, R139, R122 ;  /* 0x0000007a8b8b7220 */ /* 0x000fe20000410000 */
[----:B------:R-:W-:Y:S01]  /*26c0*/  FMUL.FTZ R142, R142, R123 ;  /* 0x0000007b8e8e7220 */ /* 0x000fe20000410000 */
[----:B-1----:R-:W-:Y:S01]  /*26d0*/  FMUL.FTZ R128, R144, R121 ;  /* 0x0000007990807220 */ /* 0x002fe20000410000 */
[C---:B--2---:R-:W-:Y:S01]  /*26e0*/  FMUL.FTZ R131, R9.reuse, R120 ;  /* 0x0000007809837220 */ /* 0x044fe20000410000 */
[----:B------:R-:W-:Y:S01]  /*26f0*/  F2FP.BF16.F32.PACK_AB R120, R9, R144 ;  /* 0x000000900978723e */ /* 0x000fe200000010ff */
[--C-:B------:R-:W-:Y:S01]  /*2700*/  FADD.FTZ R127, R130, -R140.reuse ;  /* 0x8000008c827f7221 */ /* 0x100fe20000010000 */
[--C-:B------:R-:W-:Y:S01]  /*2710*/  FADD.FTZ R129, R134, -R140.reuse ;  /* 0x8000008c86817221 */ /* 0x100fe20000010000 */
[----:B------:R-:W1:Y:S01]  /*2720*/  MUFU.EX2 R8, R8 ;  /* 0x0000000800087308 */ /* 0x000e620000000800 */
[----:B------:R-:W-:Y:S01]  /*2730*/  FADD.FTZ R140, R135, -R140 ;  /* 0x8000008c878c7221 */ /* 0x000fe20000010000 */
[----:B------:R-:W-:Y:S01]  /*2740*/  FMUL.FTZ R22, R22, R147 ;  /* 0x0000009316167220 */ /* 0x000fe20000410000 */
[----:B------:R-:W-:Y:S01]  /*2750*/  FMUL.FTZ R23, R23, R148 ;  /* 0x0000009417177220 */ /* 0x000fe20000410000 */
[----:B------:R-:W-:Y:S01]  /*2760*/  FMUL.FTZ R136, R136, R149 ;  /* 0x0000009588887220 */ /* 0x000fe20000410000 */
[----:B------:R-:W-:Y:S01]  /*2770*/  FMUL.FTZ R138, R138, R133 ;  /* 0x000000858a8a7220 */ /* 0x000fe20000410000 */
[----:B---3--:R-:W-:Y:S01]  /*2780*/  FMUL.FTZ R125, R10, R125 ;  /* 0x0000007d0a7d7220 */ /* 0x008fe20000410000 */
[----:B------:R-:W-:Y:S01]  /*2790*/  UMOV UR7, 0x80000020 ;  /* 0x8000002000077882 */ /* 0x000fe20000000000 */
[----:B------:R-:W2:Y:S01]  /*27a0*/  MUFU.EX2 R11, R11 ;  /* 0x0000000b000b7308 */ /* 0x000ea20000000800 */
[C---:B----4-:R-:W-:Y:S01]  /*27b0*/  F2FP.BF16.F32.PACK_AB R122, R21.reuse, R10 ;  /* 0x0000000a157a723e */ /* 0x050fe200000010ff */
[----:B------:R-:W-:Y:S01]  /*27c0*/  FMUL.FTZ R124, R21, R124 ;  /* 0x0000007c157c7220 */ /* 0x000fe20000410000 */
[----:B------:R-:W-:-:S02]  /*27d0*/  F2FP.BF16.F32.PACK_AB R10, R137, R136 ;  /* 0x00000088890a723e */ /* 0x000fc400000010ff */
[----:B------:R-:W-:-:S03]  /*27e0*/  F2FP.BF16.F32.PACK_AB R9, R139, R138 ;  /* 0x0000008a8b09723e */ /* 0x000fc600000010ff */
[----:B------:R-:W3:Y:S01]  /*27f0*/  MUFU.EX2 R20, R146 ;  /* 0x0000009200147308 */ /* 0x000ee20000000800 */
[----:B-1----:R-:W-:-:S07]  /*2800*/  FMUL.FTZ R21, R8, R127 ;  /* 0x0000007f08157220 */ /* 0x002fce0000410000 */
[----:B------:R-:W1:Y:S01]  /*2810*/  MUFU.EX2 R145, R145 ;  /* 0x0000009100917308 */ /* 0x000e620000000800 */
[C---:B--2---:R-:W-:Y:S01]  /*2820*/  F2FP.BF16.F32.PACK_AB R121, R11.reuse, R8 ;  /* 0x000000080b79723e */ /* 0x044fe200000010ff */
[----:B------:R-:W-:Y:S01]  /*2830*/  FMUL.FTZ R126, R11, R126 ;  /* 0x0000007e0b7e7220 */ /* 0x000fe20000410000 */
[----:B------:R-:W-:Y:S02]  /*2840*/  F2FP.BF16.F32.PACK_AB R8, R23, R22 ;  /* 0x000000161708723e */ /* 0x000fe400000010ff */
[----:B------:R-:W-:Y:S02]  /*2850*/  F2FP.BF16.F32.PACK_AB R11, R142, R143 ;  /* 0x0000008f8e0b723e */ /* 0x000fe400000010ff */
[----:B------:R-:W-:Y:S01]  /*2860*/  F2FP.BF16.F32.PACK_AB R22, R124, R125 ;  /* 0x0000007d7c16723e */ /* 0x000fe200000010ff */
[----:B---3--:R-:W-:Y:S01]  /*2870*/  FMUL.FTZ R129, R20, R129 ;  /* 0x0000008114817220 */ /* 0x008fe20000410000 */
[----:B------:R-:W-:Y:S02]  /*2880*/  F2FP.BF16.F32.PACK_AB R21, R126, R21 ;  /* 0x000000157e15723e */ /* 0x000fe400000010ff */
[C---:B-1----:R-:W-:Y:S01]  /*2890*/  F2FP.BF16.F32.PACK_AB R123, R145.reuse, R20 ;  /* 0x00000014917b723e */ /* 0x042fe200000010ff */
[----:B------:R-:W-:Y:S01]  /*28a0*/  FMUL.FTZ R140, R145, R140 ;  /* 0x0000008c918c7220 */ /* 0x000fe20000410000 */
[----:B------:R-:W-:-:S03]  /*28b0*/  F2FP.BF16.F32.PACK_AB R20, R131, R128 ;  /* 0x000000808314723e */ /* 0x000fc600000010ff */
[----:B------:R1:W-:Y:S01]  /*28c0*/  STSM.16.M88.4 [R15], R120 ;  /* 0x000000780f007844 */ /* 0x0003e20000000200 */
[----:B------:R-:W-:Y:S01]  /*28d0*/  F2FP.BF16.F32.PACK_AB R23, R140, R129 ;  /* 0x000000818c17723e */ /* 0x000fe200000010ff */
[----:B------:R-:W-:Y:S01]  /*28e0*/  @!PT LDS RZ, [RZ] ;  /* 0x00000000fffff984 */ /* 0x000fe20000000800 */
[----:B------:R-:W-:Y:S01]  /*28f0*/  @!PT LDS RZ, [RZ] ;  /* 0x00000000fffff984 */ /* 0x000fe20000000800 */
[----:B------:R-:W-:Y:S01]  /*2900*/  @!PT LDS RZ, [RZ] ;  /* 0x00000000fffff984 */ /* 0x000fe20000000800 */
[----:B------:R-:W-:Y:S01]  /*2910*/  @!PT LDS RZ, [RZ] ;  /* 0x00000000fffff984 */ /* 0x000fe20000000800 */
[----:B------:R2:W-:Y:S06]  /*2920*/  MEMBAR.ALL.CTA ;  /* 0x0000000000007992 */ /* 0x0005ec0000008000 */
[----:B--2---:R-:W2:Y:S02]  /*2930*/  FENCE.VIEW.ASYNC.S ;  /* 0x00000000000073c6 */ /* 0x004ea40000000000 */
[----:B--2---:R-:W-:Y:S06]  /*2940*/  BAR.SYNC.DEFER_BLOCKING 0x9, 0x180 ;  /* 0x0246000000007b1d */ /* 0x004fec0000010000 */
[----:B------:R2:W-:Y:S04]  /*2950*/  STSM.16.M88.4 [R14+0x33400], R8 ;  /* 0x033400080e007844 */ /* 0x0005e80000000200 */
[----:B------:R2:W-:Y:S01]  /*2960*/  STSM.16.M88.4 [R15+0x3000], R20 ;  /* 0x003000140f007844 */ /* 0x0005e20000000200 */
[----:B------:R-:W-:-:S06]  /*2970*/  WARPGROUP.ARRIVE ;  /* 0x00000000000079c5 */ /* 0x000fcc0000000000 */
[----:B------:R-:W-:Y:S01]  /*2980*/  HGMMA.64x96x16.F32.BF16 R24, gdesc[UR4].tnspA.tnspB, R24, gsb0 ;  /* 0x61600000041879f0 */ /* 0x000fe20008001818 */
[----:B------:R-:W-:Y:S02]  /*2990*/  UIADD3 UR6, UR9, 0x40, URZ ;  /* 0x0000004009067890 */ /* 0x000fe4000fffe03f */
[----:B------:R-:W-:Y:S01]  /*29a0*/  UIADD3 UR4, UR8, 0x80, URZ ;  /* 0x0000008008047890 */ /* 0x000fe2000fffe03f */
[----:B------:R-:W-:Y:S01]  /*29b0*/  UMOV UR7, 0x80000020 ;  /* 0x8000002000077882 */ /* 0x000fe20000000000 */
[----:B------:R-:W-:Y:S01]  /*29c0*/  UMOV UR5, 0x40000040 ;  /* 0x4000004000057882 */ /* 0x000fe20000000000 */
[----:B------:R-:W-:Y:S02]  /*29d0*/  WARPGROUP.DEPBAR.LE gsb0, 0x0 ;  /* 0x00008000000079c5 */ /* 0x000fe40000010000 */
        /* <DEDUP_REMOVED lines=9> */
[----:B------:R-:W-:Y:S01]  /*2a70*/  R2UR UR5, R18 ;  /* 0x00000000120572ca */ /* 0x000fe200000e0000 */
[----:B------:R-:W-:Y:S02]  /*2a80*/  UIMAD UR4, UR10, 0x3000, UR37 ;  /* 0x000030000a0478a4 */ /* 0x000fe4000f8e0225 */
[----:B------:R-:W-:Y:S01]  /*2a90*/  UIADD3 UR6, UR9, 0xc0, URZ ;  /* 0x000000c009067890 */ /* 0x000fe2000fffe03f */
[----:B------:R-:W-:Y:S02]  /*2aa0*/  UMOV UR7, 0x80000020 ;  /* 0x8000002000077882 */ /* 0x000fe40000000000 */
[----:B------:R-:W-:-:S07]  /*2ab0*/  UMOV UR9, 0x80000020 ;  /* 0x8000002000097882 */ /* 0x000fce0000000000 */
[----:B------:R-:W-:-:S04]  /*2ac0*/  USHF.R.U32.HI UR5, URZ, 0x4, UR5 ;  /* 0x000000043f057899 */ /* 0x000fc80008011605 */
[----:B------:R-:W-:Y:S02]  /*2ad0*/  ULOP3.LUT UR12, UR5, 0x3fff, URZ, 0xc0, !UPT ;  /* 0x00003fff050c7892 */ /* 0x000fe4000f8ec03f */
[----:B------:R-:W-:Y:S02]  /*2ae0*/  USHF.R.U32.HI UR5, URZ, 0x4, UR4 ;  /* 0x000000043f057899 */ /* 0x000fe40008011604 */
[----:B------:R-:W-:Y:S02]  /*2af0*/  UIADD3 UR4, UR8, 0x180, URZ ;  /* 0x0000018008047890 */ /* 0x000fe4000fffe03f */
[----:B------:R-:W-:Y:S02]  /*2b00*/  ULOP3.LUT UR10, UR5, 0x3fff, URZ, 0xc0, !UPT ;  /* 0x00003fff050a7892 */ /* 0x000fe4000f8ec03f */
[----:B------:R-:W-:Y:S01]  /*2b10*/  ULOP3.LUT UR13, UR12, 0x10000, URZ, 0xfc, !UPT ;  /* 0x000100000c0d7892 */ /* 0x000fe2000f8efc3f */
[----:B------:R-:W-:-:S06]  /*2b20*/  UMOV UR5, 0x40000040 ;  /* 0x4000004000057882 */ /* 0x000fcc0000000000 */
[----:B------:R-:W-:Y:S01]  /*2b30*/  UMOV UR8, UR13 ;  /* 0x0000000d00087c82 */ /* 0x000fe20008000000 */
        /* <DEDUP_REMOVED lines=8> */
[----:B------:R-:W-:Y:S01]  /*2bc0*/  @!PT LDS RZ, [RZ] ;  /* 0x00000000fffff984 */ /* 0x000fe20000000800 */
[----:B------:R-:W-:Y:S01]  /*2bd0*/  @!PT LDS RZ, [RZ] ;  /* 0x00000000fffff984 */ /* 0x000fe20000000800 */
[----:B------:R-:W-:Y:S01]  /*2be0*/  @!PT LDS RZ, [RZ] ;  /* 0x00000000fffff984 */ /* 0x000fe20000000800 */
[----:B------:R-:W-:Y:S01]  /*2bf0*/  @!PT LDS RZ, [RZ] ;  /* 0x00000000fffff984 */ /* 0x000fe20000000800 */
[----:B------:R3:W-:Y:S06]  /*2c00*/  MEMBAR.ALL.CTA ;  /* 0x0000000000007992 */ /* 0x0007ec0000008000 */
[----:B---3--:R-:W3:Y:S02]  /*2c10*/  FENCE.VIEW.ASYNC.S ;  /* 0x00000000000073c6 */ /* 0x008ee40000000000 */
[----:B---3--:R-:W-:Y:S06]  /*2c20*/  BAR.SYNC.DEFER_BLOCKING 0x9, 0x180 ;  /* 0x0246000000007b1d */ /* 0x008fec0000010000 */
[----:B-1----:R-:W-:-:S06]  /*2c30*/  WARPGROUP.ARRIVE ;  /* 0x00000000000079c5 */ /* 0x002fcc0000000000 */
[----:B------:R-:W-:Y:S03]  /*2c40*/  HGMMA.64x64x16.F32.BF16 R120, gdesc[UR8].tnspB, RZ, !UPT, gsb0 ;  /* 0x40e00000087879f0 */ /* 0x000fe6000c0018ff */
[----:B------:R-:W-:Y:S02]  /*2c50*/  WARPGROUP.DEPBAR.LE gsb0, 0x0 ;  /* 0x00008000000079c5 */ /* 0x000fe40000010000 */
[----:B------:R-:W-:-:S06]  /*2c60*/  WARPGROUP.ARRIVE ;  /* 0x00000000000079c5 */ /* 0x000fcc0000000000 */
[----:B------:R-:W-:Y:S01]  /*2c70*/  HGMMA.64x64x16.F32.BF16 R120, gdesc[UR4].tnspB, R120, gsb0 ;  /* 0x40e00000047879f0 */ /* 0x000fe20008001878 */
[----:B------:R-:W-:Y:S02]  /*2c80*/  UIADD3 UR6, UR10, 0x100, URZ ;  /* 0x000001000a067890 */ /* 0x000fe4000fffe03f */
[----:B------:R-:W-:Y:S01]  /*2c90*/  UIADD3 UR4, UR13, 0x100, URZ ;  /* 0x000001000d047890 */ /* 0x000fe2000fffe03f */
[----:B------:R-:W-:Y:S01]  /*2ca0*/  UMOV UR7, 0x40000040 ;  /* 0x4000004000077882 */ /* 0x000fe20000000000 */
[----:B------:R-:W-:Y:S01]  /*2cb0*/  UMOV UR5, 0x80000020 ;  /* 0x8000002000057882 */ /* 0x000fe20000000000 */
        /* <DEDUP_REMOVED lines=23> */
[----:B------:R-:W-:Y:S03]  /*2e30*/  HGMMA.64x64x16.F32.BF16 R120, gdesc[UR4].tnspB, R120, gsb0 ;  /* 0x40e00000047879f0 */ /* 0x000fe60008001878 */
[----:B------:R-:W-:Y:S02]  /*2e40*/  WARPGROUP.DEPBAR.LE gsb0, 0x0 ;  /* 0x00008000000079c5 */ /* 0x000fe40000010000 */
[----:B--2---:R-:W-:Y:S05]  /*2e50*/  @!P0 BRA `(.L_x_22) ;  /* 0x0000000000048947 */ /* 0x004fea0003800000 */
[----:B------:R-:W-:Y:S01]  /*2e60*/  BPT.TRAP 0x1 ;  /* 0x000000040000795c */ /* 0x000fe20000300000 */
.L_x_22:
[----:B------:R-:W-:Y:S01]  /*2e70*/  LEA R8, R5, UR37, 0xd ;  /* 0x0000002505087c11 */ /* 0x000fe2000f8e68ff */
[----:B------:R-:W-:Y:S01]  /*2e80*/  UIADD3 UR4, UR37, 0x36438, URZ ;  /* 0x0003643825047890 */ /* 0x000fe2000fffe03f */
[----:B------:R-:W1:Y:S01]  /*2e90*/  S2R R9, SR_TID.X ;  /* 0x0000000000097919 */ /* 0x000e620000002100 */
[----:B------:R-:W-:Y:S02]  /*2ea0*/  ULOP3.LUT UR12, UR12, 0x1000000, URZ, 0xfc, !UPT ;  /* 0x010000000c0c7892 */ /* 0x000fe4000f8efc3f */
[----:B------:R-:W-:Y:S01]  /*2eb0*/  VIADD R8, R8, 0x1e000 ;  /* 0x0001e00008087836 */ /* 0x000fe20000000000 */
[----:B------:R-:W-:Y:S01]  /*2ec0*/  UPRMT UR4, URZ, 0x654, UR4 ;  /* 0x000006543f047896 */ /* 0x000fe20008000004 */
[----:B------:R-:W-:Y:S01]  /*2ed0*/  UMOV UR7, 0x80000020 ;  /* 0x8000002000077882 */ /* 0x000fe20000000000 */
[----:B------:R-:W-:Y:S02]  /*2ee0*/  UMOV UR5, 0x40000040 ;  /* 0x4000004000057882 */ /* 0x000fe40000000000 */
[----:B------:R-:W-:Y:S01]  /*2ef0*/  SHF.R.U32.HI R8, RZ, 0x4, R8 ;  /* 0x00000004ff087819 */ /* 0x000fe20000011608 */
[----:B------:R-:W-:-:S03]  /*2f00*/  UMOV UR6, UR12 ;  /* 0x0000000c00067c82 */ /* 0x000fc60008000000 */
[----:B------:R-:W-:Y:S01]  /*2f10*/  LOP3.LUT R8, R8, 0x3fff, RZ, 0xc0, !PT ;  /* 0x00003fff08087812 */ /* 0x000fe200078ec0ff */
[----:B------:R-:W-:Y:S01]  /*2f20*/  SYNCS.ARRIVE.TRANS64.RED.A1T0 RZ, [UR4], RZ ;  /* 0x000000ffffff79a7 */ /* 0x000fe20008100404 */
[----:B------:R-:W-:-:S03]  /*2f30*/  WARPGROUP.ARRIVE ;  /* 0x00000000000079c5 */ /* 0x000fc60000000000 */
[----:B------:R-:W-:-:S05]  /*2f40*/  IMAD R8, R3, 0x600, R8 ;  /* 0x0000060003087824 */ /* 0x000fca00078e0208 */
[----:B------:R-:W-:Y:S02]  /*2f50*/  R2UR UR8, R8 ;  /* 0x00000000080872ca */ /* 0x000fe400000e0000 */
[----:B-1----:R-:W-:-:S11]  /*2f60*/  SHF.R.U32.HI R10, RZ, 0x7, R9 ;  /* 0x00000007ff0a7819 */ /* 0x002fd60000011609 */
[----:B------:R-:W-:Y:S02]  /*2f70*/  UMOV UR4, UR8 ;  /* 0x0000000800047c82 */ /* 0x000fe40008000000 */
[----:B------:R-:W-:Y:S01]  /*2f80*/  HGMMA.64x96x16.F32.BF16 R72, gdesc[UR4].tnspA.tnspB, R72, gsb0 ;  /* 0x61600000044879f0 */ /* 0x000fe20008001848 */
[----:B------:R-:W-:Y:S01]  /*2f90*/  UIADD3 UR6, UR12, 0x40, URZ ;  /* 0x000000400c067890 */ /* 0x000fe2000fffe03f */
[C---:B------:R-:W-:Y:S01]  /*2fa0*/  VIADD R9, R10.reuse, 0x9 ;  /* 0x000000090a097836 */ /* 0x040fe20000000000 */
[----:B------:R-:W-:Y:S01]  /*2fb0*/  UIADD3 UR4, UR8, 0x80, URZ ;  /* 0x0000008008047890 */ /* 0x000fe2000fffe03f */
[----:B------:R-:W-:Y:S01]  /*2fc0*/  VIADD R8, R10, 0xc ;  /* 0x0000000c0a087836 */ /* 0x000fe20000000000 */
        /* <DEDUP_REMOVED lines=18> */
[----:B------:R-:W-:Y:S03]  /*30f0*/  HGMMA.64x96x16.F32.BF16 R72, gdesc[UR4].tnspA.tnspB, R72, gsb0 ;  /* 0x61600000044879f0 */ /* 0x000fe60008001848 */
[----:B------:R-:W-:Y:S02]  /*3100*/  WARPGROUP.DEPBAR.LE gsb0, 0x0 ;  /* 0x00008000000079c5 */ /* 0x000fe40000010000 */
[----:B------:R1:W-:Y:S06]  /*3110*/  BAR.SYNC.DEFER_BLOCKING R9, 0xa0 ;  /* 0x000280090000751d */ /* 0x0003ec0000010000 */
[----:B------:R1:W-:Y:S04]  /*3120*/  STS.128 [R0+0x12000], R120 ;  /* 0x0120007800007388 */ /* 0x0003e80000000c00 */
[----:B------:R1:W-:Y:S04]  /*3130*/  STS.128 [R0+0x12800], R124 ;  /* 0x0128007c00007388 */ /* 0x0003e80000000c00 */
[----:B------:R1:W-:Y:S04]  /*3140*/  STS.128 [R0+0x13000], R128 ;  /* 0x0130008000007388 */ /* 0x0003e80000000c00 */
[----:B------:R1:W-:Y:S04]  /*3150*/  STS.128 [R0+0x13800], R132 ;  /* 0x0138008400007388 */ /* 0x0003e80000000c00 */
[----:B------:R1:W-:Y:S04]  /*3160*/  STS.128 [R0+0x14000], R136 ;  /* 0x0140008800007388 */ /* 0x0003e80000000c00 */
[----:B------:R1:W-:Y:S04]  /*3170*/  STS.128 [R0+0x14800], R140 ;  /* 0x0148008c00007388 */ /* 0x0003e80000000c00 */
[----:B------:R1:W-:Y:S04]  /*3180*/  STS.128 [R0+0x15000], R144 ;  /* 0x0150009000007388 */ /* 0x0003e80000000c00 */
[----:B------:R1:W-:Y:S01]  /*3190*/  STS.128 [R0+0x15800], R148 ;  /* 0x0158009400007388 */ /* 0x0003e20000000c00 */
[----:B------:R-:W-:Y:S01]  /*31a0*/  @!PT LDS RZ, [RZ] ;  /* 0x00000000fffff984 */ /* 0x000fe20000000800 */
[----:B------:R-:W-:Y:S01]  /*31b0*/  @!PT LDS RZ, [RZ] ;  /* 0x00000000fffff984 */ /* 0x000fe20000000800 */
[----:B------:R-:W-:Y:S01]  /*31c0*/  @!PT LDS RZ, [RZ] ;  /* 0x00000000fffff984 */ /* 0x000fe20000000800 */
[----:B------:R-:W-:Y:S01]  /*31d0*/  @!PT LDS RZ, [RZ] ;  /* 0x00000000fffff984 */ /* 0x000fe20000000800 */
[----:B------:R2:W-:Y:S06]  /*31e0*/  MEMBAR.ALL.CTA ;  /* 0x0000000000007992 */ /* 0x0005ec0000008000 */
[----:B--2---:R-:W2:Y:S02]  /*31f0*/  FENCE.VIEW.ASYNC.S ;  /* 0x00000000000073c6 */ /* 0x004ea40000000000 */
[----:B--2---:R1:W-:Y:S06]  /*3200*/  BAR.ARV R8, 0xa0 ;  /* 0x000280080000751d */ /* 0x0043ec0000002000 */
[----:B------:R-:W-:Y:S05]  /*3210*/  @!P0 BRA `(.L_x_23) ;  /* 0x0000000000048947 */ /* 0x000fea0003800000 */
[----:B------:R-:W-:Y:S01]  /*3220*/  BPT.TRAP 0x1 ;  /* 0x000000040000795c */ /* 0x000fe20000300000 */
.L_x_23:
[----:B------:R-:W-:Y:S01]  /*3230*/  VIADD R6, R6, 0x1 ;  /* 0x0000000106067836 */ /* 0x000fe20000000000 */
[----:B------:R-:W-:Y:S01]  /*3240*/  LOP3.LUT R7, R7, 0x1, RZ, 0x3c, !PT ;  /* 0x0000000107077812 */ /* 0x000fe200078e3cff */
[----:B------:R-:W-:Y:S02]  /*3250*/  VIADD R3, R3, 0x1 ;  /* 0x0000000103037836 */ /* 0x000fe40000000000 */
[----:B------:R-:W-:Y:S01]  /*3260*/  VIADD R4, R4, 0x36420 ;  /* 0x0003642004047836 */ /* 0x000fe20000000000 */
[----:B------:R-:W-:Y:S02]  /*3270*/  ISETP.GE.AND P1, PT, R6, R17, PT ;  /* 0x000000110600720c */ /* 0x000fe40003f26270 */
[----:B------:R-:W-:Y:S02]  /*3280*/  ISETP.NE.AND P0, PT, R3, 0x2, PT ;  /* 0x000000020300780c */ /* 0x000fe40003f05270 */
[----:B------:R-:W-:Y:S02]  /*3290*/  PRMT R4, RZ, 0x654, R4 ;  /* 0x00000654ff047816 */ /* 0x000fe40000000004 */
[----:B-1----:R-:W-:-:S02]  /*32a0*/  SEL R9, RZ, 0x1, P0 ;  /* 0x00000001ff097807 */ /* 0x002fc40000000000 */
[----:B------:R2:W-:Y:S01]  /*32b0*/  SYNCS.ARRIVE.TRANS64.RED.A1T0 RZ, [R4+URZ], RZ ;  /* 0x000000ff04ff79a7 */ /* 0x0005e2000810043f */
[----:B------:R-:W-:Y:S02]  /*32c0*/  SEL R3, R3, RZ, P0 ;  /* 0x000000ff03037207 */ /* 0x000fe40000000000 */
[----:B------:R-:W-:Y:S02]  /*32d0*/  LOP3.LUT R12, R12, R9, RZ, 0x3c, !PT ;  /* 0x000000090c0c7212 */ /* 0x000fe400078e3cff */
[----:B------:R-:W-:Y:S05]  /*32e0*/  @!P1 BRA `(.L_x_24) ;  /* 0xffffffe000389947 */ /* 0x000fea000383ffff */
.L_x_13:
[----:B------:R-:W-:Y:S01]  /*32f0*/  IMAD.U32 R2, RZ, RZ, UR37 ;  /* 0x00000025ff027e24 */ /* 0x000fe2000f8e00ff */
[----:B------:R-:W-:Y:S02]  /*3300*/  ULDC UR4, c[0x0][0x740] ;  /* 0x0001d00000047ab9 */ /* 0x000fe40000000800 */
[----:B------:R-:W-:Y:S01]  /*3310*/  FMUL.FTZ R72, R72, UR4 ;  /* 0x0000000448487c20 */ /* 0x000fe20008410000 */
[----:B------:R-:W-:Y:S01]  /*3320*/  FMUL.FTZ R73, R73, UR4 ;  /* 0x0000000449497c20 */ /* 0x000fe20008410000 */
[----:B------:R-:W-:Y:S01]  /*3330*/  LOP3.LUT P0, RZ, R2, 0x3ff, RZ, 0xc0, !PT ;  /* 0x000003ff02ff7812 */ /* 0x000fe2000780c0ff */
[----:B------:R-:W-:Y:S01]  /*3340*/  FMUL.FTZ R74, R74, UR4 ;  /* 0x000000044a4a7c20 */ /* 0x000fe20008410000 */
        /* <DEDUP_REMOVED lines=45> */
[----:B------:R-:W-:Y:S06]  /*3620*/  @!P0 BRA `(.L_x_25) ;  /* 0x0000000000408947 */ /* 0x000fec0003800000 */
[----:B------:R-:W-:Y:S01]  /*3630*/  MOV R14, 0x0 ;  /* 0x00000000000e7802 */ /* 0x000fe20000000f00 */
[----:B------:R-:W-:Y:S01]  /*3640*/  ULDC.64 UR4, c[0x4][0x80] ;  /* 0x0100200000047ab9 */ /* 0x000fe20000000a00 */
[----:B------:R-:W-:Y:S01]  /*3650*/  ULDC.64 UR6, c[0x4][0x88] ;  /* 0x0100220000067ab9 */ /* 0x000fe20000000a00 */
[----:B--2---:R-:W-:Y:S02]  /*3660*/  IMAD.U32 R4, RZ, RZ, UR4 ;  /* 0x00000004ff047e24 */ /* 0x004fe4000f8e00ff */
[----:B------:R-:W-:Y:S01]  /*3670*/  IMAD.U32 R5, RZ, RZ, UR5 ;  /* 0x00000005ff057e24 */ /* 0x000fe2000f8e00ff */
[----:B------:R-:W2:Y:S01]  /*3680*/  LDC.64 R14, c[0x4][R14] ;  /* 0x010000000e0e7b82 */ /* 0x000ea20000000a00 */
[----:B------:R-:W-:Y:S01]  /*3690*/  ULDC.64 UR4, c[0x4][0x18] ;  /* 0x0100060000047ab9 */ /* 0x000fe20000000a00 */
[----:B------:R-:W-:Y:S02]  /*36a0*/  IMAD.U32 R6, RZ, RZ, UR6 ;  /* 0x00000006ff067e24 */ /* 0x000fe4000f8e00ff */
[----:B------:R-:W-:-:S02]  /*36b0*/  IMAD.U32 R7, RZ, RZ, UR7 ;  /* 0x00000007ff077e24 */ /* 0x000fc4000f8e00ff */
[----:B------:R-:W-:Y:S02]  /*36c0*/  IMAD.U32 R10, RZ, RZ, UR4 ;  /* 0x00000004ff0a7e24 */ /* 0x000fe4000f8e00ff */
[----:B------:R-:W-:Y:S02]  /*36d0*/  IMAD.U32 R11, RZ, RZ, UR5 ;  /* 0x00000005ff0b7e24 */ /* 0x000fe4000f8e00ff */
[----:B------:R-:W-:Y:S02]  /*36e0*/  IMAD.MOV.U32 R8, RZ, RZ, 0x70 ;  /* 0x00000070ff087424 */ /* 0x000fe400078e00ff */
[----:B------:R-:W-:Y:S02]  /*36f0*/  IMAD.MOV.U32 R12, RZ, RZ, 0x1 ;  /* 0x00000001ff0c7424 */ /* 0x000fe400078e00ff */
[----:B-1----:R-:W-:-:S07]  /*3700*/  IMAD.MOV.U32 R13, RZ, RZ, RZ ;  /* 0x000000ffff0d7224 */ /* 0x002fce00078e00ff */
[----:B------:R-:W-:-:S07]  /*3710*/  LEPC R20, `(.L_x_25) ;  /* 0x000000001014794e */ /* 0x000fce0000000000 */
[----:B--2---:R-:W-:Y:S05]  /*3720*/  CALL.ABS.NOINC R14 ;  /* 0x000000000e007343 */ /* 0x004fea0003c00000 */
.L_x_25:
[----:B------:R-:W-:-:S06]  /*3730*/  UIADD3 UR4, UR37, 0x9000, URZ ;  /* 0x0000900025047890 */ /* 0x000fcc000fffe03f */
[----:B------:R-:W-:-:S05]  /*3740*/  IMAD.U32 R16, RZ, RZ, UR4 ;  /* 0x00000004ff107e24 */ /* 0x000fca000f8e00ff */
[----:B------:R-:W-:-:S13]  /*3750*/  LOP3.LUT P0, RZ, R16, 0x3ff, RZ, 0xc0, !PT ;  /* 0x000003ff10ff7812 */ /* 0x000fda000780c0ff */
[----:B------:R-:W-:Y:S05]  /*3760*/  @!P0 BRA `(.L_x_26) ;  /* 0x0000000000408947 */ /* 0x000fea0003800000 */
        /* <DEDUP_REMOVED lines=16> */
.L_x_26:
        /* <DEDUP_REMOVED lines=18> */
.L_x_27:
        /* <DEDUP_REMOVED lines=18> */
.L_x_28:
[----:B------:R-:W2:Y:S01]  /*3ab0*/  S2R R0, SR_TID.X ;  /* 0x0000000000007919 */ /* 0x000ea20000002100 */
[----:B------:R-:W-:Y:S01]  /*3ac0*/  IMAD.SHL.U32 R3, R152, 0x10, RZ ;  /* 0x0000001098037824 */ /* 0x000fe200078e00ff */
[----:B------:R-:W-:Y:S05]  /*3ad0*/  WARPSYNC.ALL ;  /* 0x0000000000007948 */ /* 0x000fea0003800000 */
[----:B------:R-:W-:Y:S01]  /*3ae0*/  BAR.SYNC.DEFER_BLOCKING 0x1, 0x180 ;  /* 0x0046000000007b1d */ /* 0x000fe20000010000 */
[----:B------:R-:W-:Y:S02]  /*3af0*/  F2FP.BF16.F32.PACK_AB R24, R25, R24 ;  /* 0x000000181918723e */ /* 0x000fe400000010ff */
[----:B------:R-:W-:-:S02]  /*3b00*/  F2FP.BF16.F32.PACK_AB R25, R27, R26 ;  /* 0x0000001a1b19723e */ /* 0x000fc400000010ff */
[----:B------:R-:W-:Y:S02]  /*3b10*/  F2FP.BF16.F32.PACK_AB R32, R33, R32 ;  /* 0x000000202120723e */ /* 0x000fe400000010ff */
[----:B------:R-:W-:Y:S02]  /*3b20*/  F2FP.BF16.F32.PACK_AB R26, R29, R28 ;  /* 0x0000001c1d1a723e */ /* 0x000fe400000010ff */
[----:B------:R-:W-:Y:S02]  /*3b30*/  F2FP.BF16.F32.PACK_AB R27, R31, R30 ;  /* 0x0000001e1f1b723e */ /* 0x000fe400000010ff */
[----:B------:R-:W-:Y:S02]  /*3b40*/  F2FP.BF16.F32.PACK_AB R33, R35, R34 ;  /* 0x000000222321723e */ /* 0x000fe400000010ff */
[----:B------:R-:W-:Y:S02]  /*3b50*/  F2FP.BF16.F32.PACK_AB R40, R41, R40 ;  /* 0x000000282928723e */ /* 0x000fe400000010ff */
[----:B------:R-:W-:-:S02]  /*3b60*/  F2FP.BF16.F32.PACK_AB R34, R37, R36 ;  /* 0x000000242522723e */ /* 0x000fc400000010ff */
[----:B------:R-:W-:Y:S02]  /*3b70*/  F2FP.BF16.F32.PACK_AB R35, R39, R38 ;  /* 0x000000262723723e */ /* 0x000fe400000010ff */
[----:B------:R-:W-:Y:S02]  /*3b80*/  F2FP.BF16.F32.PACK_AB R41, R43, R42 ;  /* 0x0000002a2b29723e */ /* 0x000fe400000010ff */
[----:B------:R-:W-:Y:S02]  /*3b90*/  F2FP.BF16.F32.PACK_AB R48, R49, R48 ;  /* 0x000000303130723e */ /* 0x000fe400000010ff */
[----:B------:R-:W-:Y:S01]  /*3ba0*/  F2FP.BF16.F32.PACK_AB R42, R45, R44 ;  /* 0x0000002c2d2a723e */ /* 0x000fe200000010ff */
[----:B--2---:R-:W-:Y:S01]  /*3bb0*/  VIADD R4, R0, 0xffffff80 ;  /* 0xffffff8000047836 */ /* 0x004fe20000000000 */
[----:B------:R-:W-:Y:S02]  /*3bc0*/  F2FP.BF16.F32.PACK_AB R43, R47, R46 ;  /* 0x0000002e2f2b723e */ /* 0x000fe400000010ff */
[----:B------:R-:W-:Y:S01]  /*3bd0*/  F2FP.BF16.F32.PACK_AB R49, R51, R50 ;  /* 0x000000323331723e */ /* 0x000fe200000010ff */
[----:B------:R-:W-:Y:S01]  /*3be0*/  IMAD.SHL.U32 R0, R4, 0x40, RZ ;  /* 0x0000004004007824 */ /* 0x000fe200078e00ff */
[----:B------:R-:W-:-:S02]  /*3bf0*/  SHF.R.S32.HI R7, RZ, 0x1f, R4 ;  /* 0x0000001fff077819 */ /* 0x000fc40000011404 */
[----:B------:R-:W-:Y:S02]  /*3c00*/  F2FP.BF16.F32.PACK_AB R56, R57, R56 ;  /* 0x000000383938723e */ /* 0x000fe400000010ff */
[----:B------:R-:W-:Y:S02]  /*3c10*/  LOP3.LUT R2, R0, 0x1c0, RZ, 0xc0, !PT ;  /* 0x000001c000027812 */ /* 0x000fe400078ec0ff */
[CC--:B------:R-:W-:Y:S02]  /*3c20*/  LEA.HI R5, R7.reuse, R4.reuse, RZ, 0x7 ;  /* 0x0000000407057211 */ /* 0x0c0fe400078f38ff */
[----:B------:R-:W-:Y:S02]  /*3c30*/  LEA.HI R0, R7, R4, RZ, 0x3 ;  /* 0x0000000407007211 */ /* 0x000fe400078f18ff */
[----:B------:R-:W-:Y:S02]  /*3c40*/  LOP3.LUT R3, R2, 0x30, R3, 0xf8, !PT ;  /* 0x0000003002037812 */ /* 0x000fe400078ef803 */
[----:B------:R-:W-:-:S02]  /*3c50*/  SHF.R.S32.HI R6, RZ, 0x7, R5 ;  /* 0x00000007ff067819 */ /* 0x000fc40000011405 */
[----:B------:R-:W-:Y:S02]  /*3c60*/  SHF.R.U32.HI R5, RZ, 0x3, R2 ;  /* 0x00000003ff057819 */ /* 0x000fe40000011602 */
[----:B------:R-:W-:Y:S01]  /*3c70*/  LOP3.LUT R0, R3, 0x8, R0, 0xf8, !PT ;  /* 0x0000000803007812 */ /* 0x000fe200078ef800 */
[----:B------:R-:W-:Y:S01]  /*3c80*/  IMAD R153, R6, 0xc, R153 ;  /* 0x0000000c06997824 */ /* 0x000fe200078e0299 */
[----:B------:R-:W-:Y:S02]  /*3c90*/  LEA.HI R4, R7, R4, RZ, 0x5 ;  /* 0x0000000407047211 */ /* 0x000fe400078f28ff */
[----:B------:R-:W-:Y:S02]  /*3ca0*/  LOP3.LUT R0, R0, R5, RZ, 0x3c, !PT ;  /* 0x0000000500007212 */ /* 0x000fe400078e3cff */
[----:B------:R-:W-:Y:S02]  /*3cb0*/  SHF.R.S32.HI R2, RZ, 0x5, R4 ;  /* 0x00000005ff027819 */ /* 0x000fe40000011404 */
[----:B------:R-:W-:Y:S01]  /*3cc0*/  F2FP.BF16.F32.PACK_AB R50, R53, R52 ;  /* 0x000000343532723e */ /* 0x000fe200000010ff */
[----:B------:R-:W-:Y:S01]  /*3cd0*/  IMAD.U32 R0, R153, 0x200, R0 ;  /* 0x0000020099007824 */ /* 0x000fe200078e0000 */
[----:B------:R-:W-:-:S02]  /*3ce0*/  F2FP.BF16.F32.PACK_AB R51, R55, R54 ;  /* 0x000000363733723e */ /* 0x000fc400000010ff */
[----:B------:R-:W-:Y:S01]  /*3cf0*/  F2FP.BF16.F32.PACK_AB R57, R59, R58 ;  /* 0x0000003a3b39723e */ /* 0x000fe200000010ff */
[----:B------:R-:W2:Y:S01]  /*3d00*/  SHFL.IDX PT, R2, R2, RZ, 0x1f ;  /* 0x00001fff02027589 */ /* 0x000ea200000e0000 */
[----:B------:R-:W-:Y:S02]  /*3d10*/  LEA R0, R0, UR37, 0x1 ;  /* 0x0000002500007c11 */ /* 0x000fe4000f8e08ff */
[----:B------:R-:W-:Y:S02]  /*3d20*/  F2FP.BF16.F32.PACK_AB R64, R65, R64 ;  /* 0x000000404140723e */ /* 0x000fe400000010ff */
[----:B------:R-:W-:Y:S01]  /*3d30*/  F2FP.BF16.F32.PACK_AB R58, R61, R60 ;  /* 0x0000003c3d3a723e */ /* 0x000fe200000010ff */
[----:B------:R3:W-:Y:S01]  /*3d40*/  STSM.16.MT88.4 [R0+0x9000], R24 ;  /* 0x0090001800007844 */ /* 0x0007e20000004200 */
[----:B------:R-:W-:Y:S02]  /*3d50*/  F2FP.BF16.F32.PACK_AB R59, R63, R62 ;  /* 0x0000003e3f3b723e */ /* 0x000fe400000010ff */
[----:B------:R-:W-:Y:S01]  /*3d60*/  F2FP.BF16.F32.PACK_AB R65, R67, R66 ;  /* 0x000000424341723e */ /* 0x000fe200000010ff */
[----:B------:R3:W-:Y:S01]  /*3d70*/  STSM.16.MT88.4 [R0+0x9800], R32 ;  /* 0x0098002000007844 */ /* 0x0007e20000004200 */
[----:B------:R-:W-:-:S02]  /*3d80*/  F2FP.BF16.F32.PACK_AB R72, R73, R72 ;  /* 0x000000484948723e */ /* 0x000fc400000010ff */
[----:B------:R-:W-:Y:S01]  /*3d90*/  F2FP.BF16.F32.PACK_AB R66, R69, R68 ;  /* 0x000000444542723e */ /* 0x000fe200000010ff */
[----:B------:R3:W-:Y:S01]  /*3da0*/  STSM.16.MT88.4 [R0+0xa000], R40 ;  /* 0x00a0002800007844 */ /* 0x0007e20000004200 */
        /* <DEDUP_REMOVED lines=11> */
[----:B------:R3:W-:Y:S01]  /*3e60*/  STSM.16.MT88.4 [R0], R72 ;  /* 0x0000004800007844 */ /* 0x0007e20000004200 */
[----:B------:R-:W-:Y:S02]  /*3e70*/  F2FP.BF16.F32.PACK_AB R83, R87, R86 ;  /* 0x000000565753723e */ /* 0x000fe400000010ff */
[----:B------:R-:W-:Y:S02]  /*3e80*/  F2FP.BF16.F32.PACK_AB R89, R91, R90 ;  /* 0x0000005a5b59723e */ /* 0x000fe400000010ff */
[----:B------:R-:W-:Y:S01]  /*3e90*/  F2FP.BF16.F32.PACK_AB R96, R97, R96 ;  /* 0x000000606160723e */ /* 0x000fe200000010ff */
[----:B------:R3:W-:Y:S01]  /*3ea0*/  STSM.16.MT88.4 [R0+0x800], R80 ;  /* 0x0008005000007844 */ /* 0x0007e20000004200 */
[----:B------:R-:W-:-:S02]  /*3eb0*/  F2FP.BF16.F32.PACK_AB R90, R93, R92 ;  /* 0x0000005c5d5a723e */ /* 0x000fc400000010ff */
[----:B------:R-:W-:Y:S02]  /*3ec0*/  F2FP.BF16.F32.PACK_AB R91, R95, R94 ;  /* 0x0000005e5f5b723e */ /* 0x000fe400000010ff */
[----:B------:R-:W-:Y:S02]  /*3ed0*/  F2FP.BF16.F32.PACK_AB R97, R99, R98 ;  /* 0x000000626361723e */ /* 0x000fe400000010ff */
[----:B------:R-:W-:Y:S01]  /*3ee0*/  F2FP.BF16.F32.PACK_AB R104, R105, R104 ;  /* 0x000000686968723e */ /* 0x000fe200000010ff */
[----:B------:R3:W-:Y:S01]  /*3ef0*/  STSM.16.MT88.4 [R0+0x1000], R88 ;  /* 0x0010005800007844 */ /* 0x0007e20000004200 */
[----:B------:R-:W-:Y:S02]  /*3f00*/  F2FP.BF16.F32.PACK_AB R98, R101, R100 ;  /* 0x000000646562723e */ /* 0x000fe400000010ff */
[----:B------:R-:W-:Y:S02]  /*3f10*/  F2FP.BF16.F32.PACK_AB R99, R103, R102 ;  /* 0x000000666763723e */ /* 0x000fe400000010ff */
[----:B------:R-:W-:-:S02]  /*3f20*/  F2FP.BF16.F32.PACK_AB R105, R107, R106 ;  /* 0x0000006a6b69723e */ /* 0x000fc400000010ff */
[----:B------:R-:W-:Y:S01]  /*3f30*/  F2FP.BF16.F32.PACK_AB R112, R113, R112 ;  /* 0x000000707170723e */ /* 0x000fe200000010ff */
[----:B------:R3:W-:Y:S01]  /*3f40*/  STSM.16.MT88.4 [R0+0x1800], R96 ;  /* 0x0018006000007844 */ /* 0x0007e20000004200 */
[----:B------:R-:W-:Y:S02]  /*3f50*/  F2FP.BF16.F32.PACK_AB R106, R109, R108 ;  /* 0x0000006c6d6a723e */ /* 0x000fe400000010ff */
[----:B------:R-:W-:Y:S02]  /*3f60*/  F2FP.BF16.F32.PACK_AB R107, R111, R110 ;  /* 0x0000006e6f6b723e */ /* 0x000fe400000010ff */
[----:B------:R-:W-:Y:S02]  /*3f70*/  F2FP.BF16.F32.PACK_AB R113, R115, R114 ;  /* 0x000000727371723e */ /* 0x000fe400000010ff */
[----:B------:R-:W-:Y:S01]  /*3f80*/  F2FP.BF16.F32.PACK_AB R114, R117, R116 ;  /* 0x000000747572723e */ /* 0x000fe200000010ff */
[----:B------:R3:W-:Y:S01]  /*3f90*/  STSM.16.MT88.4 [R0+0x2000], R104 ;  /* 0x0020006800007844 */ /* 0x0007e20000004200 */
[----:B------:R-:W-:-:S02]  /*3fa0*/  F2FP.BF16.F32.PACK_AB R115, R119, R118 ;  /* 0x000000767773723e */ /* 0x000fc400000010ff */
[----:B--2---:R-:W-:-:S03]  /*3fb0*/  ISETP.NE.AND P0, PT, R2, 0xb, PT ;  /* 0x0000000b0200780c */ /* 0x004fc60003f05270 */
[----:B------:R3:W-:Y:S01]  /*3fc0*/  STSM.16.MT88.4 [R0+0x2800], R112 ;  /* 0x0028007000007844 */ /* 0x0007e20000004200 */
[----:B------:R-:W-:Y:S01]  /*3fd0*/  @!PT LDS RZ, [RZ] ;  /* 0x00000000fffff984 */ /* 0x000fe20000000800 */
[----:B------:R-:W-:Y:S01]  /*3fe0*/  @!PT LDS RZ, [RZ] ;  /* 0x00000000fffff984 */ /* 0x000fe20000000800 */
[----:B------:R-:W-:Y:S01]  /*3ff0*/  @!PT LDS RZ, [RZ] ;  /* 0x00000000fffff984 */ /* 0x000fe20000000800 */
[----:B------:R2:W-:Y:S06]  /*4000*/  MEMBAR.ALL.CTA ;  /* 0x0000000000007992 */ /* 0x0005ec0000008000 */
[----:B--2---:R-:W2:Y:S02]  /*4010*/  FENCE.VIEW.ASYNC.S ;  /* 0x00000000000073c6 */ /* 0x004ea40000000000 */
[----:B--2---:R-:W-:Y:S06]  /*4020*/  BAR.ARV 0x1, 0x1a0 ;  /* 0x0046800000007b1d */ /* 0x004fec0000002000 */
[----:B------:R-:W-:Y:S05]  /*4030*/  @P0 BRA `(.L_x_29) ;  /* 0x0000000000b00947 */ /* 0x000fea0003800000 */
[----:B------:R-:W-:Y:S01]  /*4040*/  BAR.SYNC.DEFER_BLOCKING 0x1, 0x1a0 ;  /* 0x0046800000007b1d */ /* 0x000fe20000010000 */
[----:B------:R-:W-:-:S05]  /*4050*/  ELECT P0, URZ, PT ;  /* 0x00000000003f782f */ /* 0x000fca0003800000 */
[----:B------:R-:W-:Y:S08]  /*4060*/  BSSY B0, `(.L_x_29) ;  /* 0x0000029000007945 */ /* 0x000ff00003800000 */
[----:B------:R-:W-:Y:S05]  /*4070*/  @!P0 BRA `(.L_x_30) ;  /* 0x00000000009c8947 */ /* 0x000fea0003800000 */
[----:B------:R-:W2:Y:S01]  /*4080*/  S2UR UR10, SR_CTAID.X ;  /* 0x00000000000a79c3 */ /* 0x000ea20000002500 */
[----:B------:R-:W-:Y:S01]  /*4090*/  ULDC.64 UR6, c[0x0][0x198] ;  /* 0x0000660000067ab9 */ /* 0x000fe20000000a00 */
[----:B------:R-:W-:Y:S02]  /*40a0*/  UIADD3 UR8, UR37, 0x9000, URZ ;  /* 0x0000900025087890 */ /* 0x000fe4000fffe03f */
[----:B------:R-:W-:Y:S02]  /*40b0*/  UIADD3 UR4, UP0, UR6, 0x770, URZ ;  /* 0x0000077006047890 */ /* 0x000fe4000ff1e03f */
[----:B------:R-:W-:Y:S02]  /*40c0*/  UIADD3 UR40, UR37, 0xc000, URZ ;  /* 0x0000c00025287890 */ /* 0x000fe4000fffe03f */
[----:B------:R-:W4:Y:S01]  /*40d0*/  S2UR UR11, SR_CTAID.Y ;  /* 0x00000000000b79c3 */ /* 0x000f220000002600 */
[----:B------:R-:W-:Y:S02]  /*40e0*/  UIADD3.X UR5, URZ, UR7, URZ, UP0, !UPT ;  /* 0x000000073f057290 */ /* 0x000fe400087fe43f */
[----:B------:R-:W-:-:S02]  /*40f0*/  UIADD3 UR6, UP0, UR6, 0x670, URZ ;  /* 0x0000067006067890 */ /* 0x000fc4000ff1e03f */
[----:B------:R-:W-:Y:S02]  /*4100*/  UIADD3 UR32, UR37, 0xf000, URZ ;  /* 0x0000f00025207890 */ /* 0x000fe4000fffe03f */
[----:B------:R-:W-:Y:S01]  /*4110*/  UIADD3.X UR7, URZ, UR7, URZ, UP0, !UPT ;  /* 0x000000073f077290 */ /* 0x000fe200087fe43f */
[----:B------:R-:W5:Y:S01]  /*4120*/  S2UR UR12, SR_CTAID.Z ;  /* 0x00000000000c79c3 */ /* 0x000f620000002700 */
[----:B------:R-:W-:Y:S02]  /*4130*/  UIADD3 UR24, UR37, 0x3000, URZ ;  /* 0x0000300025187890 */ /* 0x000fe4000fffe03f */
[----:B------:R-:W-:Y:S01]  /*4140*/  UIADD3 UR16, UR37, 0x6000, URZ ;  /* 0x0000600025107890 */ /* 0x000fe2000fffe03f */
[----:B------:R-:W-:Y:S01]  /*4150*/  UMOV UR9, URZ ;  /* 0x0000003f00097c82 */ /* 0x000fe20008000000 */
[----:B------:R-:W-:Y:S01]  /*4160*/  UMOV UR41, 0x40 ;  /* 0x0000004000297882 */ /* 0x000fe20000000000 */
[----:B------:R-:W-:Y:S01]  /*4170*/  UMOV UR33, 0x80 ;  /* 0x0000008000217882 */ /* 0x000fe20000000000 */
[----:B--2---:R-:W-:Y:S01]  /*4180*/  UIMAD UR10, UR10, 0x60, URZ ;  /* 0x000000600a0a78a4 */ /* 0x004fe2000f8e023f */
[----:B------:R-:W-:Y:S01]  /*4190*/  UMOV UR25, 0x40 ;  /* 0x0000004000197882 */ /* 0x000fe20000000000 */
[----:B------:R-:W-:-:S05]  /*41a0*/  UMOV UR17, 0x80 ;  /* 0x0000008000117882 */ /* 0x000fca0000000000 */
[----:B------:R-:W-:Y:S01]  /*41b0*/  UMOV UR42, UR10 ;  /* 0x0000000a002a7c82 */ /* 0x000fe20008000000 */
[----:B----4-:R-:W-:Y:S01]  /*41c0*/  UMOV UR43, UR11 ;  /* 0x0000000b002b7c82 */ /* 0x010fe20008000000 */
[----:B------:R-:W-:Y:S01]  /*41d0*/  UMOV UR35, UR11 ;  /* 0x0000000b00237c82 */ /* 0x000fe20008000000 */
[----:B------:R-:W-:Y:S01]  /*41e0*/  UMOV UR34, UR10 ;  /* 0x0000000a00227c82 */ /* 0x000fe20008000000 */
[----:B------:R-:W-:Y:S01]  /*41f0*/  UMOV UR27, UR11 ;  /* 0x0000000b001b7c82 */ /* 0x000fe20008000000 */
[----:B------:R-:W-:Y:S01]  /*4200*/  UMOV UR26, UR10 ;  /* 0x0000000a001a7c82 */ /* 0x000fe20008000000 */
[----:B------:R-:W-:Y:S01]  /*4210*/  UMOV UR19, UR11 ;  /* 0x0000000b00137c82 */ /* 0x000fe20008000000 */
[----:B------:R-:W-:Y:S01]  /*4220*/  UMOV UR18, UR10 ;  /* 0x0000000a00127c82 */ /* 0x000fe20008000000 */
[----:B-----5:R-:W-:Y:S01]  /*4230*/  UMOV UR44, UR12 ;  /* 0x0000000c002c7c82 */ /* 0x020fe20008000000 */
[----:B------:R2:W-:Y:S01]  /*4240*/  UTMASTG.4D [UR8], [UR4] ;  /* 0x00000008040073b5 */ /* 0x0005e20008018000 */
[----:B------:R-:W-:Y:S01]  /*4250*/  UMOV UR36, UR12 ;  /* 0x0000000c00247c82 */ /* 0x000fe20008000000 */
[----:B------:R-:W-:Y:S01]  /*4260*/  UMOV UR28, UR12 ;  /* 0x0000000c001c7c82 */ /* 0x000fe20008000000 */
[----:B------:R-:W-:Y:S01]  /*4270*/  UMOV UR20, UR12 ;  /* 0x0000000c00147c82 */ /* 0x000fe20008000000 */
[----:B------:R4:W-:Y:S01]  /*4280*/  UTMASTG.4D [UR40], [UR4] ;  /* 0x00000028040073b5 */ /* 0x0009e20008018000 */
[----:B------:R4:W-:Y:S01]  /*4290*/  UTMASTG.4D [UR32], [UR4] ;  /* 0x00000020040073b5 */ /* 0x0009e20008018000 */
[----:B--2---:R-:W-:-:S02]  /*42a0*/  UMOV UR8, UR37 ;  /* 0x0000002500087c82 */ /* 0x004fc40008000000 */
[----:B------:R4:W-:Y:S01]  /*42b0*/  UTMASTG.4D [UR8], [UR6] ;  /* 0x00000008060073b5 */ /* 0x0009e20008018000 */
[----:B------:R4:W-:Y:S01]  /*42c0*/  UTMASTG.4D [UR24], [UR6] ;  /* 0x00000018060073b5 */ /* 0x0009e20008018000 */
[----:B------:R4:W-:Y:S02]  /*42d0*/  UTMASTG.4D [UR16], [UR6] ;  /* 0x00000010060073b5 */ /* 0x0009e40008018000 */
[----:B----4-:R0:W-:Y:S02]  /*42e0*/  UTMACMDFLUSH ;  /* 0x00000000000079b7 */ /* 0x0101e40000000000 */
.L_x_30:
[----:B------:R-:W-:Y:S05]  /*42f0*/  BSYNC B0 ;  /* 0x0000000000007941 */ /* 0x000fea0003800000 */
.L_x_29:
[----:B------:R-:W-:-:S04]  /*4300*/  DEPBAR.LE SB0, 0x0 ;  /* 0x000080000000791a */ /* 0x000fc80000000000 */
[----:B------:R-:W-:Y:S05]  /*4310*/  EXIT ;  /* 0x000000000000794d */ /* 0x000fea0003800000 */
.L_x_4:
[----:B------:R-:W-:-:S08]  /*4320*/  NOP ;  /* 0x0000000000007918 */ /* 0x000fd00000000000 */
[----:B------:R-:W1:-:S00]  /*4330*/  USETMAXREG.DEALLOC.CTAPOOL 0x20 ;  /* 0x00000020000079c8 */ /* 0x000e4000080e0500 */
[----:B-1----:R-:W-:Y:S01]  /*4340*/  LOP3.LUT R0, R0, 0x3, RZ, 0xc0, !PT ;  /* 0x0000000300007812 */ /* 0x002fe200078ec0ff */
[----:B------:R-:W-:-:S05]  /*4350*/  IMAD.MOV.U32 R2, RZ, RZ, RZ ;  /* 0x000000ffff027224 */ /* 0x000fca00078e00ff */
[----:B------:R-:W1:Y:S02]  /*4360*/  SHFL.IDX PT, R0, R0, RZ, 0x1f ;  /* 0x00001fff00007589 */ /* 0x000e6400000e0000 */
[----:B-1----:R-:W-:-:S13]  /*4370*/  ISETP.NE.AND P0, PT, R0, RZ, PT ;  /* 0x000000ff0000720c */ /* 0x002fda0003f05270 */
[----:B------:R-:W-:Y:S05]  /*4380*/  @!P0 BRA `(.L_x_31) ;  /* 0x0000000c00b88947 */ /* 0x000fea0003800000 */
[----:B------:R-:W-:-:S13]  /*4390*/  ISETP.NE.AND P0, PT, R0, 0x1, PT ;  /* 0x000000010000780c */ /* 0x000fda0003f05270 */
[----:B------:R-:W-:Y:S05]  /*43a0*/  @P0 EXIT ;  /* 0x000000000000094d */ /* 0x000fea0003800000 */
[----:B------:R-:W1:Y:S02]  /*43b0*/  S2UR UR12, SR_CTAID.Z ;  /* 0x00000000000c79c3 */ /* 0x000e640000002700 */
[----:B-1----:R-:W-:-:S13]  /*43c0*/  ISETP.LE.AND P0, PT, RZ, UR12, PT ;  /* 0x0000000cff007c0c */ /* 0x002fda000bf03270 */
[----:B------:R-:W-:Y:S05]  /*43d0*/  @!P0 EXIT ;  /* 0x000000000000894d */ /* 0x000fea0003800000 */
[----:B------:R-:W1:Y:S01]  /*43e0*/  S2UR UR7, SR_CTAID.Y ;  /* 0x00000000000779c3 */ /* 0x000e620000002600 */
[----:B------:R-:W-:Y:S01]  /*43f0*/  ULDC.64 UR8, c[0x0][0x2d8] ;  /* 0x0000b60000087ab9 */ /* 0x000fe20000000a00 */
[----:B------:R-:W-:Y:S01]  /*4400*/  ULDC.64 UR10, c[0x0][0x2e0] ;  /* 0x0000b800000a7ab9 */ /* 0x000fe20000000a00 */
[----:B------:R-:W-:-:S05]  /*4410*/  ELECT P0, URZ, PT ;  /* 0x00000000003f782f */ /* 0x000fca0003800000 */
[----:B------:R-:W2:Y:S01]  /*4420*/  LDC R2, c[0x0][0x280] ;  /* 0x0000a000ff027b82 */ /* 0x000ea20000000800 */
[----:B-1----:R-:W-:-:S04]  /*4430*/  USHF.R.S32.HI UR4, URZ, 0x1f, UR7 ;  /* 0x0000001f3f047899 */ /* 0x002fc80008011407 */
[----:B------:R-:W-:Y:S02]  /*4440*/  UIMAD UR6, UR4, UR8, URZ ;  /* 0x00000008040672a4 */ /* 0x000fe4000f8e023f */
[----:B------:R-:W-:Y:S01]  /*4450*/  UIMAD.WIDE.U32 UR4, UR7, UR8, URZ ;  /* 0x00000008070472a5 */ /* 0x000fe2000f8e003f */
[----:B--2---:R-:W-:Y:S01]  /*4460*/  ISETP.GE.AND P1, PT, R2, 0x1, PT ;  /* 0x000000010200780c */ /* 0x004fe20003f26270 */
[----:B------:R-:W-:Y:S02]  /*4470*/  UIMAD UR7, UR7, UR9, UR6 ;  /* 0x00000009070772a4 */ /* 0x000fe4000f8e0206 */
[----:B------:R-:W-:Y:S02]  /*4480*/  USHF.R.S32.HI UR6, URZ, 0x1f, UR12 ;  /* 0x0000001f3f067899 */ /* 0x000fe4000801140c */
[----:B------:R-:W-:Y:S02]  /*4490*/  UIADD3 UR5, UR5, UR7, URZ ;  /* 0x0000000705057290 */ /* 0x000fe4000fffe03f */
[----:B------:R-:W-:-:S04]  /*44a0*/  UIMAD UR6, UR6, UR10, URZ ;  /* 0x0000000a060672a4 */ /* 0x000fc8000f8e023f */
[----:B------:R-:W-:Y:S02]  /*44b0*/  UIMAD UR8, UR12, UR11, UR6 ;  /* 0x0000000b0c0872a4 */ /* 0x000fe4000f8e0206 */
[----:B------:R-:W-:Y:S01]  /*44c0*/  UIMAD.WIDE.U32 UR6, UR12, UR10, UR4 ;  /* 0x0000000a0c0672a5 */ /* 0x000fe2000f8e0004 */
[----:B------:R-:W-:Y:S11]  /*44d0*/  @!P1 EXIT ;  /* 0x000000000000994d */ /* 0x000ff60003800000 */
[C---:B------:R-:W-:Y:S01]  /*44e0*/  VIADD R0, R2.reuse, 0x3f ;  /* 0x0000003f02007836 */ /* 0x040fe20000000000 */
[----:B------:R-:W-:Y:S01]  /*44f0*/  ISETP.GE.AND P1, PT, R2, 0x41, PT ;  /* 0x000000410200780c */ /* 0x000fe20003f26270 */
[----:B------:R-:W-:Y:S01]  /*4500*/  UIADD3 UR8, UR7, UR8, URZ ;  /* 0x0000000807087290 */ /* 0x000fe2000fffe03f */
[----:B------:R-:W-:Y:S02]  /*4510*/  UMOV UR4, URZ ;  /* 0x0000003f00047c82 */ /* 0x000fe40008000000 */
[----:B------:R-:W-:-:S04]  /*4520*/  SHF.R.S32.HI R3, RZ, 0x1f, R0 ;  /* 0x0000001fff037819 */ /* 0x000fc80000011400 */
[----:B------:R-:W-:-:S04]  /*4530*/  LEA.HI R3, R3, R0, RZ, 0x6 ;  /* 0x0000000003037211 */ /* 0x000fc800078f30ff */
[----:B------:R-:W-:-:S04]  /*4540*/  SHF.R.S32.HI R0, RZ, 0x6, R3 ;  /* 0x00000006ff007819 */ /* 0x000fc80000011403 */
[----:B------:R-:W-:-:S04]  /*4550*/  VIMNMX R0, R0, 0x1, !PT ;  /* 0x0000000100007848 */ /* 0x000fc80007fe0100 */
[----:B------:R-:W-:Y:S01]  /*4560*/  LOP3.LUT R3, R0, 0x1, RZ, 0xc0, !PT ;  /* 0x0000000100037812 */ /* 0x000fe200078ec0ff */
[----:B------:R-:W-:Y:S06]  /*4570*/  @!P1 BRA `(.L_x_32) ;  /* 0x0000000800209947 */ /* 0x000fec0003800000 */
[----:B------:R-:W-:Y:S01]  /*4580*/  ULDC.64 UR20, c[0x0][0x2c0] ;  /* 0x0000b00000147ab9 */ /* 0x000fe20000000a00 */
[----:B------:R-:W-:Y:S01]  /*4590*/  IMAD.IADD R0, R0, 0x1, -R3 ;  /* 0x0000000100007824 */ /* 0x000fe200078e0a03 */
[----:B------:R-:W-:Y:S01]  /*45a0*/  ULEA UR20, UP0, UR6, UR20, 0x2 ;  /* 0x0000001406147291 */ /* 0x000fe2000f80103f */
[----:B------:R-:W-:Y:S01]  /*45b0*/  UMOV UR4, URZ ;  /* 0x0000003f00047c82 */ /* 0x000fe20008000000 */
[----:B------:R-:W-:Y:S02]  /*45c0*/  UMOV UR5, URZ ;  /* 0x0000003f00057c82 */ /* 0x000fe40008000000 */
[----:B------:R-:W-:Y:S02]  /*45d0*/  ULEA.HI.X UR21, UR6, UR21, UR8, 0x2, UP0 ;  /* 0x0000001506157291 */ /* 0x000fe400080f1408 */
[----:B------:R-:W-:Y:S02]  /*45e0*/  UIADD3 UR12, UP0, UR20, 0x4000, URZ ;  /* 0x00004000140c7890 */ /* 0x000fe4000ff1e03f */
[----:B------:R-:W-:-:S02]  /*45f0*/  UIADD3 UR14, UP1, UR20, 0x8000, URZ ;  /* 0x00008000140e7890 */ /* 0x000fc4000ff3e03f */
[----:B------:R-:W-:Y:S02]  /*4600*/  UIADD3 UR16, UP2, UR20, 0xc000, URZ ;  /* 0x0000c00014107890 */ /* 0x000fe4000ff5e03f */
[----:B------:R-:W-:Y:S02]  /*4610*/  UIADD3 UR18, UP3, UR20, 0x10000, URZ ;  /* 0x0001000014127890 */ /* 0x000fe4000ff7e03f */
[----:B------:R-:W-:Y:S02]  /*4620*/  UIADD3 UR20, UP4, UR20, 0x14000, URZ ;  /* 0x0001400014147890 */ /* 0x000fe4000ff9e03f */
[----:B------:R-:W-:Y:S02]  /*4630*/  UIADD3.X UR13, URZ, UR21, URZ, UP0, !UPT ;  /* 0x000000153f0d7290 */ /* 0x000fe400087fe43f */
[----:B------:R-:W-:Y:S02]  /*4640*/  UIADD3.X UR15, URZ, UR21, URZ, UP1, !UPT ;  /* 0x000000153f0f7290 */ /* 0x000fe40008ffe43f */
[----:B------:R-:W-:-:S02]  /*4650*/  UIADD3.X UR17, URZ, UR21, URZ, UP2, !UPT ;  /* 0x000000153f117290 */ /* 0x000fc400097fe43f */
[----:B------:R-:W-:Y:S02]  /*4660*/  UIADD3.X UR19, URZ, UR21, URZ, UP3, !UPT ;  /* 0x000000153f137290 */ /* 0x000fe40009ffe43f */
[----:B------:R-:W-:Y:S01]  /*4670*/  UIADD3.X UR21, URZ, UR21, URZ, UP4, !UPT ;  /* 0x000000153f157290 */ /* 0x000fe2000a7fe43f */
[----:B------:R-:W-:-:S11]  /*4680*/  ULDC.64 UR24, c[0x0][0x2c0] ;  /* 0x0000b00000187ab9 */ /* 0x000fd60000000a00 */
.L_x_53:
[----:B------:R-:W-:Y:S01]  /*4690*/  UIMAD UR10, UR4, 0x6000, URZ ;  /* 0x00006000040a78a4 */ /* 0x000fe2000f8e023f */
[----:B------:R-:W-:Y:S01]  /*46a0*/  BAR.SYNC.DEFER_BLOCKING 0xd, 0xa0 ;  /* 0x0342800000007b1d */ /* 0x000fe20000010000 */
[----:B------:R-:W-:Y:S02]  /*46b0*/  UIMAD UR9, UR5, 0x3000, URZ ;  /* 0x00003000050978a4 */ /* 0x000fe4000f8e023f */
[----:B------:R-:W-:Y:S02]  /*46c0*/  UIMAD.WIDE UR28, UR10, 0x4, UR12 ;  /* 0x000000040a1c78a5 */ /* 0x000fe4000f8e020c */
[----:B------:R-:W-:Y:S01]  /*46d0*/  UIMAD.WIDE UR26, UR10, 0x4, UR14 ;  /* 0x000000040a1a78a5 */ /* 0x000fe2000f8e020e */
[----:B------:R-:W-:Y:S01]  /*46e0*/  BSSY B0, `(.L_x_33) ;  /* 0x0000012000007945 */ /* 0x000fe20003800000 */
[----:B------:R-:W-:Y:S02]  /*46f0*/  UIMAD.WIDE UR30, UR10, 0x4, UR16 ;  /* 0x000000040a1e78a5 */ /* 0x000fe4000f8e0210 */
[----:B------:R-:W-:-:S02]  /*4700*/  UIMAD.WIDE UR32, UR10, 0x4, UR18 ;  /* 0x000000040a2078a5 */ /* 0x000fc4000f8e0212 */
[----:B------:R-:W-:Y:S01]  /*4710*/  UIMAD.WIDE UR10, UR10, 0x4, UR20 ;  /* 0x000000040a0a78a5 */ /* 0x000fe2000f8e0214 */
[----:B------:R-:W-:Y:S11]  /*4720*/  @!P0 BRA `(.L_x_34) ;  /* 0x0000000000348947 */ /* 0x000ff60003800000 */
[----:B------:R-:W1:Y:S01]  /*4730*/  S2UR UR23, SR_CgaCtaId ;  /* 0x00000000001779c3 */ /* 0x000e620000008800 */
[----:B------:R-:W-:Y:S01]  /*4740*/  UIADD3 UR34, UP0, UR9, UR6, URZ ;  /* 0x0000000609227290 */ /* 0x000fe2000ff1e03f */
[----:B------:R-:W-:-:S03]  /*4750*/  UMOV UR22, 0x400 ;  /* 0x0000040000167882 */ /* 0x000fc60000000000 */
[----:B------:R-:W-:Y:S02]  /*4760*/  ULEA.HI.X.SX32 UR35, UR9, UR8, 0x1, UP0 ;  /* 0x0000000809237291 */ /* 0x000fe400080f0e3f */
[----:B------:R-:W-:-:S04]  /*4770*/  ULEA UR36, UP0, UR34, UR24, 0x2 ;  /* 0x0000001822247291 */ /* 0x000fc8000f80103f */
[----:B------:R-:W-:-:S03]  /*4780*/  ULEA.HI.X UR37, UR34, UR25, UR35, 0x2, UP0 ;  /* 0x0000001922257291 */ /* 0x000fc600080f1423 */
[----:B------:R-:W-:Y:S01]  /*4790*/  UMOV UR34, 0x0 ;  /* 0x0000000000227882 */ /* 0x000fe20000000000 */
[----:B------:R-:W-:Y:S01]  /*47a0*/  UMOV UR35, 0x14f00000 ;  /* 0x14f0000000237882 */ /* 0x000fe20000000000 */
[----:B-1----:R-:W-:-:S03]  /*47b0*/  ULEA UR22, UR23, UR22, 0x18 ;  /* 0x0000001617167291 */ /* 0x002fc6000f8ec03f */
[----:B------:R-:W-:Y:S01]  /*47c0*/  UMOV UR23, 0x400 ;  /* 0x0000040000177882 */ /* 0x000fe20000000000 */
[----:B------:R-:W-:-:S09]  /*47d0*/  UIADD3 UR22, UR22, 0x12000, URZ ;  /* 0x0001200016167890 */ /* 0x000fd2000fffe03f */
[----:B------:R1:W-:Y:S02]  /*47e0*/  UBLKRED.G.S.ADD.F32.RN [UR36], [UR22], UR23, desc[UR34] ;  /* 0x00002224160073bb */ /* 0x0003e400080a1417 */
[----:B-1----:R0:W-:Y:S02]  /*47f0*/  UTMACMDFLUSH ;  /* 0x00000000000079b7 */ /* 0x0021e40000000000 */
.L_x_34:
[----:B------:R-:W-:Y:S05]  /*4800*/  BSYNC B0 ;  /* 0x0000000000007941 */ /* 0x000fea0003800000 */
.L_x_33:
[----:B------:R-:W-:Y:S06]  /*4810*/  BAR.SYNC.DEFER_BLOCKING 0xe, 0xa0 ;  /* 0x0382800000007b1d */ /* 0x000fec0000010000 */
[----:B------:R-:W-:Y:S04]  /*4820*/  BSSY B0, `(.L_x_35) ;  /* 0x000000b000007945 */ /* 0x000fe80003800000 */
[----:B------:R-:W-:Y:S05]  /*4830*/  @!P0 BRA `(.L_x_36) ;  /* 0x0000000000248947 */ /* 0x000fea0003800000 */
[----:B------:R-:W1:Y:S01]  /*4840*/  S2UR UR23, SR_CgaCtaId ;  /* 0x00000000001779c3 */ /* 0x000e620000008800 */
[----:B------:R-:W-:Y:S01]  /*4850*/  UMOV UR22, 0x400 ;  /* 0x0000040000167882 */ /* 0x000fe20000000000 */
[----:B------:R-:W-:Y:S01]  /*4860*/  UMOV UR34, 0x0 ;  /* 0x0000000000227882 */ /* 0x000fe20000000000 */
[----:B------:R-:W-:Y:S01]  /*4870*/  UMOV UR35, 0x14f00000 ;  /* 0x14f0000000237882 */ /* 0x000fe20000000000 */
[----:B-1----:R-:W-:-:S03]  /*4880*/  ULEA UR22, UR23, UR22, 0x18 ;  /* 0x0000001617167291 */ /* 0x002fc6000f8ec03f */
[----:B------:R-:W-:Y:S01]  /*4890*/  UMOV UR23, 0x400 ;  /* 0x0000040000177882 */ /* 0x000fe20000000000 */
[----:B------:R-:W-:-:S09]  /*48a0*/  UIADD3 UR22, UR22, 0x16000, URZ ;  /* 0x0001600016167890 */ /* 0x000fd2000fffe03f */
[----:B------:R1:W-:Y:S02]  /*48b0*/  UBLKRED.G.S.ADD.F32.RN [UR28], [UR22], UR23, desc[UR34] ;  /* 0x0000221c160073bb */ /* 0x0003e400080a1417 */
[----:B-1----:R0:W-:Y:S02]  /*48c0*/  UTMACMDFLUSH ;  /* 0x00000000000079b7 */ /* 0x0021e40000000000 */
.L_x_36:
[----:B------:R-:W-:Y:S05]  /*48d0*/  BSYNC B0 ;  /* 0x0000000000007941 */ /* 0x000fea0003800000 */
.L_x_35:
        /* <DEDUP_REMOVED lines=10> */
[----:B------:R1:W-:Y:S01]  /*4980*/  UBLKRED.G.S.ADD.F32.RN [UR26], [UR22], UR23, desc[UR28] ;  /* 0x00001c1a160073bb */ /* 0x0003e200080a1417 */
[----:B------:R0:W-:Y:S01]  /*4990*/  UTMACMDFLUSH ;  /* 0x00000000000079b7 */ /* 0x0001e20000000000 */
[----:B-1----:R-:W-:-:S04]  /*49a0*/  DEPBAR.LE SB0, 0x2 ;  /* 0x000080800000791a */ /* 0x002fc80000000000 */
.L_x_38:
[----:B------:R-:W-:Y:S05]  /*49b0*/  BSYNC B0 ;  /* 0x0000000000007941 */ /* 0x000fea0003800000 */
.L_x_37:
[----:B------:R-:W-:Y:S06]  /*49c0*/  BAR.ARV 0xa, 0xa0 ;  /* 0x0282800000007b1d */ /* 0x000fec0000002000 */
[----:B------:R-:W-:Y:S04]  /*49d0*/  BSSY B0, `(.L_x_39) ;  /* 0x0000003000007945 */ /* 0x000fe80003800000 */
[----:B------:R-:W-:Y:S05]  /*49e0*/  @!P0 BRA `(.L_x_40) ;  /* 0x0000000000048947 */ /* 0x000fea0003800000 */
[----:B------:R-:W-:-:S04]  /*49f0*/  DEPBAR.LE SB0, 0x1 ;  /* 0x000080400000791a */ /* 0x000fc80000000000 */
.L_x_40:
[----:B------:R-:W-:Y:S05]  /*4a00*/  BSYNC B0 ;  /* 0x0000000000007941 */ /* 0x000fea0003800000 */
.L_x_39:
[----:B------:R-:W-:Y:S06]  /*4a10*/  BAR.ARV 0xb, 0xa0 ;  /* 0x02c2800000007b1d */ /* 0x000fec0000002000 */
[----:B------:R-:W-:Y:S04]  /*4a20*/  BSSY B0, `(.L_x_41) ;  /* 0x0000003000007945 */ /* 0x000fe80003800000 */
[----:B------:R-:W-:Y:S05]  /*4a30*/  @!P0 BRA `(.L_x_42) ;  /* 0x0000000000048947 */ /* 0x000fea0003800000 */
[----:B------:R-:W-:-:S04]  /*4a40*/  DEPBAR.LE SB0, 0x0 ;  /* 0x000080000000791a */ /* 0x000fc80000000000 */
.L_x_42:
[----:B------:R-:W-:Y:S05]  /*4a50*/  BSYNC B0 ;  /* 0x0000000000007941 */ /* 0x000fea0003800000 */
.L_x_41:
[----:B------:R-:W-:Y:S06]  /*4a60*/  BAR.ARV 0xc, 0xa0 ;  /* 0x0302800000007b1d */ /* 0x000fec0000002000 */
[----:B------:R-:W-:Y:S02]  /*4a70*/  BSSY B0, `(.L_x_43) ;  /* 0x000000c000007945 */ /* 0x000fe40003800000 */
[----:B------:R-:W-:Y:S06]  /*4a80*/  BAR.SYNC.DEFER_BLOCKING 0xd, 0xa0 ;  /* 0x0342800000007b1d */ /* 0x000fec0000010000 */
        /* <DEDUP_REMOVED lines=10> */
.L_x_44:
[----:B------:R-:W-:Y:S05]  /*4b30*/  BSYNC B0 ;  /* 0x0000000000007941 */ /* 0x000fea0003800000 */
.L_x_43:
        /* <DEDUP_REMOVED lines=12> */
.L_x_46:
[----:B------:R-:W-:Y:S05]  /*4c00*/  BSYNC B0 ;  /* 0x0000000000007941 */ /* 0x000fea0003800000 */
.L_x_45:
        /* <DEDUP_REMOVED lines=13> */
.L_x_48:
[----:B------:R-:W-:Y:S05]  /*4ce0*/  BSYNC B0 ;  /* 0x0000000000007941 */ /* 0x000fea0003800000 */
.L_x_47:
[----:B------:R-:W-:Y:S06]  /*4cf0*/  BAR.ARV 0xa, 0xa0 ;  /* 0x0282800000007b1d */ /* 0x000fec0000002000 */
[----:B------:R-:W-:Y:S04]  /*4d00*/  BSSY B0, `(.L_x_49) ;  /* 0x0000003000007945 */ /* 0x000fe80003800000 */
[----:B------:R-:W-:Y:S05]  /*4d10*/  @!P0 BRA `(.L_x_50) ;  /* 0x0000000000048947 */ /* 0x000fea0003800000 */
[----:B------:R-:W-:-:S04]  /*4d20*/  DEPBAR.LE SB0, 0x1 ;  /* 0x000080400000791a */ /* 0x000fc80000000000 */
.L_x_50:
[----:B------:R-:W-:Y:S05]  /*4d30*/  BSYNC B0 ;  /* 0x0000000000007941 */ /* 0x000fea0003800000 */
.L_x_49:
[----:B------:R-:W-:Y:S01]  /*4d40*/  VIADD R0, R0, 0xfffffffe ;  /* 0xfffffffe00007836 */ /* 0x000fe20000000000 */
[----:B------:R-:W-:Y:S06]  /*4d50*/  BAR.ARV 0xb, 0xa0 ;  /* 0x02c2800000007b1d */ /* 0x000fec0000002000 */
[----:B------:R-:W-:Y:S01]  /*4d60*/  BSSY B0, `(.L_x_51) ;  /* 0x0000004000007945 */ /* 0x000fe20003800000 */
[----:B------:R-:W-:-:S03]  /*4d70*/  ISETP.NE.AND P1, PT, R0, RZ, PT ;  /* 0x000000ff0000720c */ /* 0x000fc60003f25270 */
[----:B------:R-:W-:Y:S10]  /*4d80*/  @!P0 BRA `(.L_x_52) ;  /* 0x0000000000048947 */ /* 0x000ff40003800000 */
[----:B------:R-:W-:-:S04]  /*4d90*/  DEPBAR.LE SB0, 0x0 ;  /* 0x000080000000791a */ /* 0x000fc80000000000 */
.L_x_52:
[----:B------:R-:W-:Y:S05]  /*4da0*/  BSYNC B0 ;  /* 0x0000000000007941 */ /* 0x000fea0003800000 */
.L_x_51:
[----:B------:R-:W-:Y:S06]  /*4db0*/  BAR.ARV 0xc, 0xa0 ;  /* 0x0302800000007b1d */ /* 0x000fec0000002000 */
[----:B------:R-:W-:Y:S02]  /*4dc0*/  UIADD3 UR5, UR5, 0x2, URZ ;  /* 0x0000000205057890 */ /* 0x000fe4000fffe03f */
[----:B------:R-:W-:Y:S01]  /*4dd0*/  UIADD3 UR4, UR4, 0x1, URZ ;  /* 0x0000000104047890 */ /* 0x000fe2000fffe03f */
[----:B------:R-:W-:Y:S11]  /*4de0*/  @P1 BRA `(.L_x_53) ;  /* 0xfffffff800281947 */ /* 0x000ff6000383ffff */
[----:B------:R-:W-:-:S12]  /*4df0*/  UIADD3 UR4, UR9, 0x6000, URZ ;  /* 0x0000600009047890 */ /* 0x000fd8000fffe03f */
.L_x_32:
[----:B------:R-:W-:-:S13]  /*4e00*/  ISETP.NE.AND P1, PT, R3, RZ, PT ;  /* 0x000000ff0300720c */ /* 0x000fda0003f25270 */
[----:B------:R-:W-:Y:S05]  /*4e10*/  @!P1 EXIT ;  /* 0x000000000000994d */ /* 0x000fea0003800000 */
[----:B------:R-:W-:Y:S06]  /*4e20*/  BAR.SYNC.DEFER_BLOCKING 0xd, 0xa0 ;  /* 0x0342800000007b1d */ /* 0x000fec0000010000 */
[----:B------:R-:W-:Y:S04]  /*4e30*/  BSSY B0, `(.L_x_54) ;  /* 0x0000010000007945 */ /* 0x000fe80003800000 */
[----:B------:R-:W-:Y:S05]  /*4e40*/  @!P0 BRA `(.L_x_55) ;  /* 0x0000000000388947 */ /* 0x000fea0003800000 */
[----:B------:R-:W1:Y:S01]  /*4e50*/  S2UR UR9, SR_CgaCtaId ;  /* 0x00000000000979c3 */ /* 0x000e620000008800 */
[----:B------:R-:W-:Y:S01]  /*4e60*/  UIADD3 UR12, UP0, UR4, UR6, URZ ;  /* 0x00000006040c7290 */ /* 0x000fe2000ff1e03f */
[----:B------:R-:W-:Y:S01]  /*4e70*/  UMOV UR5, 0x400 ;  /* 0x0000040000057882 */ /* 0x000fe20000000000 */
[----:B------:R-:W-:Y:S02]  /*4e80*/  ULDC.64 UR10, c[0x0][0x2c0] ;  /* 0x0000b000000a7ab9 */ /* 0x000fe40000000a00 */
        /* <DEDUP_REMOVED lines=10> */
.L_x_55:
[----:B------:R-:W-:Y:S05]  /*4f30*/  BSYNC B0 ;  /* 0x0000000000007941 */ /* 0x000fea0003800000 */
.L_x_54:
[----:B------:R-:W-:Y:S06]  /*4f40*/  BAR.SYNC.DEFER_BLOCKING 0xe, 0xa0 ;  /* 0x0382800000007b1d */ /* 0x000fec0000010000 */
[----:B------:R-:W-:Y:S04]  /*4f50*/  BSSY B0, `(.L_x_56) ;  /* 0x0000011000007945 */ /* 0x000fe80003800000 */
[----:B------:R-:W-:Y:S05]  /*4f60*/  @!P0 BRA `(.L_x_57) ;  /* 0x00000000003c8947 */ /* 0x000fea0003800000 */
[----:B------:R-:W1:Y:S01]  /*4f70*/  S2UR UR12, SR_CgaCtaId ;  /* 0x00000000000c79c3 */ /* 0x000e620000008800 */
[----:B------:R-:W-:Y:S01]  /*4f80*/  UIADD3 UR5, UR4, 0x1000, URZ ;  /* 0x0000100004057890 */ /* 0x000fe2000fffe03f */
[----:B------:R-:W-:Y:S01]  /*4f90*/  UMOV UR9, 0x400 ;  /* 0x0000040000097882 */ /* 0x000fe20000000000 */
[----:B------:R-:W-:Y:S02]  /*4fa0*/  ULDC.64 UR10, c[0x0][0x2c0] ;  /* 0x0000b000000a7ab9 */ /* 0x000fe40000000a00 */
[----:B------:R-:W-:-:S04]  /*4fb0*/  UIADD3 UR13, UP0, UR5, UR6, URZ ;  /* 0x00000006050d7290 */ /* 0x000fc8000ff1e03f */
        /* <DEDUP_REMOVED lines=10> */
.L_x_57:
[----:B------:R-:W-:Y:S05]  /*5060*/  BSYNC B0 ;  /* 0x0000000000007941 */ /* 0x000fea0003800000 */
.L_x_56:
        /* <DEDUP_REMOVED lines=19> */
.L_x_59:
[----:B------:R-:W-:Y:S05]  /*51a0*/  BSYNC B0 ;  /* 0x0000000000007941 */ /* 0x000fea0003800000 */
.L_x_58:
[----:B------:R-:W-:Y:S06]  /*51b0*/  BAR.ARV 0xa, 0xa0 ;  /* 0x0282800000007b1d */ /* 0x000fec0000002000 */
[----:B------:R-:W-:Y:S04]  /*51c0*/  BSSY B0, `(.L_x_60) ;  /* 0x0000003000007945 */ /* 0x000fe80003800000 */
[----:B------:R-:W-:Y:S05]  /*51d0*/  @!P0 BRA `(.L_x_61) ;  /* 0x0000000000048947 */ /* 0x000fea0003800000 */
[----:B------:R-:W-:-:S04]  /*51e0*/  DEPBAR.LE SB0, 0x1 ;  /* 0x000080400000791a */ /* 0x000fc80000000000 */
.L_x_61:
[----:B------:R-:W-:Y:S05]  /*51f0*/  BSYNC B0 ;  /* 0x0000000000007941 */ /* 0x000fea0003800000 */
.L_x_60:
[----:B------:R-:W-:Y:S06]  /*5200*/  BAR.ARV 0xb, 0xa0 ;  /* 0x02c2800000007b1d */ /* 0x000fec0000002000 */
[----:B------:R-:W-:Y:S04]  /*5210*/  BSSY B0, `(.L_x_62) ;  /* 0x0000003000007945 */ /* 0x000fe80003800000 */
[----:B------:R-:W-:Y:S05]  /*5220*/  @!P0 BRA `(.L_x_63) ;  /* 0x0000000000048947 */ /* 0x000fea0003800000 */
[----:B------:R-:W-:-:S04]  /*5230*/  DEPBAR.LE SB0, 0x0 ;  /* 0x000080000000791a */ /* 0x000fc80000000000 */
.L_x_63:
[----:B------:R-:W-:Y:S05]  /*5240*/  BSYNC B0 ;  /* 0x0000000000007941 */ /* 0x000fea0003800000 */
.L_x_62:
[----:B------:R-:W-:Y:S06]  /*5250*/  BAR.ARV 0xc, 0xa0 ;  /* 0x0302800000007b1d */ /* 0x000fec0000002000 */
[----:B------:R-:W-:Y:S05]  /*5260*/  EXIT ;  /* 0x000000000000794d */ /* 0x000fea0003800000 */
.L_x_31:
[----:B------:R-:W1:Y:S01]  /*5270*/  S2UR UR29, SR_CTAID.Z ;  /* 0x00000000001d79c3 */ /* 0x000e620000002700 */
[----:B------:R-:W-:Y:S02]  /*5280*/  IMAD.MOV.U32 R12, RZ, RZ, 0x1 ;  /* 0x00000001ff0c7424 */ /* 0x000fe400078e00ff */
[----:B------:R-:W-:Y:S01]  /*5290*/  IMAD.MOV.U32 R4, RZ, RZ, 0x1 ;  /* 0x00000001ff047424 */ /* 0x000fe200078e00ff */
[----:B-1----:R-:W-:-:S13]  /*52a0*/  ISETP.LE.AND P0, PT, RZ, UR29, PT ;  /* 0x0000001dff007c0c */ /* 0x002fda000bf03270 */
[----:B------:R-:W-:Y:S05]  /*52b0*/  @!P0 BRA `(.L_x_64) ;  /* 0x0000001c00bc8947 */ /* 0x000fea0003800000 */
[----:B------:R-:W1:Y:S01]  /*52c0*/  S2R R13, SR_CTAID.Y ;  /* 0x00000000000d7919 */ /* 0x000e620000002600 */
[----:B------:R-:W2:Y:S01]  /*52d0*/  LDC.64 R8, c[0x0][0x718] ;  /* 0x0001c600ff087b82 */ /* 0x000ea20000000a00 */
[----:B------:R-:W-:Y:S01]  /*52e0*/  ULDC UR4, c[0x0][0x2e8] ;  /* 0x0000ba0000047ab9 */ /* 0x000fe20000000800 */
[----:B------:R-:W-:Y:S01]  /*52f0*/  BSSY B0, `(.L_x_64) ;  /* 0x00001eb000007945 */ /* 0x000fe20003800000 */
[----:B------:R-:W3:Y:S01]  /*5300*/  S2R R11, SR_CTAID.Z ;  /* 0x00000000000b7919 */ /* 0x000ee20000002700 */
[----:B------:R-:W-:-:S04]  /*5310*/  UISETP.NE.AND UP0, UPT, UR4, 0x1, UPT ;  /* 0x000000010400788c */ /* 0x000fc8000bf05270 */
[----:B------:R-:W2:Y:S07]  /*5320*/  S2UR UR28, SR_CTAID.Y ;  /* 0x00000000001c79c3 */ /* 0x000eae0000002600 */
[----:B------:R-:W-:Y:S01]  /*5330*/  @UP0 ULDC UR6, c[0x0][0x2ec] ;  /* 0x0000bb0000060ab9 */ /* 0x000fe20000000800 */
[----:B------:R-:W4:Y:S01]  /*5340*/  LDC.64 R14, c[0x0][0x720] ;  /* 0x0001c800ff0e7b82 */ /* 0x000f220000000a00 */
[----:B------:R-:W-:-:S07]  /*5350*/  @UP0 ULDC UR8, c[0x0][0x2f0] ;  /* 0x0000bc0000080ab9 */ /* 0x000fce0000000800 */
[----:B------:R-:W5:Y:S01]  /*5360*/  LDC.64 R4, c[0x0][0x700] ;  /* 0x0001c000ff047b82 */ /* 0x000f620000000a00 */
[----:B-1----:R-:W-:-:S07]  /*5370*/  SHF.R.S32.HI R13, RZ, 0x1f, R13 ;  /* 0x0000001fff0d7819 */ /* 0x002fce000001140d */
[----:B------:R-:W1:Y:S01]  /*5380*/  LDC.64 R6, c[0x0][0x730] ;  /* 0x0001cc00ff067b82 */ /* 0x000e620000000a00 */
[----:B--2---:R-:W-:Y:S01]  /*5390*/  IMAD.WIDE.U32 R2, R8, UR28, RZ ;  /* 0x0000001c08027c25 */ /* 0x004fe2000f8e00ff */
[----:B------:R-:W-:Y:S01]  /*53a0*/  UIMAD.WIDE.U32 UR6, UR28, UR6, URZ ;  /* 0x000000061c0672a5 */ /* 0x000fe2000f8e003f */
[----:B---3--:R-:W-:Y:S01]  /*53b0*/  SHF.R.S32.HI R11, RZ, 0x1f, R11 ;  /* 0x0000001fff0b7819 */ /* 0x008fe2000001140b */
[----:B------:R-:W-:Y:S01]  /*53c0*/  UMOV UR36, UR28 ;  /* 0x0000001c00247c82 */ /* 0x000fe20008000000 */
[----:B------:R-:W-:Y:S01]  /*53d0*/  IMAD R0, R13, R8, RZ ;  /* 0x000000080d007224 */ /* 0x000fe200078e02ff */
[----:B------:R-:W-:-:S03]  /*53e0*/  @UP0 USHF.R.U32.HI UR36, URZ, UR8, UR7 ;  /* 0x000000083f240299 */ /* 0x000fc60008011607 */
[----:B------:R-:W-:Y:S02]  /*53f0*/  IMAD R9, R9, UR28, R0 ;  /* 0x0000001c09097c24 */ /* 0x000fe4000f8e0200 */
[----:B----4-:R-:W-:Y:S02]  /*5400*/  IMAD R0, R11, R14, RZ ;  /* 0x0000000e0b007224 */ /* 0x010fe400078e02ff */
[----:B------:R-:W-:Y:S02]  /*5410*/  IMAD.IADD R3, R3, 0x1, R9 ;  /* 0x0000000103037824 */ /* 0x000fe400078e0209 */
[----:B------:R-:W2:Y:S01]  /*5420*/  LDC.64 R8, c[0x0][0x738] ;  /* 0x0001ce00ff087b82 */ /* 0x000ea20000000a00 */
[----:B------:R-:W-:Y:S02]  /*5430*/  IMAD R15, R15, UR29, R0 ;  /* 0x0000001d0f0f7c24 */ /* 0x000fe4000f8e0200 */
[----:B------:R-:W-:-:S04]  /*5440*/  IMAD.WIDE.U32 R2, R14, UR29, R2 ;  /* 0x0000001d0e027c25 */ /* 0x000fc8000f8e0002 */
[----:B------:R-:W-:Y:S01]  /*5450*/  IMAD.IADD R0, R3, 0x1, R15 ;  /* 0x0000000103007824 */ /* 0x000fe200078e020f */
[----:B-----5:R-:W-:Y:S01]  /*5460*/  LEA R4, P0, R2, R4, 0x2 ;  /* 0x0000000402047211 */ /* 0x020fe200078010ff */
[----:B-1----:R-:W-:-:S03]  /*5470*/  IMAD R10, R13, R6, RZ ;  /* 0x000000060d0a7224 */ /* 0x002fc600078e02ff */
[----:B------:R-:W-:Y:S02]  /*5480*/  LEA.HI.X R0, R2, R5, R0, 0x2, P0 ;  /* 0x0000000502007211 */ /* 0x000fe400000f1400 */
[----:B------:R-:W-:Y:S01]  /*5490*/  ELECT P0, URZ, PT ;  /* 0x00000000003f782f */ /* 0x000fe20003800000 */
[----:B------:R-:W-:Y:S01]  /*54a0*/  IMAD R3, R7, UR28, R10 ;  /* 0x0000001c07037c24 */ /* 0x000fe2000f8e020a */
[----:B------:R-:W-:Y:S01]  /*54b0*/  R2UR UR4, R4 ;  /* 0x00000000040472ca */ /* 0x000fe200000e0000 */
[----:B------:R-:W-:Y:S01]  /*54c0*/  IMAD.WIDE.U32 R6, R6, UR28, RZ ;  /* 0x0000001c06067c25 */ /* 0x000fe2000f8e00ff */
[----:B------:R-:W-:-:S03]  /*54d0*/  R2UR UR5, R0 ;  /* 0x00000000000572ca */ /* 0x000fc600000e0000 */
[----:B------:R-:W-:Y:S02]  /*54e0*/  IMAD.IADD R7, R7, 0x1, R3 ;  /* 0x0000000107077824 */ /* 0x000fe400078e0203 */
[----:B------:R-:W-:Y:S02]  /*54f0*/  IMAD.MOV.U32 R2, RZ, RZ, RZ ;  /* 0x000000ffff027224 */ /* 0x000fe400078e00ff */
[----:B--2---:R-:W-:Y:S02]  /*5500*/  IMAD R0, R11, R8, RZ ;  /* 0x000000080b007224 */ /* 0x004fe400078e02ff */
[----:B------:R-:W-:-:S04]  /*5510*/  IMAD.WIDE.U32 R6, R8, UR29, R6 ;  /* 0x0000001d08067c25 */ /* 0x000fc8000f8e0006 */
[----:B------:R-:W-:Y:S02]  /*5520*/  IMAD R9, R9, UR29, R0 ;  /* 0x0000001d09097c24 */ /* 0x000fe4000f8e0200 */
[----:B------:R-:W-:Y:S01]  /*5530*/  IMAD.MOV.U32 R4, RZ, RZ, 0x1 ;  /* 0x00000001ff047424 */ /* 0x000fe200078e00ff */
[----:B------:R-:W-:Y:S06]  /*5540*/  @!P0 BRA `(.L_x_65) ;  /* 0x0000001c00148947 */ /* 0x000fec0003800000 */
[----:B------:R-:W1:Y:S01]  /*5550*/  S2R R3, SR_CgaCtaId ;  /* 0x0000000000037919 */ /* 0x000e620000008800 */
[----:B------:R-:W-:Y:S01]  /*5560*/  IMAD.MOV.U32 R10, RZ, RZ, 0x1 ;  /* 0x00000001ff0a7424 */ /* 0x000fe200078e00ff */
[----:B------:R-:W-:Y:S01]  /*5570*/  MOV R0, 0x400 ;  /* 0x0000040000007802 */ /* 0x000fe20000000f00 */
[----:B------:R-:W-:Y:S01]  /*5580*/  IMAD.IADD R11, R7, 0x1, R9 ;  /* 0x00000001070b7824 */ /* 0x000fe200078e0209 */
[----:B------:R-:W2:Y:S02]  /*5590*/  S2R R16, SR_TID.X ;  /* 0x0000000000107919 */ /* 0x000ea40000002100 */
[----:B------:R-:W-:Y:S01]  /*55a0*/  SHF.L.U32 R10, R10, 0x1f, RZ ;  /* 0x0000001f0a0a7819 */ /* 0x000fe200000006ff */
[----:B------:R-:W3:Y:S01]  /*55b0*/  S2R R2, SR_CTAID.X ;  /* 0x0000000000027919 */ /* 0x000ee20000002500 */
[----:B-1----:R-:W-:-:S04]  /*55c0*/  LEA R0, R3, R0, 0x18 ;  /* 0x0000000003007211 */ /* 0x002fc800078ec0ff */
[----:B------:R-:W1:Y:S01]  /*55d0*/  SYNCS.PHASECHK.TRANS64.TRYWAIT P1, [R0+URZ+0x36420], R10 ;  /* 0x0364200a000075a7 */ /* 0x000e62000802017f */
[----:B--2---:R-:W-:Y:S01]  /*55e0*/  LOP3.LUT P0, RZ, R16, 0x7f, RZ, 0xc0, !PT ;  /* 0x0000007f10ff7812 */ /* 0x004fe2000780c0ff */
[----:B-1-3--:R-:W-:-:S12]  /*55f0*/  @!P1 BRA `(.L_x_66) ;  /* 0x0000001c00d09947 */ /* 0x00afd80003800000 */
.L_x_95:
[----:B------:R-:W-:Y:S02]  /*5600*/  IMAD.MOV.U32 R12, RZ, RZ, 0x1 ;  /* 0x00000001ff0c7424 */ /* 0x000fe400078e00ff */
[----:B------:R-:W-:Y:S01]  /*5610*/  IMAD R4, R2, 0x60, RZ ;  /* 0x0000006002047824 */ /* 0x000fe200078e02ff */
[----:B------:R-:W-:Y:S06]  /*5620*/  @P0 BRA `(.L_x_67) ;  /* 0x0000000000180947 */ /* 0x000fec0003800000 */
[----:B------:R-:W2:Y:S01]  /*5630*/  S2R R5, SR_TID.X ;  /* 0x0000000000057919 */ /* 0x000ea20000002100 */
[----:B------:R-:W-:-:S04]  /*5640*/  IMAD.MOV.U32 R3, RZ, RZ, 0x6100 ;  /* 0x00006100ff037424 */ /* 0x000fc800078e00ff */
[----:B------:R3:W-:Y:S01]  /*5650*/  SYNCS.ARRIVE.TRANS64 RZ, [R0+URZ+0x36410], R3 ;  /* 0x0364100300ff79a7 */ /* 0x0007e2000800003f */
[----:B--2---:R-:W-:-:S13]  /*5660*/  LOP3.LUT P1, RZ, R5, 0x1f, RZ, 0xc0, !PT ;  /* 0x0000001f05ff7812 */ /* 0x004fda000782c0ff */
[----:B---3--:R-:W-:Y:S05]  /*5670*/  @!P1 BRA `(.L_x_67) ;  /* 0x0000000000049947 */ /* 0x008fea0003800000 */
[----:B------:R-:W-:Y:S01]  /*5680*/  BPT.TRAP 0x1 ;  /* 0x000000040000795c */ /* 0x000fe20000300000 */
.L_x_67:
[----:B------:R-:W2:Y:S01]  /*5690*/  LDC.64 R8, c[0x0][0x198] ;  /* 0x00006600ff087b82 */ /* 0x000ea20000000a00 */
[----:B------:R-:W-:Y:S01]  /*56a0*/  R2UR UR32, R0 ;  /* 0x00000000002072ca */ /* 0x000fe200000e0000 */
[----:B------:R-:W-:Y:S01]  /*56b0*/  UMOV UR27, URZ ;  /* 0x0000003f001b7c82 */ /* 0x000fe20008000000 */
[----:B------:R-:W-:Y:S01]  /*56c0*/  R2UR UR35, R4 ;  /* 0x00000000042372ca */ /* 0x000fe200000e0000 */
[----:B------:R-:W-:Y:S01]  /*56d0*/  UMOV UR30, 0x0 ;  /* 0x00000000001e7882 */ /* 0x000fe20000000000 */
[----:B------:R-:W-:Y:S01]  /*56e0*/  UMOV UR31, 0x14f00000 ;  /* 0x14f00000001f7882 */ /* 0x000fe20000000000 */
[----:B------:R-:W-:Y:S01]  /*56f0*/  UMOV UR26, URZ ;  /* 0x0000003f001a7c82 */ /* 0x000fe20008000000 */
[----:B------:R-:W-:Y:S01]  /*5700*/  UMOV UR18, 0x40 ;  /* 0x0000004000127882 */ /* 0x000fe20000000000 */
[----:B------:R-:W3:Y:S01]  /*5710*/  LDC R16, c[0x0][0x280] ;  /* 0x0000a000ff107b82 */ /* 0x000ee20000000800 */
[----:B------:R-:W-:Y:S01]  /*5720*/  UMOV UR20, UR28 ;  /* 0x0000001c00147c82 */ /* 0x000fe20008000000 */
[----:B------:R-:W-:Y:S01]  /*5730*/  UMOV UR21, UR29 ;  /* 0x0000001d00157c82 */ /* 0x000fe20008000000 */
[----:B------:R-:W-:Y:S01]  /*5740*/  UMOV UR19, UR27 ;  /* 0x0000001b00137c82 */ /* 0x000fe20008000000 */
[----:B------:R-:W-:Y:S01]  /*5750*/  UMOV UR10, 0x80 ;  /* 0x00000080000a7882 */ /* 0x000fe20000000000 */
[----:B------:R-:W-:Y:S01]  /*5760*/  UMOV UR12, UR28 ;  /* 0x0000001c000c7c82 */ /* 0x000fe20008000000 */
[----:B------:R-:W-:Y:S01]  /*5770*/  UIADD3 UR24, UR32, 0x1e000, URZ ;  /* 0x0001e00020187890 */ /* 0x000fe2000fffe03f */
[----:B------:R-:W-:Y:S01]  /*5780*/  IMAD.MOV.U32 R4, RZ, RZ, 0x1 ;  /* 0x00000001ff047424 */ /* 0x000fe200078e00ff */
[----:B------:R-:W-:-:S02]  /*5790*/  UIADD3 UR25, UR32, 0x36410, URZ ;  /* 0x0003641020197890 */ /* 0x000fc4000fffe03f */
[----:B------:R-:W-:Y:S02]  /*57a0*/  UIADD3 UR16, UR32, 0x20000, URZ ;  /* 0x0002000020107890 */ /* 0x000fe4000fffe03f */
[----:B------:R-:W-:Y:S02]  /*57b0*/  UIADD3 UR8, UR32, 0x22000, URZ ;  /* 0x0002200020087890 */ /* 0x000fe4000fffe03f */
[----:B------:R-:W-:Y:S01]  /*57c0*/  UIADD3 UR40, UR32, 0x30000, URZ ;  /* 0x0003000020287890 */ /* 0x000fe2000fffe03f */
[----:B--2---:R-:W-:Y:S01]  /*57d0*/  IMAD.MOV.U32 R13, RZ, RZ, R8 ;  /* 0x000000ffff0d7224 */ /* 0x004fe200078e0008 */
[----:B------:R-:W-:Y:S01]  /*57e0*/  UIADD3 UR33, UR32, 0x36400, URZ ;  /* 0x0003640020217890 */ /* 0x000fe2000fffe03f */
[----:B------:R-:W-:Y:S01]  /*57f0*/  IMAD.MOV.U32 R14, RZ, RZ, R9 ;  /* 0x000000ffff0e7224 */ /* 0x000fe200078e0009 */
[----:B------:R-:W-:Y:S01]  /*5800*/  UMOV UR17, UR25 ;  /* 0x0000001900117c82 */ /* 0x000fe20008000000 */
[----:B------:R-:W-:Y:S01]  /*5810*/  UMOV UR13, UR29 ;  /* 0x0000001d000d7c82 */ /* 0x000fe20008000000 */
[C---:B------:R-:W-:Y:S01]  /*5820*/  IADD3 R2, P2, R13.reuse, 0x2f0, RZ ;  /* 0x000002f00d027810 */ /* 0x040fe20007f5e0ff */
[----:B------:R-:W-:Y:S01]  /*5830*/  UMOV UR11, UR27 ;  /* 0x0000001b000b7c82 */ /* 0x000fe20008000000 */
[C---:B------:R-:W-:Y:S01]  /*5840*/  IADD3 R5, P3, R13.reuse, 0x3f0, RZ ;  /* 0x000003f00d057810 */ /* 0x040fe20007f7e0ff */
[----:B------:R-:W-:Y:S01]  /*5850*/  UMOV UR9, UR25 ;  /* 0x0000001900097c82 */ /* 0x000fe20008000000 */
[----:B------:R-:W-:Y:S01]  /*5860*/  R2UR UR14, R2 ;  /* 0x00000000020e72ca */ /* 0x000fe200000e0000 */
[----:B------:R-:W-:Y:S01]  /*5870*/  UMOV UR42, 0x10 ;  /* 0x00000010002a7882 */ /* 0x000fe20000000000 */
[----:B------:R-:W-:Y:S01]  /*5880*/  IADD3 R2, P1, R13, 0xf0, RZ ;  /* 0x000000f00d027810 */ /* 0x000fe20007f3e0ff */
[--C-:B------:R-:W-:Y:S01]  /*5890*/  IMAD.X R15, RZ, RZ, R14.reuse, P3 ;  /* 0x000000ffff0f7224 */ /* 0x100fe200018e060e */
[----:B------:R-:W-:Y:S01]  /*58a0*/  R2UR UR6, R5 ;  /* 0x00000000050672ca */ /* 0x000fe200000e0000 */
[--C-:B------:R-:W-:Y:S01]  /*58b0*/  IMAD.X R5, RZ, RZ, R14.reuse, P2 ;  /* 0x000000ffff057224 */ /* 0x100fe200010e060e */
[----:B------:R-:W-:Y:S01]  /*58c0*/  R2UR UR22, R2 ;  /* 0x00000000021672ca */ /* 0x000fe200000e0000 */
[----:B------:R-:W-:Y:S01]  /*58d0*/  IMAD.X R3, RZ, RZ, R14, P1 ;  /* 0x000000ffff037224 */ /* 0x000fe200008e060e */
[----:B------:R-:W-:Y:S01]  /*58e0*/  R2UR UR7, R15 ;  /* 0x000000000f0772ca */ /* 0x000fe200000e0000 */
[----:B------:R-:W-:Y:S01]  /*58f0*/  UMOV UR41, UR25 ;  /* 0x0000001900297c82 */ /* 0x000fe20008000000 */
[----:B------:R-:W-:Y:S01]  /*5900*/  R2UR UR15, R5 ;  /* 0x00000000050f72ca */ /* 0x000fe200000e0000 */
[----:B------:R-:W-:Y:S01]  /*5910*/  IMAD.MOV.U32 R5, RZ, RZ, 0x12000 ;  /* 0x00012000ff057424 */ /* 0x000fe200078e00ff */
[----:B------:R-:W-:Y:S01]  /*5920*/  R2UR UR23, R3 ;  /* 0x00000000031772ca */ /* 0x000fe200000e0000 */
[----:B------:R-:W-:Y:S01]  /*5930*/  UIADD3 UR48, UR32, 0x3000, URZ ;  /* 0x0000300020307890 */ /* 0x000fe2000fffe03f */
[----:B---3--:R-:W-:Y:S01]  /*5940*/  ISETP.GE.AND P1, PT, R16, 0x41, PT ;  /* 0x000000411000780c */ /* 0x008fe20003f26270 */
[----:B------:R-:W-:Y:S01]  /*5950*/  UMOV UR38, 0x0 ;  /* 0x0000000000267882 */ /* 0x000fe20000000000 */
[----:B------:R-:W-:Y:S01]  /*5960*/  UMOV UR39, 0x10000000 ;  /* 0x1000000000277882 */ /* 0x000fe20000000000 */
[----:B------:R-:W-:Y:S01]  /*5970*/  UMOV UR37, UR29 ;  /* 0x0000001d00257c82 */ /* 0x000fe20008000000 */
[----:B------:R-:W-:Y:S01]  /*5980*/  UMOV UR34, UR26 ;  /* 0x0000001a00227c82 */ /* 0x000fe20008000000 */
[----:B------:R-:W-:Y:S01]  /*5990*/  UMOV UR50, 0x40 ;  /* 0x0000004000327882 */ /* 0x000fe20000000000 */
[----:B------:R-:W-:Y:S01]  /*59a0*/  UMOV UR52, UR36 ;  /* 0x0000002400347c82 */ /* 0x000fe20008000000 */
[----:B------:R-:W-:Y:S01]  /*59b0*/  UMOV UR53, UR29 ;  /* 0x0000001d00357c82 */ /* 0x000fe20008000000 */
[----:B------:R-:W-:Y:S01]  /*59c0*/  UMOV UR51, UR35 ;  /* 0x0000002300337c82 */ /* 0x000fe20008000000 */
[----:B------:R-:W-:Y:S01]  /*59d0*/  UMOV UR49, UR33 ;  /* 0x0000002100317c82 */ /* 0x000fe20008000000 */
[----:B------:R-:W-:Y:S01]  /*59e0*/  UMOV UR44, UR36 ;  /* 0x00000024002c7c82 */ /* 0x000fe20008000000 */
[----:B------:R-:W-:Y:S01]  /*59f0*/  UTMALDG.4D [UR24], [UR22], desc[UR30] ;  /* 0x00001e18160075b4 */ /* 0x000fe20008019000 */
[----:B------:R-:W-:Y:S01]  /*5a00*/  UMOV UR45, UR29 ;  /* 0x0000001d002d7c82 */ /* 0x000fe20008000000 */
[----:B------:R-:W-:Y:S01]  /*5a10*/  UMOV UR43, UR35 ;  /* 0x00000023002b7c82 */ /* 0x000fe20008000000 */
[----:B------:R-:W-:Y:S01]  /*5a20*/  IMAD.MOV.U32 R15, RZ, RZ, 0x1 ;  /* 0x00000001ff0f7424 */ /* 0x000fe200078e00ff */
[----:B------:R2:W-:Y:S01]  /*5a30*/  UTMALDG.4D [UR16], [UR22], desc[UR30] ;  /* 0x00001e10160075b4 */ /* 0x0005e20008019000 */
[----:B------:R-:W-:Y:S01]  /*5a40*/  UTMALDG.4D [UR8], [UR22], desc[UR30] ;  /* 0x00001e08160075b4 */ /* 0x000fe20008019000 */
[----:B------:R3:W-:Y:S01]  /*5a50*/  UBLKCP.S.G [UR40], [UR4], UR42 ;  /* 0x00000028040073ba */ /* 0x0007e2000800022a */
[----:B------:R4:W-:Y:S01]  /*5a60*/  SYNCS.ARRIVE.TRANS64 RZ, [R0+URZ+0x36400], R5 ;  /* 0x0364000500ff79a7 */ /* 0x0009e2000800003f */
[----:B------:R5:W-:Y:S01]  /*5a70*/  UTMALDG.4D [UR32], [UR14], desc[UR38] ;  /* 0x000026200e0075b4 */ /* 0x000be20008019000 */
[----:B--2---:R-:W-:Y:S01]  /*5a80*/  UIADD3 UR16, UR32, 0x9000, URZ ;  /* 0x0000900020107890 */ /* 0x004fe2000fffe03f */
[----:B----4-:R-:W-:Y:S01]  /*5a90*/  IMAD.MOV.U32 R5, RZ, RZ, RZ ;  /* 0x000000ffff057224 */ /* 0x010fe200078e00ff */
[----:B------:R-:W-:Y:S01]  /*5aa0*/  UMOV UR20, UR36 ;  /* 0x0000002400147c82 */ /* 0x000fe20008000000 */
[----:B------:R-:W-:Y:S01]  /*5ab0*/  UMOV UR18, UR26 ;  /* 0x0000001a00127c82 */ /* 0x000fe20008000000 */
[----:B------:R-:W-:Y:S01]  /*5ac0*/  UMOV UR19, UR35 ;  /* 0x0000002300137c82 */ /* 0x000fe20008000000 */
[----:B------:R-:W-:Y:S01]  /*5ad0*/  UMOV UR17, UR33 ;  /* 0x0000002100117c82 */ /* 0x000fe20008000000 */
[----:B---3--:R-:W-:Y:S01]  /*5ae0*/  UIADD3 UR40, UR32, 0x6000, URZ ;  /* 0x0000600020287890 */ /* 0x008fe2000fffe03f */
[----:B------:R2:W-:Y:S01]  /*5af0*/  UTMALDG.4D [UR48], [UR14], desc[UR38] ;  /* 0x000026300e0075b4 */ /* 0x0005e20008019000 */
[----:B------:R-:W-:Y:S01]  /*5b00*/  UIADD3 UR8, UR32, 0xc000, URZ ;  /* 0x0000c00020087890 */ /* 0x000fe2000fffe03f */
[----:B------:R-:W-:Y:S01]  /*5b10*/  UMOV UR42, 0x80 ;  /* 0x00000080002a7882 */ /* 0x000fe20000000000 */
[----:B------:R-:W-:Y:S01]  /*5b20*/  UMOV UR41, UR33 ;  /* 0x0000002100297c82 */ /* 0x000fe20008000000 */
[----:B------:R-:W-:Y:S01]  /*5b30*/  UMOV UR10, 0x40 ;  /* 0x00000040000a7882 */ /* 0x000fe20000000000 */
[----:B------:R-:W-:Y:S01]  /*5b40*/  UMOV UR12, UR36 ;  /* 0x00000024000c7c82 */ /* 0x000fe20008000000 */
[----:B------:R-:W-:-:S02]  /*5b50*/  UMOV UR11, UR35 ;  /* 0x00000023000b7c82 */ /* 0x000fc40008000000 */
[----:B------:R2:W-:Y:S01]  /*5b60*/  UTMALDG.4D [UR40], [UR14], desc[UR38] ;  /* 0x000026280e0075b4 */ /* 0x0005e20008019000 */
[----:B------:R-:W-:Y:S01]  /*5b70*/  UMOV UR9, UR33 ;  /* 0x0000002100097c82 */ /* 0x000fe20008000000 */
[----:B------:R2:W-:Y:S01]  /*5b80*/  UTMALDG.4D [UR16], [UR6], desc[UR38] ;  /* 0x00002610060075b4 */ /* 0x0005e20008019000 */
[----:B-----5:R-:W-:Y:S01]  /*5b90*/  UIADD3 UR32, UR32, 0xf000, URZ ;  /* 0x0000f00020207890 */ /* 0x020fe2000fffe03f */
[----:B------:R-:W-:Y:S01]  /*5ba0*/  UMOV UR34, 0x80 ;  /* 0x0000008000227882 */ /* 0x000fe20000000000 */
[----:B------:R2:W-:Y:S07]  /*5bb0*/  UTMALDG.4D [UR8], [UR6], desc[UR38] ;  /* 0x00002608060075b4 */ /* 0x0005ee0008019000 */
[----:B------:R2:W-:Y:S02]  /*5bc0*/  UTMALDG.4D [UR32], [UR6], desc[UR38] ;  /* 0x00002620060075b4 */ /* 0x0005e40008019000 */
[----:B--2---:R-:W-:Y:S05]  /*5bd0*/  @!P1 BRA `(.L_x_68) ;  /* 0x00000010009c9947 */ /* 0x004fea0003800000 */
[----:B------:R-:W2:Y:S01]  /*5be0*/  S2R R18, SR_TID.X ;  /* 0x0000000000127919 */ /* 0x000ea20000002100 */
[C---:B------:R-:W-:Y:S01]  /*5bf0*/  VIADD R4, R16.reuse, 0x3f ;  /* 0x0000003f10047836 */ /* 0x040fe20000000000 */
[----:B------:R-:W-:Y:S01]  /*5c00*/  ISETP.GE.AND P1, PT, R16, 0x81, PT ;  /* 0x000000811000780c */ /* 0x000fe20003f26270 */
[----:B------:R-:W-:Y:S02]  /*5c10*/  IMAD.MOV.U32 R15, RZ, RZ, 0x1 ;  /* 0x00000001ff0f7424 */ /* 0x000fe400078e00ff */
[----:B------:R-:W-:Y:S01]  /*5c20*/  IMAD.MOV.U32 R20, RZ, RZ, RZ ;  /* 0x000000ffff147224 */ /* 0x000fe200078e00ff */
[----:B------:R-:W-:Y:S01]  /*5c30*/  SHF.R.S32.HI R5, RZ, 0x1f, R4 ;  /* 0x0000001fff057819 */ /* 0x000fe20000011404 */
[----:B------:R-:W-:-:S03]  /*5c40*/  IMAD.MOV.U32 R12, RZ, RZ, 0x1 ;  /* 0x00000001ff0c7424 */ /* 0x000fc600078e00ff */
[----:B------:R-:W-:Y:S01]  /*5c50*/  LEA.HI R4, R5, R4, RZ, 0x6 ;  /* 0x0000000405047211 */ /* 0x000fe200078f30ff */
[----:B------:R-:W-:-:S03]  /*5c60*/  IMAD.MOV.U32 R5, RZ, RZ, RZ ;  /* 0x000000ffff057224 */ /* 0x000fc600078e00ff */
[----:B------:R-:W-:-:S04]  /*5c70*/  LEA.HI.SX32 R4, R4, 0xffffffff, 0x1a ;  /* 0xffffffff04047811 */ /* 0x000fc800078fd2ff */
[----:B------:R-:W-:-:S04]  /*5c80*/  VIMNMX R4, R4, 0x1, !PT ;  /* 0x0000000104047848 */ /* 0x000fc80007fe0100 */
[----:B------:R-:W-:Y:S02]  /*5c90*/  LOP3.LUT R21, R4, 0x1, RZ, 0xc0, !PT ;  /* 0x0000000104157812 */ /* 0x000fe400078ec0ff */
[----:B--2---:R-:W-:Y:S01]  /*5ca0*/  LOP3.LUT R16, R18, 0x1f, RZ, 0xc0, !PT ;  /* 0x0000001f12107812 */ /* 0x004fe200078ec0ff */
[----:B------:R-:W-:Y:S06]  /*5cb0*/  @!P1 BRA `(.L_x_69) ;  /* 0x0000000800f49947 */ /* 0x000fec0003800000 */
[----:B------:R-:W-:Y:S02]  /*5cc0*/  IMAD.IADD R22, R4, 0x1, -R21 ;  /* 0x0000000104167824 */ /* 0x000fe400078e0a15 */
[----:B------:R-:W-:Y:S02]  /*5cd0*/  IMAD.MOV.U32 R20, RZ, RZ, RZ ;  /* 0x000000ffff147224 */ /* 0x000fe400078e00ff */
[----:B------:R-:W-:-:S07]  /*5ce0*/  IMAD.MOV.U32 R12, RZ, RZ, 0x1 ;  /* 0x00000001ff0c7424 */ /* 0x000fce00078e00ff */
.L_x_78:
[----:B-1----:R-:W-:-:S05]  /*5cf0*/  IMAD.MOV.U32 R10, RZ, RZ, 0x1 ;  /* 0x00000001ff0a7424 */ /* 0x002fca00078e00ff */
[----:B------:R-:W-:-:S04]  /*5d00*/  SHF.L.U32 R10, R10, 0x1f, RZ ;  /* 0x0000001f0a0a7819 */ /* 0x000fc800000006ff */
[----:B------:R-:W1:Y:S02]  /*5d10*/  SYNCS.PHASECHK.TRANS64.TRYWAIT P1, [R0+URZ+0x36438], R10 ;  /* 0x0364380a000075a7 */ /* 0x000e64000802017f */
[----:B-123--:R-:W-:Y:S05]  /*5d20*/  @!P1 BRA `(.L_x_70) ;  /* 0x0000001800189947 */ /* 0x00efea0003800000 */
.L_x_96:
[----:B------:R-:W-:Y:S05]  /*5d30*/  @P0 BRA `(.L_x_71) ;  /* 0x0000000000140947 */ /* 0x000fea0003800000 */
[----:B------:R-:W-:Y:S01]  /*5d40*/  ISETP.NE.AND P1, PT, R16, RZ, PT ;  /* 0x000000ff1000720c */ /* 0x000fe20003f25270 */
[----:B------:R-:W-:-:S04]  /*5d50*/  IMAD.MOV.U32 R3, RZ, RZ, 0x6100 ;  /* 0x00006100ff037424 */ /* 0x000fc800078e00ff */
[----:B------:R2:W-:Y:S08]  /*5d60*/  SYNCS.ARRIVE.TRANS64 RZ, [R0+URZ+0x36430], R3 ;  /* 0x0364300300ff79a7 */ /* 0x0005f0000800003f */
[----:B------:R-:W-:Y:S05]  /*5d70*/  @!P1 BRA `(.L_x_71) ;  /* 0x0000000000049947 */ /* 0x000fea0003800000 */
[----:B------:R-:W-:Y:S01]  /*5d80*/  BPT.TRAP 0x1 ;  /* 0x000000040000795c */ /* 0x000fe20000300000 */
.L_x_71:
[----:B------:R-:W3:Y:S01]  /*5d90*/  LDC.64 R18, c[0x0][0x728] ;  /* 0x0001ca00ff127b82 */ /* 0x000ee20000000a00 */
[----:B------:R-:W-:Y:S01]  /*5da0*/  IMAD.SHL.U32 R28, R20, 0x40, RZ ;  /* 0x00000040141c7824 */ /* 0x000fe200078e00ff */
[----:B------:R-:W-:Y:S01]  /*5db0*/  UMOV UR14, 0x0 ;  /* 0x00000000000e7882 */ /* 0x000fe20000000000 */
[----:B------:R-:W-:Y:S01]  /*5dc0*/  IMAD.MOV.U32 R13, RZ, RZ, R8 ;  /* 0x000000ffff0d7224 */ /* 0x000fe200078e0008 */
[----:B------:R-:W-:Y:S01]  /*5dd0*/  UMOV UR15, 0x14f00000 ;  /* 0x14f00000000f7882 */ /* 0x000fe20000000000 */
[----:B------:R-:W-:Y:S01]  /*5de0*/  IMAD.MOV.U32 R14, RZ, RZ, R9 ;  /* 0x000000ffff0e7224 */ /* 0x000fe200078e0009 */
[----:B------:R-:W-:Y:S01]  /*5df0*/  IADD3 R2, P1, R28, R6, RZ ;  /* 0x000000061c027210 */ /* 0x000fe20007f3e0ff */
[----:B------:R-:W-:Y:S01]  /*5e00*/  VIADD R23, R0, 0x36430 ;  /* 0x0003643000177836 */ /* 0x000fe20000000000 */
[----:B------:R-:W-:Y:S01]  /*5e10*/  R2UR UR27, R28 ;  /* 0x000000001c1b72ca */ /* 0x000fe200000e0000 */
[----:B------:R-:W-:Y:S01]  /*5e20*/  VIADD R24, R0, 0x2a000 ;  /* 0x0002a00000187836 */ /* 0x000fe20000000000 */
[----:B--2---:R-:W-:Y:S01]  /*5e30*/  LEA.HI.X.SX32 R3, R28, R11, 0x1, P1 ;  /* 0x0000000b1c037211 */ /* 0x004fe200008f0eff */
[C---:B------:R-:W-:Y:S01]  /*5e40*/  VIADD R25, R0.reuse, 0x2c000 ;  /* 0x0002c00000197836 */ /* 0x040fe20000000000 */
[----:B------:R-:W-:Y:S01]  /*5e50*/  R2UR UR25, R23 ;  /* 0x00000000171972ca */ /* 0x000fe200000e0000 */
[----:B------:R-:W-:Y:S01]  /*5e60*/  VIADD R26, R0, 0x2e000 ;  /* 0x0002e000001a7836 */ /* 0x000fe20000000000 */
[----:B------:R-:W-:Y:S01]  /*5e70*/  R2UR UR24, R24 ;  /* 0x00000000181872ca */ /* 0x000fe200000e0000 */
[----:B------:R-:W-:Y:S01]  /*5e80*/  VIADD R27, R0, 0x30200 ;  /* 0x00030200001b7836 */ /* 0x000fe20000000000 */
[----:B------:R-:W-:Y:S01]  /*5e90*/  R2UR UR16, R25 ;  /* 0x00000000191072ca */ /* 0x000fe200000e0000 */
[----:B------:R-:W-:Y:S01]  /*5ea0*/  UMOV UR26, URZ ;  /* 0x0000003f001a7c82 */ /* 0x000fe20008000000 */
[----:B------:R-:W-:Y:S01]  /*5eb0*/  R2UR UR8, R26 ;  /* 0x000000001a0872ca */ /* 0x000fe200000e0000 */
[----:B------:R-:W-:Y:S01]  /*5ec0*/  UMOV UR18, 0x40 ;  /* 0x0000004000127882 */ /* 0x000fe20000000000 */
[----:B------:R-:W-:Y:S01]  /*5ed0*/  R2UR UR32, R27 ;  /* 0x000000001b2072ca */ /* 0x000fe200000e0000 */
[----:B------:R-:W-:Y:S01]  /*5ee0*/  UMOV UR20, UR28 ;  /* 0x0000001c00147c82 */ /* 0x000fe20008000000 */
[----:B------:R-:W-:Y:S01]  /*5ef0*/  UMOV UR21, UR29 ;  /* 0x0000001d00157c82 */ /* 0x000fe20008000000 */
[----:B------:R-:W-:Y:S01]  /*5f00*/  UMOV UR19, UR27 ;  /* 0x0000001b00137c82 */ /* 0x000fe20008000000 */
[C---:B---3--:R-:W-:Y:S01]  /*5f10*/  LEA R4, P1, R2.reuse, R18, 0x2 ;  /* 0x0000001202047211 */ /* 0x048fe200078210ff */
[----:B------:R-:W-:Y:S01]  /*5f20*/  UMOV UR17, UR25 ;  /* 0x0000001900117c82 */ /* 0x000fe20008000000 */
[----:B------:R-:W-:Y:S01]  /*5f30*/  UMOV UR10, 0x80 ;  /* 0x00000080000a7882 */ /* 0x000fe20000000000 */
[----:B------:R-:W-:Y:S01]  /*5f40*/  UMOV UR12, UR28 ;  /* 0x0000001c000c7c82 */ /* 0x000fe20008000000 */
[----:B------:R-:W-:Y:S01]  /*5f50*/  LEA.HI.X R2, R2, R19, R3, 0x2, P1 ;  /* 0x0000001302027211 */ /* 0x000fe200008f1403 */
[----:B------:R-:W-:Y:S01]  /*5f60*/  UMOV UR13, UR29 ;  /* 0x0000001d000d7c82 */ /* 0x000fe20008000000 */
[----:B------:R-:W-:Y:S01]  /*5f70*/  R2UR UR30, R4 ;  /* 0x00000000041e72ca */ /* 0x000fe200000e0000 */
[----:B------:R-:W-:Y:S01]  /*5f80*/  UMOV UR9, UR25 ;  /* 0x0000001900097c82 */ /* 0x000fe20008000000 */
[----:B------:R-:W-:Y:S01]  /*5f90*/  IADD3 R4, P1, R13, 0x1f0, RZ ;  /* 0x000001f00d047810 */ /* 0x000fe20007f3e0ff */
[----:B------:R-:W-:Y:S01]  /*5fa0*/  UMOV UR11, UR27 ;  /* 0x0000001b000b7c82 */ /* 0x000fe20008000000 */
[----:B------:R-:W-:Y:S01]  /*5fb0*/  R2UR UR31, R2 ;  /* 0x00000000021f72ca */ /* 0x000fe200000e0000 */
[----:B------:R-:W-:Y:S01]  /*5fc0*/  UMOV UR22, 0x10 ;  /* 0x0000001000167882 */ /* 0x000fe20000000000 */
[----:B------:R-:W-:Y:S01]  /*5fd0*/  R2UR UR6, R4 ;  /* 0x00000000040672ca */ /* 0x000fe200000e0000 */
[----:B------:R-:W-:Y:S01]  /*5fe0*/  IMAD.X R5, RZ, RZ, R14, P1 ;  /* 0x000000ffff057224 */ /* 0x000fe200008e060e */
[----:B------:R-:W-:Y:S01]  /*5ff0*/  SHF.L.U32 R3, R12, 0x1f, RZ ;  /* 0x0000001f0c037819 */ /* 0x000fe200000006ff */
[----:B------:R-:W-:-:S03]  /*6000*/  UMOV UR33, UR25 ;  /* 0x0000001900217c82 */ /* 0x000fc60008000000 */
[----:B------:R-:W-:-:S13]  /*6010*/  R2UR UR7, R5 ;  /* 0x00000000050772ca */ /* 0x000fda00000e0000 */
[----:B------:R2:W-:Y:S01]  /*6020*/  UTMALDG.4D [UR24], [UR6], desc[UR14] ;  /* 0x00000e18060075b4 */ /* 0x0005e20008019000 */
[----:B------:R2:W-:Y:S01]  /*6030*/  UTMALDG.4D [UR16], [UR6], desc[UR14] ;  /* 0x00000e10060075b4 */ /* 0x0005e20008019000 */
[----:B------:R2:W-:Y:S01]  /*6040*/  UTMALDG.4D [UR8], [UR6], desc[UR14] ;  /* 0x00000e08060075b4 */ /* 0x0005e20008019000 */
[----:B------:R2:W-:Y:S01]  /*6050*/  UBLKCP.S.G [UR32], [UR30], UR22 ;  /* 0x000000201e0073ba */ /* 0x0005e20008000216 */
[----:B------:R-:W3:Y:S02]  /*6060*/  SYNCS.PHASECHK.TRANS64.TRYWAIT P1, [R0+URZ+0x36428], R3 ;  /* 0x03642803000075a7 */ /* 0x000ee4000802017f */
[----:B--23--:R-:W-:Y:S05]  /*6070*/  @!P1 BRA `(.L_x_72) ;  /* 0x0000001400589947 */ /* 0x00cfea0003800000 */
.L_x_97:
[----:B------:R-:W-:Y:S05]  /*6080*/  @P0 BRA `(.L_x_73) ;  /* 0x0000000000140947 */ /* 0x000fea0003800000 */
[----:B------:R-:W-:Y:S01]  /*6090*/  ISETP.NE.AND P1, PT, R16, RZ, PT ;  /* 0x000000ff1000720c */ /* 0x000fe20003f25270 */
[----:B--2---:R-:W-:-:S04]  /*60a0*/  IMAD.MOV.U32 R3, RZ, RZ, 0x6100 ;  /* 0x00006100ff037424 */ /* 0x004fc800078e00ff */
[----:B------:R3:W-:Y:S08]  /*60b0*/  SYNCS.ARRIVE.TRANS64 RZ, [R0+URZ+0x36418], R3 ;  /* 0x0364180300ff79a7 */ /* 0x0007f0000800003f */
[----:B------:R-:W-:Y:S05]  /*60c0*/  @!P1 BRA `(.L_x_73) ;  /* 0x0000000000049947 */ /* 0x000fea0003800000 */
[----:B------:R-:W-:Y:S01]  /*60d0*/  BPT.TRAP 0x1 ;  /* 0x000000040000795c */ /* 0x000fe20000300000 */
.L_x_73:
[----:B------:R-:W-:Y:S01]  /*60e0*/  VIADD R28, R28, 0x40 ;  /* 0x000000401c1c7836 */ /* 0x000fe20000000000 */
[----:B------:R-:W-:Y:S01]  /*60f0*/  IADD3 R2, P1, R13, 0xf0, RZ ;  /* 0x000000f00d027810 */ /* 0x000fe20007f3e0ff */
[----:B------:R-:W-:Y:S01]  /*6100*/  UMOV UR22, 0x0 ;  /* 0x0000000000167882 */ /* 0x000fe20000000000 */
[----:B------:R-:W-:Y:S01]  /*6110*/  R2UR UR24, R0 ;  /* 0x00000000001872ca */ /* 0x000fe200000e0000 */
[----:B------:R-:W-:Y:S01]  /*6120*/  UMOV UR23, 0x14f00000 ;  /* 0x14f0000000177882 */ /* 0x000fe20000000000 */
[----:B------:R-:W-:Y:S01]  /*6130*/  R2UR UR19, R28 ;  /* 0x000000001c1372ca */ /* 0x000fe200000e0000 */
[----:B--23--:R-:W-:Y:S01]  /*6140*/  IMAD.X R3, RZ, RZ, R14, P1 ;  /* 0x000000ffff037224 */ /* 0x00cfe200008e060e */
[----:B------:R-:W-:Y:S01]  /*6150*/  R2UR UR14, R2 ;  /* 0x00000000020e72ca */ /* 0x000fe200000e0000 */
[----:B------:R-:W-:Y:S01]  /*6160*/  UMOV UR18, URZ ;  /* 0x0000003f00127c82 */ /* 0x000fe20008000000 */
[----:B------:R-:W-:Y:S01]  /*6170*/  UMOV UR20, UR28 ;  /* 0x0000001c00147c82 */ /* 0x000fe20008000000 */
[----:B------:R-:W-:Y:S01]  /*6180*/  UMOV UR21, UR29 ;  /* 0x0000001d00157c82 */ /* 0x000fe20008000000 */
[----:B------:R-:W-:Y:S01]  /*6190*/  R2UR UR15, R3 ;  /* 0x00000000030f72ca */ /* 0x000fe200000e0000 */
[----:B------:R-:W-:Y:S01]  /*61a0*/  UMOV UR10, 0x40 ;  /* 0x00000040000a7882 */ /* 0x000fe20000000000 */
[----:B------:R-:W-:Y:S01]  /*61b0*/  UMOV UR12, UR28 ;  /* 0x0000001c000c7c82 */ /* 0x000fe20008000000 */
[----:B------:R-:W-:Y:S01]  /*61c0*/  UMOV UR13, UR29 ;  /* 0x0000001d000d7c82 */ /* 0x000fe20008000000 */
[----:B------:R-:W-:Y:S01]  /*61d0*/  UMOV UR26, 0x80 ;  /* 0x00000080001a7882 */ /* 0x000fe20000000000 */
[----:B------:R-:W-:Y:S01]  /*61e0*/  UIADD3 UR16, UR24, 0x24000, URZ ;  /* 0x0002400018107890 */ /* 0x000fe2000fffe03f */
[----:B------:R-:W-:Y:S01]  /*61f0*/  SHF.L.U32 R29, RZ, 0x1f, RZ ;  /* 0x0000001fff1d7819 */ /* 0x000fe200000006ff */
[----:B------:R-:W-:-:S02]  /*6200*/  UIADD3 UR17, UR24, 0x36418, URZ ;  /* 0x0003641818117890 */ /* 0x000fc4000fffe03f */
[----:B------:R-:W-:Y:S02]  /*6210*/  UIADD3 UR8, UR24, 0x26000, URZ ;  /* 0x0002600018087890 */ /* 0x000fe4000fffe03f */
[----:B------:R-:W-:Y:S02]  /*6220*/  UIADD3 UR30, UR24, 0x30100, URZ ;  /* 0x00030100181e7890 */ /* 0x000fe4000fffe03f */
[----:B------:R-:W-:Y:S02]  /*6230*/  UIADD3 UR24, UR24, 0x28000, URZ ;  /* 0x0002800018187890 */ /* 0x000fe4000fffe03f */
[----:B------:R-:W-:Y:S02]  /*6240*/  UIMAD.WIDE UR6, UR19, 0x4, UR4 ;  /* 0x00000004130678a5 */ /* 0x000fe4000f8e0204 */
[----:B------:R2:W-:Y:S01]  /*6250*/  UTMALDG.4D [UR16], [UR14], desc[UR22] ;  /* 0x000016100e0075b4 */ /* 0x0005e20008019000 */
[----:B------:R-:W-:Y:S01]  /*6260*/  UMOV UR9, UR17 ;  /* 0x0000001100097c82 */ /* 0x000fe20008000000 */
[----:B------:R-:W-:Y:S01]  /*6270*/  UMOV UR11, UR19 ;  /* 0x00000013000b7c82 */ /* 0x000fe20008000000 */
[----:B------:R-:W-:Y:S01]  /*6280*/  UMOV UR25, UR17 ;  /* 0x0000001100197c82 */ /* 0x000fe20008000000 */
[----:B------:R-:W-:Y:S01]  /*6290*/  UMOV UR27, UR19 ;  /* 0x00000013001b7c82 */ /* 0x000fe20008000000 */
[----:B------:R-:W-:Y:S01]  /*62a0*/  UMOV UR32, 0x10 ;  /* 0x0000001000207882 */ /* 0x000fe20000000000 */
[----:B------:R-:W-:Y:S01]  /*62b0*/  UMOV UR31, UR17 ;  /* 0x00000011001f7c82 */ /* 0x000fe20008000000 */
[----:B------:R2:W-:Y:S01]  /*62c0*/  UTMALDG.4D [UR8], [UR14], desc[UR22] ;  /* 0x000016080e0075b4 */ /* 0x0005e20008019000 */
[----:B------:R2:W-:Y:S01]  /*62d0*/  UTMALDG.4D [UR24], [UR14], desc[UR22] ;  /* 0x000016180e0075b4 */ /* 0x0005e20008019000 */
[----:B------:R2:W-:Y:S01]  /*62e0*/  UBLKCP.S.G [UR30], [UR6], UR32 ;  /* 0x0000001e060073ba */ /* 0x0005e20008000220 */
[----:B------:R-:W3:Y:S02]  /*62f0*/  SYNCS.PHASECHK.TRANS64.TRYWAIT P1, [R0+URZ+0x36438], R29 ;  /* 0x0364381d000075a7 */ /* 0x000ee4000802017f */
[----:B--23--:R-:W-:Y:S05]  /*6300*/  @!P1 BRA `(.L_x_74) ;  /* 0x0000001000c89947 */ /* 0x00cfea0003800000 */
.L_x_98:
[----:B--2---:R-:W-:Y:S01]  /*6310*/  SHF.R.S32.HI R29, RZ, 0x1f, R28 ;  /* 0x0000001fff1d7819 */ /* 0x004fe2000001141c */
[----:B------:R-:W-:Y:S06]  /*6320*/  @P0 BRA `(.L_x_75) ;  /* 0x00000000001c0947 */ /* 0x000fec0003800000 */
[----:B------:R-:W-:-:S04]  /*6330*/  IMAD.MOV.U32 R16, RZ, RZ, 0x6100 ;  /* 0x00006100ff107424 */ /* 0x000fc800078e00ff */
[----:B------:R2:W-:Y:S02]  /*6340*/  SYNCS.ARRIVE.TRANS64 RZ, [R0+URZ+0x36430], R16 ;  /* 0x0364301000ff79a7 */ /* 0x0005e4000800003f */
[----:B--2---:R-:W2:Y:S02]  /*6350*/  S2R R16, SR_TID.X ;  /* 0x0000000000107919 */ /* 0x004ea40000002100 */
[----:B--2---:R-:W-:-:S04]  /*6360*/  LOP3.LUT R16, R16, 0x1f, RZ, 0xc0, !PT ;  /* 0x0000001f10107812 */ /* 0x004fc800078ec0ff */
[----:B------:R-:W-:-:S13]  /*6370*/  ISETP.NE.AND P1, PT, R16, RZ, PT ;  /* 0x000000ff1000720c */ /* 0x000fda0003f25270 */
[----:B------:R-:W-:Y:S05]  /*6380*/  @!P1 BRA `(.L_x_75) ;  /* 0x0000000000049947 */ /* 0x000fea0003800000 */
[----:B------:R-:W-:Y:S01]  /*6390*/  BPT.TRAP 0x1 ;  /* 0x000000040000795c */ /* 0x000fe20000300000 */
.L_x_75:
[C---:B------:R-:W-:Y:S01]  /*63a0*/  R2UR UR27, R28.reuse ;  /* 0x000000001c1b72ca */ /* 0x040fe200000e0000 */
[----:B------:R-:W-:Y:S01]  /*63b0*/  UMOV UR14, 0x0 ;  /* 0x00000000000e7882 */ /* 0x000fe20000000000 */
[----:B------:R-:W-:Y:S01]  /*63c0*/  IADD3 R28, P1, R28, R6, RZ ;  /* 0x000000061c1c7210 */ /* 0x000fe20007f3e0ff */
[----:B------:R-:W-:Y:S01]  /*63d0*/  UMOV UR15, 0x14f00000 ;  /* 0x14f00000000f7882 */ /* 0x000fe20000000000 */
[----:B------:R-:W-:Y:S01]  /*63e0*/  R2UR UR25, R23 ;  /* 0x00000000171972ca */ /* 0x000fe200000e0000 */
[----:B------:R-:W-:Y:S01]  /*63f0*/  UMOV UR26, URZ ;  /* 0x0000003f001a7c82 */ /* 0x000fe20008000000 */
[----:B------:R-:W-:Y:S01]  /*6400*/  R2UR UR24, R24 ;  /* 0x00000000181872ca */ /* 0x000fe200000e0000 */
[----:B------:R-:W-:Y:S01]  /*6410*/  IMAD.X R29, R29, 0x1, R11, P1 ;  /* 0x000000011d1d7824 */ /* 0x000fe200008e060b */
[----:B------:R-:W-:Y:S01]  /*6420*/  LEA R18, P1, R28, R18, 0x2 ;  /* 0x000000121c127211 */ /* 0x000fe200078210ff */
[----:B------:R-:W-:Y:S01]  /*6430*/  UMOV UR18, 0x40 ;  /* 0x0000004000127882 */ /* 0x000fe20000000000 */
[----:B------:R-:W-:Y:S01]  /*6440*/  R2UR UR6, R4 ;  /* 0x00000000040672ca */ /* 0x000fe200000e0000 */
[----:B------:R-:W-:Y:S01]  /*6450*/  UMOV UR20, UR28 ;  /* 0x0000001c00147c82 */ /* 0x000fe20008000000 */
[----:B------:R-:W-:Y:S01]  /*6460*/  LEA.HI.X R19, R28, R19, R29, 0x2, P1 ;  /* 0x000000131c137211 */ /* 0x000fe200008f141d */
[----:B------:R-:W-:Y:S01]  /*6470*/  UMOV UR21, UR29 ;  /* 0x0000001d00157c82 */ /* 0x000fe20008000000 */
[----:B------:R-:W-:Y:S01]  /*6480*/  R2UR UR7, R5 ;  /* 0x00000000050772ca */ /* 0x000fe200000e0000 */
[----:B------:R-:W-:Y:S01]  /*6490*/  UMOV UR19, UR27 ;  /* 0x0000001b00137c82 */ /* 0x000fe20008000000 */
[----:B------:R-:W-:Y:S01]  /*64a0*/  R2UR UR16, R25 ;  /* 0x00000000191072ca */ /* 0x000fe200000e0000 */
[----:B------:R-:W-:Y:S01]  /*64b0*/  UMOV UR17, UR25 ;  /* 0x0000001900117c82 */ /* 0x000fe20008000000 */
[----:B------:R-:W-:Y:S01]  /*64c0*/  R2UR UR8, R26 ;  /* 0x000000001a0872ca */ /* 0x000fe200000e0000 */
[----:B------:R-:W-:Y:S01]  /*64d0*/  UMOV UR10, 0x80 ;  /* 0x00000080000a7882 */ /* 0x000fe20000000000 */
[----:B------:R-:W-:Y:S01]  /*64e0*/  R2UR UR30, R18 ;  /* 0x00000000121e72ca */ /* 0x000fe200000e0000 */
[----:B------:R-:W-:Y:S01]  /*64f0*/  UMOV UR12, UR28 ;  /* 0x0000001c000c7c82 */ /* 0x000fe20008000000 */
[----:B------:R-:W-:Y:S01]  /*6500*/  R2UR UR31, R19 ;  /* 0x00000000131f72ca */ /* 0x000fe200000e0000 */
[----:B------:R-:W-:Y:S01]  /*6510*/  UMOV UR13, UR29 ;  /* 0x0000001d000d7c82 */ /* 0x000fe20008000000 */
[----:B------:R-:W-:Y:S01]  /*6520*/  R2UR UR32, R27 ;  /* 0x000000001b2072ca */ /* 0x000fe200000e0000 */
[----:B------:R-:W-:Y:S01]  /*6530*/  UMOV UR9, UR25 ;  /* 0x0000001900097c82 */ /* 0x000fe20008000000 */
[----:B------:R-:W-:Y:S01]  /*6540*/  LOP3.LUT R12, R12, 0x1, RZ, 0x3c, !PT ;  /* 0x000000010c0c7812 */ /* 0x000fe200078e3cff */
[----:B------:R2:W-:Y:S01]  /*6550*/  UTMALDG.4D [UR24], [UR6], desc[UR14] ;  /* 0x00000e18060075b4 */ /* 0x0005e20008019000 */
[----:B------:R-:W-:Y:S01]  /*6560*/  UMOV UR11, UR27 ;  /* 0x0000001b000b7c82 */ /* 0x000fe20008000000 */
[----:B------:R-:W-:Y:S01]  /*6570*/  UMOV UR33, UR25 ;  /* 0x0000001900217c82 */ /* 0x000fe20008000000 */
[----:B------:R-:W-:Y:S01]  /*6580*/  SHF.L.U32 R5, R12, 0x1f, RZ ;  /* 0x0000001f0c057819 */ /* 0x000fe200000006ff */
[----:B------:R-:W-:Y:S01]  /*6590*/  UMOV UR22, 0x10 ;  /* 0x0000001000167882 */ /* 0x000fe20000000000 */
[----:B------:R2:W-:Y:S01]  /*65a0*/  UTMALDG.4D [UR16], [UR6], desc[UR14] ;  /* 0x00000e10060075b4 */ /* 0x0005e20008019000 */
[----:B------:R2:W-:Y:S04]  /*65b0*/  UTMALDG.4D [UR8], [UR6], desc[UR14] ;  /* 0x00000e08060075b4 */ /* 0x0005e80008019000 */
[----:B------:R2:W-:Y:S01]  /*65c0*/  UBLKCP.S.G [UR32], [UR30], UR22 ;  /* 0x000000201e0073ba */ /* 0x0005e20008000216 */
[----:B------:R-:W3:Y:S02]  /*65d0*/  SYNCS.PHASECHK.TRANS64.TRYWAIT P1, [R0+URZ+0x36420], R5 ;  /* 0x03642005000075a7 */ /* 0x000ee4000802017f */
[----:B--23--:R-:W-:Y:S05]  /*65e0*/  @!P1 BRA `(.L_x_76) ;  /* 0x0000001000249947 */ /* 0x00cfea0003800000 */
.L_x_100:
[----:B------:R-:W-:Y:S05]  /*65f0*/  @P0 BRA `(.L_x_77) ;  /* 0x0000000000140947 */ /* 0x000fea0003800000 */
[----:B------:R-:W-:Y:S01]  /*6600*/  ISETP.NE.AND P1, PT, R16, RZ, PT ;  /* 0x000000ff1000720c */ /* 0x000fe20003f25270 */
[----:B--2---:R-:W-:-:S04]  /*6610*/  IMAD.MOV.U32 R5, RZ, RZ, 0x6100 ;  /* 0x00006100ff057424 */ /* 0x004fc800078e00ff */
[----:B------:R3:W-:Y:S08]  /*6620*/  SYNCS.ARRIVE.TRANS64 RZ, [R0+URZ+0x36410], R5 ;  /* 0x0364100500ff79a7 */ /* 0x0007f0000800003f */
[----:B------:R-:W-:Y:S05]  /*6630*/  @!P1 BRA `(.L_x_77) ;  /* 0x0000000000049947 */ /* 0x000fea0003800000 */
[----:B------:R-:W-:Y:S01]  /*6640*/  BPT.TRAP 0x1 ;  /* 0x000000040000795c */ /* 0x000fe20000300000 */
.L_x_77:
[----:B------:R-:W-:Y:S01]  /*6650*/  R2UR UR30, R20 ;  /* 0x00000000141e72ca */ /* 0x000fe200000e0000 */
[----:B------:R-:W-:Y:S01]  /*6660*/  VIADD R22, R22, 0xfffffffe ;  /* 0xfffffffe16167836 */ /* 0x000fe20000000000 */
[----:B------:R-:W-:Y:S01]  /*6670*/  R2UR UR24, R0 ;  /* 0x00000000001872ca */ /* 0x000fe200000e0000 */
[----:B------:R-:W-:Y:S01]  /*6680*/  UMOV UR22, 0x0 ;  /* 0x0000000000167882 */ /* 0x000fe20000000000 */
[----:B------:R-:W-:Y:S01]  /*6690*/  R2UR UR14, R2 ;  /* 0x00000000020e72ca */ /* 0x000fe200000e0000 */
[----:B------:R-:W-:Y:S01]  /*66a0*/  UMOV UR23, 0x14f00000 ;  /* 0x14f0000000177882 */ /* 0x000fe20000000000 */
[----:B------:R-:W-:Y:S01]  /*66b0*/  R2UR UR15, R3 ;  /* 0x00000000030f72ca */ /* 0x000fe200000e0000 */
[----:B------:R-:W-:Y:S01]  /*66c0*/  UMOV UR18, URZ ;  /* 0x0000003f00127c82 */ /* 0x000fe20008000000 */
[----:B------:R-:W-:Y:S01]  /*66d0*/  ISETP.NE.AND P1, PT, R22, RZ, PT ;  /* 0x000000ff1600720c */ /* 0x000fe20003f25270 */
[----:B------:R-:W-:Y:S01]  /*66e0*/  UMOV UR20, UR28 ;  /* 0x0000001c00147c82 */ /* 0x000fe20008000000 */
[----:B------:R-:W-:Y:S01]  /*66f0*/  UMOV UR21, UR29 ;  /* 0x0000001d00157c82 */ /* 0x000fe20008000000 */
[----:B------:R-:W-:Y:S01]  /*6700*/  UMOV UR10, 0x40 ;  /* 0x00000040000a7882 */ /* 0x000fe20000000000 */
[----:B------:R-:W-:Y:S01]  /*6710*/  UMOV UR12, UR28 ;  /* 0x0000001c000c7c82 */ /* 0x000fe20008000000 */
[----:B------:R-:W-:-:S02]  /*6720*/  UIADD3 UR30, UR30, 0x2, URZ ;  /* 0x000000021e1e7890 */ /* 0x000fc4000fffe03f */
[----:B------:R-:W-:Y:S02]  /*6730*/  UIADD3 UR16, UR24, 0x1e000, URZ ;  /* 0x0001e00018107890 */ /* 0x000fe4000fffe03f */
[----:B------:R-:W-:Y:S02]  /*6740*/  USHF.L.U32 UR19, UR30, 0x6, URZ ;  /* 0x000000061e137899 */ /* 0x000fe4000800063f */
[----:B------:R-:W-:Y:S01]  /*6750*/  UIADD3 UR17, UR24, 0x36410, URZ ;  /* 0x0003641018117890 */ /* 0x000fe2000fffe03f */
[----:B------:R-:W-:Y:S01]  /*6760*/  IMAD.U32 R20, RZ, RZ, UR30 ;  /* 0x0000001eff147e24 */ /* 0x000fe2000f8e00ff */
[----:B------:R-:W-:Y:S02]  /*6770*/  UIADD3 UR8, UR24, 0x20000, URZ ;  /* 0x0002000018087890 */ /* 0x000fe4000fffe03f */
[----:B------:R-:W-:Y:S02]  /*6780*/  UIADD3 UR32, UR24, 0x30000, URZ ;  /* 0x0003000018207890 */ /* 0x000fe4000fffe03f */
[----:B------:R-:W-:-:S02]  /*6790*/  UIADD3 UR24, UR24, 0x22000, URZ ;  /* 0x0002200018187890 */ /* 0x000fc4000fffe03f */
[----:B------:R-:W-:Y:S02]  /*67a0*/  UIMAD.WIDE UR6, UR19, 0x4, UR4 ;  /* 0x00000004130678a5 */ /* 0x000fe4000f8e0204 */
[----:B------:R4:W-:Y:S01]  /*67b0*/  UTMALDG.4D [UR16], [UR14], desc[UR22] ;  /* 0x000016100e0075b4 */ /* 0x0009e20008019000 */
[----:B------:R-:W-:Y:S01]  /*67c0*/  UMOV UR13, UR29 ;  /* 0x0000001d000d7c82 */ /* 0x000fe20008000000 */
[----:B------:R-:W-:Y:S01]  /*67d0*/  UMOV UR9, UR17 ;  /* 0x0000001100097c82 */ /* 0x000fe20008000000 */
[----:B------:R-:W-:Y:S01]  /*67e0*/  UMOV UR11, UR19 ;  /* 0x00000013000b7c82 */ /* 0x000fe20008000000 */
[----:B------:R-:W-:Y:S01]  /*67f0*/  UMOV UR26, 0x80 ;  /* 0x00000080001a7882 */ /* 0x000fe20000000000 */
[----:B------:R-:W-:Y:S01]  /*6800*/  UMOV UR25, UR17 ;  /* 0x0000001100197c82 */ /* 0x000fe20008000000 */
[----:B------:R-:W-:Y:S01]  /*6810*/  UMOV UR27, UR19 ;  /* 0x00000013001b7c82 */ /* 0x000fe20008000000 */
[----:B------:R-:W-:Y:S01]  /*6820*/  UMOV UR31, 0x10 ;  /* 0x00000010001f7882 */ /* 0x000fe20000000000 */
[----:B------:R4:W-:Y:S01]  /*6830*/  UTMALDG.4D [UR8], [UR14], desc[UR22] ;  /* 0x000016080e0075b4 */ /* 0x0009e20008019000 */
[----:B------:R-:W-:Y:S01]  /*6840*/  UMOV UR33, UR17 ;  /* 0x0000001100217c82 */ /* 0x000fe20008000000 */
[----:B------:R4:W-:Y:S01]  /*6850*/  UTMALDG.4D [UR24], [UR14], desc[UR22] ;  /* 0x000016180e0075b4 */ /* 0x0009e20008019000 */
[----:B------:R4:W-:Y:S02]  /*6860*/  UBLKCP.S.G [UR32], [UR6], UR31 ;  /* 0x00000020060073ba */ /* 0x0009e4000800021f */
[----:B----4-:R-:W-:Y:S05]  /*6870*/  @P1 BRA `(.L_x_78) ;  /* 0xfffffff4001c1947 */ /* 0x010fea000383ffff */
[----:B--23--:R-:W-:-:S07]  /*6880*/  IMAD.U32 R5, RZ, RZ, UR19 ;  /* 0x00000013ff057e24 */ /* 0x00cfce000f8e00ff */
.L_x_69:
[----:B------:R-:W-:Y:S01]  /*6890*/  ISETP.NE.AND P1, PT, R21, RZ, PT ;  /* 0x000000ff1500720c */ /* 0x000fe20003f25270 */
[----:B------:R-:W-:-:S12]  /*68a0*/  IMAD.MOV.U32 R4, RZ, RZ, 0x1 ;  /* 0x00000001ff047424 */ /* 0x000fd800078e00ff */
[----:B------:R-:W-:Y:S05]  /*68b0*/  @!P1 BRA `(.L_x_68) ;  /* 0x0000000400649947 */ /* 0x000fea0003800000 */
[----:B------:R-:W2:Y:S02]  /*68c0*/  SYNCS.PHASECHK.TRANS64.TRYWAIT P1, [R0+URZ+0x36438], R10 ;  /* 0x0364380a000075a7 */ /* 0x000ea4000802017f */
[----:B--2---:R-:W-:Y:S05]  /*68d0*/  @!P1 BRA `(.L_x_79) ;  /* 0x0000000c00809947 */ /* 0x004fea0003800000 */
.L_x_101:
[----:B------:R-:W-:Y:S05]  /*68e0*/  @P0 BRA `(.L_x_80) ;  /* 0x0000000000140947 */ /* 0x000fea0003800000 */
[----:B------:R-:W-:Y:S01]  /*68f0*/  ISETP.NE.AND P1, PT, R16, RZ, PT ;  /* 0x000000ff1000720c */ /* 0x000fe20003f25270 */
[----:B------:R-:W-:-:S04]  /*6900*/  IMAD.MOV.U32 R5, RZ, RZ, 0x6100 ;  /* 0x00006100ff057424 */ /* 0x000fc800078e00ff */
[----:B------:R3:W-:Y:S08]  /*6910*/  SYNCS.ARRIVE.TRANS64 RZ, [R0+URZ+0x36430], R5 ;  /* 0x0364300500ff79a7 */ /* 0x0007f0000800003f */
[----:B------:R-:W-:Y:S05]  /*6920*/  @!P1 BRA `(.L_x_80) ;  /* 0x0000000000049947 */ /* 0x000fea0003800000 */
[----:B------:R-:W-:Y:S01]  /*6930*/  BPT.TRAP 0x1 ;  /* 0x000000040000795c */ /* 0x000fe20000300000 */
.L_x_80:
[----:B---3--:R-:W3:Y:S01]  /*6940*/  LDC.64 R4, c[0x0][0x728] ;  /* 0x0001ca00ff047b82 */ /* 0x008ee20000000a00 */
[----:B------:R-:W-:Y:S01]  /*6950*/  IMAD.SHL.U32 R20, R20, 0x40, RZ ;  /* 0x0000004014147824 */ /* 0x000fe200078e00ff */
[----:B------:R-:W-:Y:S01]  /*6960*/  R2UR UR24, R0 ;  /* 0x00000000001872ca */ /* 0x000fe200000e0000 */
[----:B------:R-:W-:Y:S01]  /*6970*/  UMOV UR14, 0x0 ;  /* 0x00000000000e7882 */ /* 0x000fe20000000000 */
[----:B------:R-:W-:Y:S01]  /*6980*/  UMOV UR15, 0x14f00000 ;  /* 0x14f00000000f7882 */ /* 0x000fe20000000000 */
[----:B------:R-:W-:Y:S01]  /*6990*/  UMOV UR18, URZ ;  /* 0x0000003f00127c82 */ /* 0x000fe20008000000 */
[C---:B------:R-:W-:Y:S01]  /*69a0*/  IADD3 R8, P1, R20.reuse, R6, RZ ;  /* 0x0000000614087210 */ /* 0x040fe20007f3e0ff */
[----:B------:R-:W-:Y:S01]  /*69b0*/  UMOV UR20, UR28 ;  /* 0x0000001c00147c82 */ /* 0x000fe20008000000 */
[C---:B------:R-:W-:Y:S01]  /*69c0*/  R2UR UR19, R20.reuse ;  /* 0x00000000141372ca */ /* 0x040fe200000e0000 */
[----:B------:R-:W-:Y:S01]  /*69d0*/  UMOV UR21, UR29 ;  /* 0x0000001d00157c82 */ /* 0x000fe20008000000 */
[----:B------:R-:W-:Y:S01]  /*69e0*/  LEA.HI.X.SX32 R9, R20, R11, 0x1, P1 ;  /* 0x0000000b14097211 */ /* 0x000fe200008f0eff */
[----:B------:R-:W-:Y:S01]  /*69f0*/  UMOV UR10, 0x40 ;  /* 0x00000040000a7882 */ /* 0x000fe20000000000 */
[----:B------:R-:W-:Y:S01]  /*6a00*/  UMOV UR12, UR28 ;  /* 0x0000001c000c7c82 */ /* 0x000fe20008000000 */
[----:B------:R-:W-:Y:S01]  /*6a10*/  UMOV UR13, UR29 ;  /* 0x0000001d000d7c82 */ /* 0x000fe20008000000 */
[----:B------:R-:W-:Y:S01]  /*6a20*/  UMOV UR26, 0x80 ;  /* 0x00000080001a7882 */ /* 0x000fe20000000000 */
[----:B------:R-:W-:-:S02]  /*6a30*/  UIADD3 UR17, UR24, 0x36430, URZ ;  /* 0x0003643018117890 */ /* 0x000fc4000fffe03f */
[----:B------:R-:W-:Y:S02]  /*6a40*/  UIADD3 UR16, UR24, 0x2a000, URZ ;  /* 0x0002a00018107890 */ /* 0x000fe4000fffe03f */
[----:B------:R-:W-:Y:S02]  /*6a50*/  UIADD3 UR32, UR24, 0x30200, URZ ;  /* 0x0003020018207890 */ /* 0x000fe4000fffe03f */
[----:B------:R-:W-:Y:S02]  /*6a60*/  UIADD3 UR8, UR24, 0x2c000, URZ ;  /* 0x0002c00018087890 */ /* 0x000fe4000fffe03f */
[----:B------:R-:W-:Y:S01]  /*6a70*/  UIADD3 UR24, UR24, 0x2e000, URZ ;  /* 0x0002e00018187890 */ /* 0x000fe2000fffe03f */
[C---:B---3--:R-:W-:Y:S01]  /*6a80*/  LEA R4, P2, R8.reuse, R4, 0x2 ;  /* 0x0000000408047211 */ /* 0x048fe200078410ff */
[----:B------:R-:W-:Y:S01]  /*6a90*/  UMOV UR9, UR17 ;  /* 0x0000001100097c82 */ /* 0x000fe20008000000 */
[----:B------:R-:W-:Y:S01]  /*6aa0*/  UMOV UR11, UR19 ;  /* 0x00000013000b7c82 */ /* 0x000fe20008000000 */
[----:B------:R-:W-:Y:S01]  /*6ab0*/  UMOV UR25, UR17 ;  /* 0x0000001100197c82 */ /* 0x000fe20008000000 */
[----:B------:R-:W-:Y:S01]  /*6ac0*/  LEA.HI.X R5, R8, R5, R9, 0x2, P2 ;  /* 0x0000000508057211 */ /* 0x000fe200010f1409 */
[----:B------:R-:W-:Y:S01]  /*6ad0*/  UMOV UR27, UR19 ;  /* 0x00000013001b7c82 */ /* 0x000fe20008000000 */
[----:B------:R-:W-:Y:S01]  /*6ae0*/  IADD3 R8, P1, R13, 0x1f0, RZ ;  /* 0x000001f00d087810 */ /* 0x000fe20007f3e0ff */
[----:B------:R-:W-:Y:S01]  /*6af0*/  UMOV UR33, UR17 ;  /* 0x0000001100217c82 */ /* 0x000fe20008000000 */
[----:B------:R-:W-:Y:S01]  /*6b00*/  R2UR UR30, R4 ;  /* 0x00000000041e72ca */ /* 0x000fe200000e0000 */
[----:B------:R-:W-:Y:S01]  /*6b10*/  UMOV UR22, 0x10 ;  /* 0x0000001000167882 */ /* 0x000fe20000000000 */
[----:B------:R-:W-:Y:S01]  /*6b20*/  R2UR UR6, R8 ;  /* 0x00000000080672ca */ /* 0x000fe200000e0000 */
[----:B------:R-:W-:Y:S01]  /*6b30*/  IMAD.X R8, RZ, RZ, R14, P1 ;  /* 0x000000ffff087224 */ /* 0x000fe200008e060e */
[----:B------:R-:W-:-:S02]  /*6b40*/  R2UR UR31, R5 ;  /* 0x00000000051f72ca */ /* 0x000fc400000e0000 */
[----:B------:R-:W-:Y:S02]  /*6b50*/  SHF.L.U32 R5, R12, 0x1f, RZ ;  /* 0x0000001f0c057819 */ /* 0x000fe400000006ff */
[----:B------:R-:W-:-:S13]  /*6b60*/  R2UR UR7, R8 ;  /* 0x00000000080772ca */ /* 0x000fda00000e0000 */
[----:B------:R3:W-:Y:S01]  /*6b70*/  UTMALDG.4D [UR16], [UR6], desc[UR14] ;  /* 0x00000e10060075b4 */ /* 0x0007e20008019000 */
[----:B------:R3:W-:Y:S01]  /*6b80*/  UTMALDG.4D [UR8], [UR6], desc[UR14] ;  /* 0x00000e08060075b4 */ /* 0x0007e20008019000 */
[----:B------:R3:W-:Y:S01]  /*6b90*/  UTMALDG.4D [UR24], [UR6], desc[UR14] ;  /* 0x00000e18060075b4 */ /* 0x0007e20008019000 */
[----:B------:R3:W-:Y:S01]  /*6ba0*/  UBLKCP.S.G [UR32], [UR30], UR22 ;  /* 0x000000201e0073ba */ /* 0x0007e20008000216 */
[----:B------:R-:W4:Y:S02]  /*6bb0*/  SYNCS.PHASECHK.TRANS64.TRYWAIT P1, [R0+URZ+0x36428], R5 ;  /* 0x03642805000075a7 */ /* 0x000f24000802017f */
[----:B---34-:R-:W-:Y:S05]  /*6bc0*/  @!P1 BRA `(.L_x_81) ;  /* 0x0000000800d89947 */ /* 0x018fea0003800000 */
.L_x_102:
[----:B------:R-:W-:Y:S01]  /*6bd0*/  IMAD.MOV.U32 R4, RZ, RZ, RZ ;  /* 0x000000ffff047224 */ /* 0x000fe200078e00ff */
[----:B------:R-:W-:Y:S06]  /*6be0*/  @P0 BRA `(.L_x_82) ;  /* 0x0000000000140947 */ /* 0x000fec0003800000 */
[----:B------:R-:W-:Y:S01]  /*6bf0*/  ISETP.NE.AND P1, PT, R16, RZ, PT ;  /* 0x000000ff1000720c */ /* 0x000fe20003f25270 */
[----:B---3--:R-:W-:-:S04]  /*6c00*/  IMAD.MOV.U32 R5, RZ, RZ, 0x6100 ;  /* 0x00006100ff057424 */ /* 0x008fc800078e00ff */
[----:B------:R4:W-:Y:S08]  /*6c10*/  SYNCS.ARRIVE.TRANS64 RZ, [R0+URZ+0x36418], R5 ;  /* 0x0364180500ff79a7 */ /* 0x0009f0000800003f */
[----:B------:R-:W-:Y:S05]  /*6c20*/  @!P1 BRA `(.L_x_82) ;  /* 0x0000000000049947 */ /* 0x000fea0003800000 */
[----:B------:R-:W-:Y:S01]  /*6c30*/  BPT.TRAP 0x1 ;  /* 0x000000040000795c */ /* 0x000fe20000300000 */
.L_x_82:
[----:B------:R-:W-:Y:S01]  /*6c40*/  R2UR UR19, R20 ;  /* 0x00000000141372ca */ /* 0x000fe200000e0000 */
[----:B------:R-:W-:Y:S01]  /*6c50*/  UMOV UR22, 0x0 ;  /* 0x0000000000167882 */ /* 0x000fe20000000000 */
[----:B------:R-:W-:Y:S01]  /*6c60*/  R2UR UR24, R0 ;  /* 0x00000000001872ca */ /* 0x000fe200000e0000 */
[----:B------:R-:W-:Y:S01]  /*6c70*/  UMOV UR23, 0x14f00000 ;  /* 0x14f0000000177882 */ /* 0x000fe20000000000 */
[----:B------:R-:W-:Y:S01]  /*6c80*/  R2UR UR14, R2 ;  /* 0x00000000020e72ca */ /* 0x000fe200000e0000 */
[----:B------:R-:W-:Y:S01]  /*6c90*/  UMOV UR18, URZ ;  /* 0x0000003f00127c82 */ /* 0x000fe20008000000 */
[----:B------:R-:W-:Y:S01]  /*6ca0*/  R2UR UR15, R3 ;  /* 0x00000000030f72ca */ /* 0x000fe200000e0000 */
[----:B------:R-:W-:Y:S01]  /*6cb0*/  UMOV UR20, UR28 ;  /* 0x0000001c00147c82 */ /* 0x000fe20008000000 */
[----:B------:R-:W-:Y:S01]  /*6cc0*/  UMOV UR21, UR29 ;  /* 0x0000001d00157c82 */ /* 0x000fe20008000000 */
[----:B------:R-:W-:Y:S01]  /*6cd0*/  UMOV UR10, 0x40 ;  /* 0x00000040000a7882 */ /* 0x000fe20000000000 */
[----:B------:R-:W-:Y:S01]  /*6ce0*/  UMOV UR12, UR28 ;  /* 0x0000001c000c7c82 */ /* 0x000fe20008000000 */
[----:B------:R-:W-:Y:S01]  /*6cf0*/  UMOV UR13, UR29 ;  /* 0x0000001d000d7c82 */ /* 0x000fe20008000000 */
[----:B------:R-:W-:Y:S01]  /*6d00*/  UMOV UR26, 0x80 ;  /* 0x00000080001a7882 */ /* 0x000fe20000000000 */
[----:B------:R-:W-:Y:S01]  /*6d10*/  UIADD3 UR19, UR19, 0x40, URZ ;  /* 0x0000004013137890 */ /* 0x000fe2000fffe03f */
[----:B------:R-:W-:Y:S01]  /*6d20*/  IMAD.MOV.U32 R15, RZ, RZ, 0x2 ;  /* 0x00000002ff0f7424 */ /* 0x000fe200078e00ff */
[----:B------:R-:W-:-:S02]  /*6d30*/  UIADD3 UR16, UR24, 0x24000, URZ ;  /* 0x0002400018107890 */ /* 0x000fc4000fffe03f */
[----:B------:R-:W-:Y:S02]  /*6d40*/  UIADD3 UR17, UR24, 0x36418, URZ ;  /* 0x0003641818117890 */ /* 0x000fe4000fffe03f */
[----:B------:R-:W-:Y:S01]  /*6d50*/  UIADD3 UR8, UR24, 0x26000, URZ ;  /* 0x0002600018087890 */ /* 0x000fe2000fffe03f */
[----:B---34-:R-:W-:Y:S01]  /*6d60*/  IMAD.U32 R5, RZ, RZ, UR19 ;  /* 0x00000013ff057e24 */ /* 0x018fe2000f8e00ff */
        /* <DEDUP_REMOVED lines=12> */
[----:B------:R3:W-:Y:S02]  /*6e30*/  UBLKCP.S.G [UR32], [UR6], UR30 ;  /* 0x00000020060073ba */ /* 0x0007e4000800021e */
[----:B---3--:R-:W-:Y:S01]  /*6e40*/  NOP ;  /* 0x0000000000007918 */ /* 0x008fe20000000000 */
.L_x_68:
[----:B------:R-:W-:-:S04]  /*6e50*/  SHF.L.U32 R3, R4, 0x1f, RZ ;  /* 0x0000001f04037819 */ /* 0x000fc800000006ff */
[----:B------:R-:W3:Y:S02]  /*6e60*/  SYNCS.PHASECHK.TRANS64.TRYWAIT P1, [R0+URZ+0x36438], R3 ;  /* 0x03643803000075a7 */ /* 0x000ee4000802017f */
[----:B---3--:R-:W-:Y:S05]  /*6e70*/  @!P1 BRA `(.L_x_83) ;  /* 0x0000000800409947 */ /* 0x008fea0003800000 */
.L_x_103:
[----:B------:R-:W-:Y:S05]  /*6e80*/  @P0 BRA `(.L_x_84) ;  /* 0x0000000000180947 */ /* 0x000fea0003800000 */
[----:B------:R-:W4:Y:S01]  /*6e90*/  S2R R2, SR_TID.X ;  /* 0x0000000000027919 */ /* 0x000f220000002100 */
[----:B---3--:R-:W-:-:S04]  /*6ea0*/  IMAD.MOV.U32 R3, RZ, RZ, 0x6100 ;  /* 0x00006100ff037424 */ /* 0x008fc800078e00ff */
[----:B------:R5:W-:Y:S01]  /*6eb0*/  SYNCS.ARRIVE.TRANS64 RZ, [R0+URZ+0x36430], R3 ;  /* 0x0364300300ff79a7 */ /* 0x000be2000800003f */
[----:B----4-:R-:W-:-:S13]  /*6ec0*/  LOP3.LUT P0, RZ, R2, 0x1f, RZ, 0xc0, !PT ;  /* 0x0000001f02ff7812 */ /* 0x010fda000780c0ff */
[----:B-----5:R-:W-:Y:S05]  /*6ed0*/  @!P0 BRA `(.L_x_84) ;  /* 0x0000000000048947 */ /* 0x020fea0003800000 */
[----:B------:R-:W-:Y:S01]  /*6ee0*/  BPT.TRAP 0x1 ;  /* 0x000000040000795c */ /* 0x000fe20000300000 */
.L_x_84:
[----:B---3--:R-:W3:Y:S01]  /*6ef0*/  LDC.64 R2, c[0x0][0x728] ;  /* 0x0001ca00ff027b82 */ /* 0x008ee20000000a00 */
[----:B------:R-:W-:Y:S01]  /*6f00*/  IADD3 R13, P1, R13, 0x1f0, RZ ;  /* 0x000001f00d0d7810 */ /* 0x000fe20007f3e0ff */
[----:B------:R-:W-:Y:S01]  /*6f10*/  UMOV UR14, 0x0 ;  /* 0x00000000000e7882 */ /* 0x000fe20000000000 */
[C---:B------:R-:W-:Y:S01]  /*6f20*/  IADD3 R6, P0, R5.reuse, R6, RZ ;  /* 0x0000000605067210 */ /* 0x040fe20007f1e0ff */
[----:B------:R-:W-:Y:S01]  /*6f30*/  UMOV UR15, 0x14f00000 ;  /* 0x14f00000000f7882 */ /* 0x000fe20000000000 */
[----:B------:R-:W-:Y:S01]  /*6f40*/  R2UR UR24, R0 ;  /* 0x00000000001872ca */ /* 0x000fe200000e0000 */
[----:B------:R-:W-:Y:S01]  /*6f50*/  IMAD.X R14, RZ, RZ, R14, P1 ;  /* 0x000000ffff0e7224 */ /* 0x000fe200008e060e */
[C---:B------:R-:W-:Y:S01]  /*6f60*/  LEA.HI.X.SX32 R11, R5.reuse, R11, 0x1, P0 ;  /* 0x0000000b050b7211 */ /* 0x040fe200000f0eff */
[----:B------:R-:W-:Y:S01]  /*6f70*/  UMOV UR18, URZ ;  /* 0x0000003f00127c82 */ /* 0x000fe20008000000 */
[----:B------:R-:W-:Y:S01]  /*6f80*/  R2UR UR19, R5 ;  /* 0x00000000051372ca */ /* 0x000fe200000e0000 */
[----:B------:R-:W-:Y:S01]  /*6f90*/  UMOV UR20, UR28 ;  /* 0x0000001c00147c82 */ /* 0x000fe20008000000 */
[----:B------:R-:W-:Y:S01]  /*6fa0*/  R2UR UR6, R13 ;  /* 0x000000000d0672ca */ /* 0x000fe200000e0000 */
[----:B------:R-:W-:Y:S01]  /*6fb0*/  UMOV UR21, UR29 ;  /* 0x0000001d00157c82 */ /* 0x000fe20008000000 */
[----:B------:R-:W-:Y:S01]  /*6fc0*/  R2UR UR7, R14 ;  /* 0x000000000e0772ca */ /* 0x000fe200000e0000 */
[----:B------:R-:W-:Y:S01]  /*6fd0*/  UMOV UR10, 0x40 ;  /* 0x00000040000a7882 */ /* 0x000fe20000000000 */
[----:B------:R-:W-:Y:S01]  /*6fe0*/  UMOV UR12, UR28 ;  /* 0x0000001c000c7c82 */ /* 0x000fe20008000000 */
[----:B------:R-:W-:Y:S01]  /*6ff0*/  UMOV UR13, UR29 ;  /* 0x0000001d000d7c82 */ /* 0x000fe20008000000 */
[----:B------:R-:W-:Y:S01]  /*7000*/  UMOV UR26, 0x80 ;  /* 0x00000080001a7882 */ /* 0x000fe20000000000 */
[----:B------:R-:W-:Y:S01]  /*7010*/  UIADD3 UR17, UR24, 0x36430, URZ ;  /* 0x0003643018117890 */ /* 0x000fe2000fffe03f */
[----:B------:R-:W-:Y:S01]  /*7020*/  LOP3.LUT R4, R4, 0x1, RZ, 0x3c, !PT ;  /* 0x0000000104047812 */ /* 0x000fe200078e3cff */
[----:B------:R-:W-:-:S02]  /*7030*/  UIADD3 UR16, UR24, 0x2a000, URZ ;  /* 0x0002a00018107890 */ /* 0x000fc4000fffe03f */
[----:B------:R-:W-:Y:S01]  /*7040*/  UIADD3 UR32, UR24, 0x30200, URZ ;  /* 0x0003020018207890 */ /* 0x000fe2000fffe03f */
[C---:B---3--:R-:W-:Y:S01]  /*7050*/  LEA R2, P0, R6.reuse, R2, 0x2 ;  /* 0x0000000206027211 */ /* 0x048fe200078010ff */
[----:B------:R-:W-:Y:S02]  /*7060*/  UIADD3 UR8, UR24, 0x2c000, URZ ;  /* 0x0002c00018087890 */ /* 0x000fe4000fffe03f */
[----:B------:R-:W-:Y:S01]  /*7070*/  UIADD3 UR24, UR24, 0x2e000, URZ ;  /* 0x0002e00018187890 */ /* 0x000fe2000fffe03f */
[----:B------:R-:W-:Y:S01]  /*7080*/  LEA.HI.X R3, R6, R3, R11, 0x2, P0 ;  /* 0x0000000306037211 */ /* 0x000fe200000f140b */
[----:B------:R-:W-:Y:S01]  /*7090*/  UMOV UR11, UR19 ;  /* 0x00000013000b7c82 */ /* 0x000fe20008000000 */
[----:B------:R-:W-:Y:S01]  /*70a0*/  R2UR UR30, R2 ;  /* 0x00000000021e72ca */ /* 0x000fe200000e0000 */
[----:B------:R-:W-:Y:S01]  /*70b0*/  UMOV UR9, UR17 ;  /* 0x0000001100097c82 */ /* 0x000fe20008000000 */
[----:B------:R-:W-:Y:S01]  /*70c0*/  R2UR UR31, R3 ;  /* 0x00000000031f72ca */ /* 0x000fe200000e0000 */
[----:B------:R-:W-:Y:S01]  /*70d0*/  UMOV UR27, UR19 ;  /* 0x00000013001b7c82 */ /* 0x000fe20008000000 */
[----:B------:R3:W-:Y:S01]  /*70e0*/  UTMALDG.4D [UR16], [UR6], desc[UR14] ;  /* 0x00000e10060075b4 */ /* 0x0007e20008019000 */
[----:B------:R-:W-:Y:S01]  /*70f0*/  UMOV UR25, UR17 ;  /* 0x0000001100197c82 */ /* 0x000fe20008000000 */
[----:B------:R-:W-:Y:S01]  /*7100*/  UMOV UR33, UR17 ;  /* 0x0000001100217c82 */ /* 0x000fe20008000000 */
[----:B------:R-:W-:Y:S01]  /*7110*/  UMOV UR22, 0x10 ;  /* 0x0000001000167882 */ /* 0x000fe20000000000 */
[----:B------:R-:W-:Y:S01]  /*7120*/  ISETP.NE.AND P0, PT, R15, 0x2, PT ;  /* 0x000000020f00780c */ /* 0x000fe20003f05270 */
[----:B------:R3:W-:Y:S03]  /*7130*/  UTMALDG.4D [UR8], [UR6], desc[UR14] ;  /* 0x00000e08060075b4 */ /* 0x0007e60008019000 */
[----:B------:R-:W-:-:S02]  /*7140*/  SEL R3, RZ, 0x1, P0 ;  /* 0x00000001ff037807 */ /* 0x000fc40000000000 */
[----:B------:R-:W-:Y:S02]  /*7150*/  SEL R2, R15, RZ, P0 ;  /* 0x000000ff0f027207 */ /* 0x000fe40000000000 */
[----:B------:R-:W-:Y:S01]  /*7160*/  LOP3.LUT R12, R12, R3, RZ, 0x3c, !PT ;  /* 0x000000030c0c7212 */ /* 0x000fe200078e3cff */
[----:B------:R3:W-:Y:S01]  /*7170*/  UTMALDG.4D [UR24], [UR6], desc[UR14] ;  /* 0x00000e18060075b4 */ /* 0x0007e20008019000 */
[----:B------:R3:W-:Y:S02]  /*7180*/  UBLKCP.S.G [UR32], [UR30], UR22 ;  /* 0x000000201e0073ba */ /* 0x0007e40008000216 */
[----:B---3--:R-:W-:-:S03]  /*7190*/  NOP ;  /* 0x0000000000007918 */ /* 0x008fc60000000000 */
.L_x_65:
[----:B------:R-:W-:Y:S05]  /*71a0*/  BSYNC B0 ;  /* 0x0000000000007941 */ /* 0x000fea0003800000 */
.L_x_64:
[----:B------:R-:W-:-:S03]  /*71b0*/  UMOV UR6, 0xffffffff ;  /* 0xffffffff00067882 */ /* 0x000fc60000000000 */
[----:B------:R-:W-:Y:S05]  /*71c0*/  BRA.DIV UR6, `(.L_x_85) ;  /* 0x0000000606807947 */ /* 0x000fea000b800000 */
[----:B------:R-:W-:-:S13]  /*71d0*/  ELECT P0, URZ, PT ;  /* 0x00000000003f782f */ /* 0x000fda0003800000 */
.L_x_106:
[----:B------:R-:W-:Y:S04]  /*71e0*/  BSSY B0, `(.L_x_86) ;  /* 0x000001e000007945 */ /* 0x000fe80003800000 */
[----:B------:R-:W-:Y:S05]  /*71f0*/  @!P0 BRA `(.L_x_87) ;  /* 0x0000000000708947 */ /* 0x000fea0003800000 */
[----:B------:R-:W-:-:S04]  /*7200*/  LOP3.LUT R17, R17, 0x2, RZ, 0xfc, !PT ;  /* 0x0000000211117812 */ /* 0x000fc800078efcff */
[----:B------:R-:W-:-:S13]  /*7210*/  ISETP.NE.AND P0, PT, R17, 0x3, PT ;  /* 0x000000031100780c */ /* 0x000fda0003f05270 */
[----:B------:R-:W-:Y:S05]  /*7220*/  @!P0 BRA `(.L_x_88) ;  /* 0x0000000000048947 */ /* 0x000fea0003800000 */
[----:B------:R-:W-:Y:S01]  /*7230*/  BPT.TRAP 0x1 ;  /* 0x000000040000795c */ /* 0x000fe20000300000 */
.L_x_88:
[----:B------:R-:W3:Y:S01]  /*7240*/  S2R R3, SR_CgaCtaId ;  /* 0x0000000000037919 */ /* 0x000ee20000008800 */
[----:B-12---:R-:W-:-:S04]  /*7250*/  MOV R0, 0x400 ;  /* 0x0000040000007802 */ /* 0x006fc80000000f00 */
[----:B---3--:R-:W-:Y:S02]  /*7260*/  LEA R9, R3, R0, 0x18 ;  /* 0x0000000003097211 */ /* 0x008fe400078ec0ff */
[----:B------:R-:W-:-:S03]  /*7270*/  SHF.L.U32 R0, R12, 0x1f, RZ ;  /* 0x0000001f0c007819 */ /* 0x000fc600000006ff */
[----:B------:R-:W-:-:S04]  /*7280*/  VIADD R3, R9, 0x36420 ;  /* 0x0003642009037836 */ /* 0x000fc80000000000 */
[C---:B------:R-:W-:Y:S02]  /*7290*/  IMAD R7, R2.reuse, 0x8, R3 ;  /* 0x0000000802077824 */ /* 0x040fe400078e0203 */
[----:B------:R-:W-:Y:S02]  /*72a0*/  VIADD R2, R2, 0x1 ;  /* 0x0000000102027836 */ /* 0x000fe40000000000 */
[----:B------:R-:W1:Y:S03]  /*72b0*/  SYNCS.PHASECHK.TRANS64.TRYWAIT P1, [R7+URZ], R0 ;  /* 0x00000000070075a7 */ /* 0x000e66000802017f */
[----:B------:R-:W-:-:S04]  /*72c0*/  ISETP.NE.AND P2, PT, R2, 0x2, PT ;  /* 0x000000020200780c */ /* 0x000fc80003f45270 */
[----:B------:R-:W-:Y:S02]  /*72d0*/  SEL R5, RZ, 0x1, P2 ;  /* 0x00000001ff057807 */ /* 0x000fe40001000000 */
[----:B------:R-:W-:Y:S02]  /*72e0*/  SEL R2, R2, RZ, P2 ;  /* 0x000000ff02027207 */ /* 0x000fe40001000000 */
[----:B------:R-:W-:-:S03]  /*72f0*/  LOP3.LUT R5, R12, R5, RZ, 0x3c, !PT ;  /* 0x000000050c057212 */ /* 0x000fc600078e3cff */
[----:B------:R-:W-:Y:S01]  /*7300*/  IMAD R3, R2, 0x8, R3 ;  /* 0x0000000802037824 */ /* 0x000fe200078e0203 */
[----:B------:R-:W-:Y:S01]  /*7310*/  SHF.L.U32 R2, R5, 0x1f, RZ ;  /* 0x0000001f05027819 */ /* 0x000fe200000006ff */
[----:B-1----:R-:W-:Y:S06]  /*7320*/  @!P1 BRA `(.L_x_89) ;  /* 0x00000004004c9947 */ /* 0x002fec0003800000 */
.L_x_107:
[----:B------:R-:W2:Y:S02]  /*7330*/  SYNCS.PHASECHK.TRANS64.TRYWAIT P1, [R3+URZ], R2 ;  /* 0x00000002030075a7 */ /* 0x000ea4000802017f */
[----:B--2---:R-:W-:Y:S05]  /*7340*/  @!P1 BRA `(.L_x_90) ;  /* 0x0000000400589947 */ /* 0x004fea0003800000 */
.L_x_108:
[----:B------:R-:W-:Y:S05]  /*7350*/  @!P0 BRA `(.L_x_91) ;  /* 0x0000000000048947 */ /* 0x000fea0003800000 */
[----:B------:R-:W-:Y:S01]  /*7360*/  BPT.TRAP 0x1 ;  /* 0x000000040000795c */ /* 0x000fe20000300000 */
.L_x_91:
[----:B------:R-:W-:-:S07]  /*7370*/  SHF.L.U32 R4, R4, 0x1f, RZ ;  /* 0x0000001f04047819 */ /* 0x000fce00000006ff */
.L_x_92:
[----:B---3--:R3:W4:Y:S02]  /*7380*/  SYNCS.PHASECHK.TRANS64.TRYWAIT P0, [R9+URZ+0x36438], R4 ;  /* 0x03643804090075a7 */ /* 0x008724000800017f */
[----:B----4-:R-:W-:Y:S05]  /*7390*/  @!P0 NANOSLEEP.SYNCS 0x989680 ;  /* 0x009896800000895d */ /* 0x010fea0003900000 */
[----:B------:R-:W4:Y:S02]  /*73a0*/  @!P0 SYNCS.PHASECHK.TRANS64 P0, [R9+URZ+0x36438], R4 ;  /* 0x03643804090085a7 */ /* 0x000f24000800007f */
[----:B----4-:R-:W-:Y:S05]  /*73b0*/  @!P0 BRA `(.L_x_92) ;  /* 0xfffffffc00f08947 */ /* 0x010fea000383ffff */
.L_x_87:
[----:B------:R-:W-:Y:S05]  /*73c0*/  BSYNC B0 ;  /* 0x0000000000007941 */ /* 0x000fea0003800000 */
.L_x_86:
[----:B------:R-:W-:Y:S05]  /*73d0*/  EXIT ;  /* 0x000000000000794d */ /* 0x000fea0003800000 */
.L_x_10:
[----:B------:R-:W-:Y:S02]  /*73e0*/  IMAD.MOV.U32 R12, RZ, RZ, RZ ;  /* 0x000000ffff0c7224 */ /* 0x000fe400078e00ff */
[----:B------:R-:W-:Y:S02]  /*73f0*/  IMAD.MOV.U32 R11, RZ, RZ, 0x1f ;  /* 0x0000001fff0b7424 */ /* 0x000fe400078e00ff */
[----:B------:R-:W-:-:S07]  /*7400*/  IMAD.MOV.U32 R15, RZ, RZ, -0x1 ;  /* 0xffffffffff0f7424 */ /* 0x000fce00078e00ff */
[----:B------:R-:W-:Y:S05]  /*7410*/  WARPSYNC.COLLECTIVE R15, `(.L_x_93) ;  /* 0x000000000f087348 */ /* 0x000fea0003c00000 */
[----:B------:R1:W2:Y:S02]  /*7420*/  SHFL.IDX P6, R14, R13, R12, R11 ;  /* 0x0000000c0d0e7389 */ /* 0x0002a400000c000b */
[----:B-12---:R-:W-:Y:S01]  /*7430*/  ENDCOLLECTIVE ;  /* 0x000000000000791b */ /* 0x006fe20003800000 */
.L_x_93:
[----:B------:R-:W-:Y:S05]  /*7440*/  BRA `(.L_x_94) ;  /* 0xffffff9400cc7947 */ /* 0x000fea000383ffff */
.L_x_12:
[----:B--2---:R2:W3:Y:S02]  /*7450*/  SYNCS.PHASECHK.TRANS64.TRYWAIT P0, [R19+URZ+0x36400], R12 ;  /* 0x0364000c130075a7 */ /* 0x0044e4000800017f */
[----:B---3--:R-:W-:Y:S05]  /*7460*/  @!P0 NANOSLEEP.SYNCS 0x989680 ;  /* 0x009896800000895d */ /* 0x008fea0003900000 */
[----:B------:R-:W3:Y:S02]  /*7470*/  @!P0 SYNCS.PHASECHK.TRANS64 P0, [R19+URZ+0x36400], R12 ;  /* 0x0364000c130085a7 */ /* 0x000ee4000800007f */
[----:B---3--:R-:W-:Y:S05]  /*7480*/  @!P0 BRA `(.L_x_12) ;  /* 0xfffffffc00f08947 */ /* 0x008fea000383ffff */
[----:B------:R-:W-:Y:S05]  /*7490*/  BRA `(.L_x_11) ;  /* 0xffffff9800307947 */ /* 0x000fea000383ffff */
.L_x_17:
[----:B--2---:R2:W3:Y:S02]  /*74a0*/  SYNCS.PHASECHK.TRANS64.TRYWAIT P1, [R4+URZ+0x36410], R9 ;  /* 0x03641009040075a7 */ /* 0x0044e4000802017f */
[----:B---3--:R-:W-:Y:S05]  /*74b0*/  @!P1 NANOSLEEP.SYNCS 0x989680 ;  /* 0x009896800000995d */ /* 0x008fea0003900000 */
[----:B------:R-:W3:Y:S02]  /*74c0*/  @!P1 SYNCS.PHASECHK.TRANS64 P1, [R4+URZ+0x36410], R9 ;  /* 0x03641009040095a7 */ /* 0x000ee4000802007f */
[----:B---3--:R-:W-:Y:S05]  /*74d0*/  @!P1 BRA `(.L_x_17) ;  /* 0xfffffffc00f09947 */ /* 0x008fea000383ffff */
[----:B------:R-:W-:Y:S05]  /*74e0*/  BRA `(.L_x_16) ;  /* 0xffffff9c00e87947 */ /* 0x000fea000383ffff */
.L_x_21:
[----:B------:R1:W1:Y:S02]  /*74f0*/  SYNCS.PHASECHK.TRANS64.TRYWAIT P1, [R19+URZ+0x36430], R8 ;  /* 0x03643008130075a7 */ /* 0x000264000802017f */
[----:B-1----:R-:W-:Y:S05]  /*7500*/  @!P1 NANOSLEEP.SYNCS 0x989680 ;  /* 0x009896800000995d */ /* 0x002fea0003900000 */
[----:B------:R-:W1:Y:S02]  /*7510*/  @!P1 SYNCS.PHASECHK.TRANS64 P1, [R19+URZ+0x36430], R8 ;  /* 0x03643008130095a7 */ /* 0x000e64000802007f */
[----:B-1----:R-:W-:Y:S05]  /*7520*/  @!P1 BRA `(.L_x_21) ;  /* 0xfffffffc00f09947 */ /* 0x002fea000383ffff */
[----:B------:R-:W-:Y:S05]  /*7530*/  BRA `(.L_x_20) ;  /* 0xffffffa4008c7947 */ /* 0x000fea000383ffff */
.L_x_66:
[----:B-1----:R1:W2:Y:S02]  /*7540*/  SYNCS.PHASECHK.TRANS64.TRYWAIT P1, [R0+URZ+0x36420], R10 ;  /* 0x0364200a000075a7 */ /* 0x0022a4000802017f */
[----:B--2---:R-:W-:Y:S05]  /*7550*/  @!P1 NANOSLEEP.SYNCS 0x989680 ;  /* 0x009896800000995d */ /* 0x004fea0003900000 */
[----:B------:R-:W2:Y:S02]  /*7560*/  @!P1 SYNCS.PHASECHK.TRANS64 P1, [R0+URZ+0x36420], R10 ;  /* 0x0364200a000095a7 */ /* 0x000ea4000802007f */
[----:B--2---:R-:W-:Y:S05]  /*7570*/  @!P1 BRA `(.L_x_66) ;  /* 0xfffffffc00f09947 */ /* 0x004fea000383ffff */
[----:B------:R-:W-:Y:S05]  /*7580*/  BRA `(.L_x_95) ;  /* 0xffffffe0001c7947 */ /* 0x000fea000383ffff */
.L_x_70:
[----:B-1----:R1:W2:Y:S02]  /*7590*/  SYNCS.PHASECHK.TRANS64.TRYWAIT P1, [R0+URZ+0x36438], R10 ;  /* 0x0364380a000075a7 */ /* 0x0022a4000802017f */
[----:B--2---:R-:W-:Y:S05]  /*75a0*/  @!P1 NANOSLEEP.SYNCS 0x989680 ;  /* 0x009896800000995d */ /* 0x004fea0003900000 */
[----:B------:R-:W2:Y:S02]  /*75b0*/  @!P1 SYNCS.PHASECHK.TRANS64 P1, [R0+URZ+0x36438], R10 ;  /* 0x0364380a000095a7 */ /* 0x000ea4000802007f */
[----:B--2---:R-:W-:Y:S05]  /*75c0*/  @!P1 BRA `(.L_x_70) ;  /* 0xfffffffc00f09947 */ /* 0x004fea000383ffff */
[----:B------:R-:W-:Y:S05]  /*75d0*/  BRA `(.L_x_96) ;  /* 0xffffffe400d47947 */ /* 0x000fea000383ffff */
.L_x_72:
[----:B--2---:R2:W3:Y:S02]  /*75e0*/  SYNCS.PHASECHK.TRANS64.TRYWAIT P1, [R0+URZ+0x36428], R3 ;  /* 0x03642803000075a7 */ /* 0x0044e4000802017f */
[----:B---3--:R-:W-:Y:S05]  /*75f0*/  @!P1 NANOSLEEP.SYNCS 0x989680 ;  /* 0x009896800000995d */ /* 0x008fea0003900000 */
[----:B------:R-:W3:Y:S02]  /*7600*/  @!P1 SYNCS.PHASECHK.TRANS64 P1, [R0+URZ+0x36428], R3 ;  /* 0x03642803000095a7 */ /* 0x000ee4000802007f */
[----:B---3--:R-:W-:Y:S05]  /*7610*/  @!P1 BRA `(.L_x_72) ;  /* 0xfffffffc00f09947 */ /* 0x008fea000383ffff */
[----:B------:R-:W-:Y:S05]  /*7620*/  BRA `(.L_x_97) ;  /* 0xffffffe800947947 */ /* 0x000fea000383ffff */
.L_x_74:
[----:B--2---:R2:W3:Y:S02]  /*7630*/  SYNCS.PHASECHK.TRANS64.TRYWAIT P1, [R0+URZ+0x36438], R29 ;  /* 0x0364381d000075a7 */ /* 0x0044e4000802017f */
[----:B---3--:R-:W-:Y:S05]  /*7640*/  @!P1 NANOSLEEP.SYNCS 0x989680 ;  /* 0x009896800000995d */ /* 0x008fea0003900000 */
[----:B------:R-:W3:Y:S02]  /*7650*/  @!P1 SYNCS.PHASECHK.TRANS64 P1, [R0+URZ+0x36438], R29 ;  /* 0x0364381d000095a7 */ /* 0x000ee4000802007f */
[----:B---3--:R-:W-:Y:S05]  /*7660*/  @!P1 BRA `(.L_x_74) ;  /* 0xfffffffc00f09947 */ /* 0x008fea000383ffff */
[----:B------:R-:W-:Y:S05]  /*7670*/  BRA `(.L_x_98) ;  /* 0xffffffec00247947 */ /* 0x000fea000383ffff */
.L_x_76:
[----:B------:R-:W-:-:S07]  /*7680*/  SHF.L.U32 R5, R12, 0x1f, RZ ;  /* 0x0000001f0c057819 */ /* 0x000fce00000006ff */
.L_x_99:
[----:B--2---:R2:W3:Y:S02]  /*7690*/  SYNCS.PHASECHK.TRANS64.TRYWAIT P1, [R0+URZ+0x36420], R5 ;  /* 0x03642005000075a7 */ /* 0x0044e4000802017f */
[----:B---3--:R-:W-:Y:S05]  /*76a0*/  @!P1 NANOSLEEP.SYNCS 0x989680 ;  /* 0x009896800000995d */ /* 0x008fea0003900000 */
[----:B------:R-:W3:Y:S02]  /*76b0*/  @!P1 SYNCS.PHASECHK.TRANS64 P1, [R0+URZ+0x36420], R5 ;  /* 0x03642005000095a7 */ /* 0x000ee4000802007f */
[----:B---3--:R-:W-:Y:S05]  /*76c0*/  @!P1 BRA `(.L_x_99) ;  /* 0xfffffffc00f09947 */ /* 0x008fea000383ffff */
[----:B------:R-:W-:Y:S05]  /*76d0*/  BRA `(.L_x_100) ;  /* 0xffffffec00c47947 */ /* 0x000fea000383ffff */
.L_x_79:
[----:B--2---:R2:W3:Y:S02]  /*76e0*/  SYNCS.PHASECHK.TRANS64.TRYWAIT P1, [R0+URZ+0x36438], R10 ;  /* 0x0364380a000075a7 */ /* 0x0044e4000802017f */
[----:B---3--:R-:W-:Y:S05]  /*76f0*/  @!P1 NANOSLEEP.SYNCS 0x989680 ;  /* 0x009896800000995d */ /* 0x008fea0003900000 */
[----:B------:R-:W3:Y:S02]  /*7700*/  @!P1 SYNCS.PHASECHK.TRANS64 P1, [R0+URZ+0x36438], R10 ;  /* 0x0364380a000095a7 */ /* 0x000ee4000802007f */
[----:B---3--:R-:W-:Y:S05]  /*7710*/  @!P1 BRA `(.L_x_79) ;  /* 0xfffffffc00f09947 */ /* 0x008fea000383ffff */
[----:B------:R-:W-:Y:S05]  /*7720*/  BRA `(.L_x_101) ;  /* 0xfffffff0006c7947 */ /* 0x000fea000383ffff */
.L_x_81:
[----:B---3--:R3:W4:Y:S02]  /*7730*/  SYNCS.PHASECHK.TRANS64.TRYWAIT P1, [R0+URZ+0x36428], R5 ;  /* 0x03642805000075a7 */ /* 0x008724000802017f */
[----:B----4-:R-:W-:Y:S05]  /*7740*/  @!P1 NANOSLEEP.SYNCS 0x989680 ;  /* 0x009896800000995d */ /* 0x010fea0003900000 */
[----:B------:R-:W4:Y:S02]  /*7750*/  @!P1 SYNCS.PHASECHK.TRANS64 P1, [R0+URZ+0x36428], R5 ;  /* 0x03642805000095a7 */ /* 0x000f24000802007f */
[----:B----4-:R-:W-:Y:S05]  /*7760*/  @!P1 BRA `(.L_x_81) ;  /* 0xfffffffc00f09947 */ /* 0x010fea000383ffff */
[----:B------:R-:W-:Y:S05]  /*7770*/  BRA `(.L_x_102) ;  /* 0xfffffff400147947 */ /* 0x000fea000383ffff */
.L_x_83:
[----:B---3--:R3:W4:Y:S02]  /*7780*/  SYNCS.PHASECHK.TRANS64.TRYWAIT P1, [R0+URZ+0x36438], R3 ;  /* 0x03643803000075a7 */ /* 0x008724000802017f */
[----:B----4-:R-:W-:Y:S05]  /*7790*/  @!P1 NANOSLEEP.SYNCS 0x989680 ;  /* 0x009896800000995d */ /* 0x010fea0003900000 */
[----:B------:R-:W4:Y:S02]  /*77a0*/  @!P1 SYNCS.PHASECHK.TRANS64 P1, [R0+URZ+0x36438], R3 ;  /* 0x03643803000095a7 */ /* 0x000f24000802007f */
[----:B----4-:R-:W-:Y:S05]  /*77b0*/  @!P1 BRA `(.L_x_83) ;  /* 0xfffffffc00f09947 */ /* 0x010fea000383ffff */
[----:B------:R-:W-:Y:S05]  /*77c0*/  BRA `(.L_x_103) ;  /* 0xfffffff400ac7947 */ /* 0x000fea000383ffff */
.L_x_85:
[----:B------:R-:W-:Y:S01]  /*77d0*/  BSSY B0, `(.L_x_104) ;  /* 0x0000006000007945 */ /* 0x000fe20003800000 */
[----:B------:R-:W-:-:S07]  /*77e0*/  IMAD.MOV.U32 R15, RZ, RZ, -0x1 ;  /* 0xffffffffff0f7424 */ /* 0x000fce00078e00ff */
[----:B-12---:R-:W-:Y:S05]  /*77f0*/  WARPSYNC.COLLECTIVE R15, `(.L_x_105) ;  /* 0x000000000f0c7348 */ /* 0x006fea0003c00000 */
[----:B------:R-:W-:Y:S02]  /*7800*/  ELECT P6, UR62, PT ;  /* 0x00000000003e782f */ /* 0x000fe400038c0000 */
[----:B------:R-:W-:Y:S01]  /*7810*/  MOV R14, UR62 ;  /* 0x0000003e000e7c02 */ /* 0x000fe20008000f00 */
[----:B-12---:R-:W-:Y:S10]  /*7820*/  ENDCOLLECTIVE ;  /* 0x000000000000791b */ /* 0x006ff40003800000 */
.L_x_105:
[----:B------:R-:W-:Y:S05]  /*7830*/  BSYNC B0 ;  /* 0x0000000000007941 */ /* 0x000fea0003800000 */
.L_x_104:
[----:B------:R-:W-:Y:S01]  /*7840*/  PLOP3.LUT P0, PT, P6, PT, PT, 0x80, 0x0 ;  /* 0x000000000000781c */ /* 0x000fe2000370f070 */
[----:B------:R-:W-:-:S12]  /*7850*/  BRA `(.L_x_106) ;  /* 0xfffffff800607947 */ /* 0x000fd8000383ffff */
.L_x_89:
[----:B-1----:R1:W2:Y:S02]  /*7860*/  SYNCS.PHASECHK.TRANS64.TRYWAIT P1, [R7+URZ], R0 ;  /* 0x00000000070075a7 */ /* 0x0022a4000802017f */
[----:B--2---:R-:W-:Y:S05]  /*7870*/  @!P1 NANOSLEEP.SYNCS 0x989680 ;  /* 0x009896800000995d */ /* 0x004fea0003900000 */
[----:B------:R-:W2:Y:S02]  /*7880*/  @!P1 SYNCS.PHASECHK.TRANS64 P1, [R7+URZ], R0 ;  /* 0x00000000070095a7 */ /* 0x000ea4000802007f */
[----:B--2---:R-:W-:Y:S05]  /*7890*/  @!P1 BRA `(.L_x_89) ;  /* 0xfffffffc00f09947 */ /* 0x004fea000383ffff */
[----:B------:R-:W-:Y:S05]  /*78a0*/  BRA `(.L_x_107) ;  /* 0xfffffff800a07947 */ /* 0x000fea000383ffff */
.L_x_90:
[----:B--2---:R2:W3:Y:S02]  /*78b0*/  SYNCS.PHASECHK.TRANS64.TRYWAIT P1, [R3+URZ], R2 ;  /* 0x00000002030075a7 */ /* 0x0044e4000802017f */
[----:B---3--:R-:W-:Y:S05]  /*78c0*/  @!P1 NANOSLEEP.SYNCS 0x989680 ;  /* 0x009896800000995d */ /* 0x008fea0003900000 */
[----:B------:R-:W3:Y:S02]  /*78d0*/  @!P1 SYNCS.PHASECHK.TRANS64 P1, [R3+URZ], R2 ;  /* 0x00000002030095a7 */ /* 0x000ee4000802007f */
[----:B---3--:R-:W-:Y:S05]  /*78e0*/  @!P1 BRA `(.L_x_90) ;  /* 0xfffffffc00f09947 */ /* 0x008fea000383ffff */
[----:B------:R-:W-:Y:S05]  /*78f0*/  BRA `(.L_x_108) ;  /* 0xfffffff800947947 */ /* 0x000fea000383ffff */
.L_x_109:
[----:B------:R-:W-:-:S00]  /*7900*/  BRA `(.L_x_109) ;  /* 0xfffffffc00fc7947 */ /* 0x000fc0000383ffff */
[----:B------:R-:W-:-:S00]  /*7910*/  NOP ;  /* 0x0000000000007918 */ /* 0x000fc00000000000 */
        /* <DEDUP_REMOVED lines=14> */
.L_x_3855:


//--------------------- .text._ZN7cutlass13device_kernelIN5flash11enable_sm90INS1_16FlashAttnBwdSm90INS1_25CollectiveMainloopBwdSm90ILi2ELi1ELi1EN4cute5tupleIJNS5_1CILi1EEES8_S8_EEENS6_IJNS7_ILi64EEENS7_ILi96EEENS7_ILi192EEEEEENS_10bfloat16_tEfNS_4arch4Sm90ELb0ELb0ELb0ELb0ELb1ELb0ELb1ELb0ELi3ELi1ELi1ELi1ELb0EEENS1_21CollectiveEpilogueBwdISD_SE_SG_Li384ELb0ELb1ELi3EEENS1_19SingleTileSchedulerILb0ELb0ELb0ELi96EEEEEEEEEvNT_6ParamsE --------------------------
	.section	.text._ZN7cutlass13device_kernelIN5flash11enable_sm90INS1_16FlashAttnBwdSm90INS1_25CollectiveMainloopBwdSm90ILi2ELi1ELi1EN4cute5tupleIJNS5_1CILi1EEES8_S8_EEENS6_IJNS7_ILi64EEENS7_ILi96EEENS7_ILi192EEEEEENS_10bfloat16_tEfNS_4arch4Sm90ELb0ELb0ELb0ELb0ELb1ELb0ELb1ELb0ELi3ELi1ELi1ELi1ELb0EEENS1_21CollectiveEpilogueBwdISD_SE_SG_Li384ELb0ELb1ELi3EEENS1_19SingleTileSchedulerILb0ELb0ELb0ELi96EEEEEEEEEvNT_6ParamsE,"ax",@progbits
	.align	128
.text._ZN7cutlass13device_kernelIN5flash11enable_sm90INS1_16FlashAttnBwdSm90INS1_25CollectiveMainloopBwdSm90ILi2ELi1ELi1EN4cute5tupleIJNS5_1CILi1EEES8_S8_EEENS6_IJNS7_ILi64EEENS7_ILi96EEENS7_ILi192EEEEEENS_10bfloat16_tEfNS_4arch4Sm90ELb0ELb0ELb0ELb0ELb1ELb0ELb1ELb0ELi3ELi1ELi1ELi1ELb0EEENS1_21CollectiveEpilogueBwdISD_SE_SG_Li384ELb0ELb1ELi3EEENS1_19SingleTileSchedulerILb0ELb0ELb0ELi96EEEEEEEEEvNT_6ParamsE:
        .type           _ZN7cutlass13device_kernelIN5flash11enable_sm90INS1_16FlashAttnBwdSm90INS1_25CollectiveMainloopBwdSm90ILi2ELi1ELi1EN4cute5tupleIJNS5_1CILi1EEES8_S8_EEENS6_IJNS7_ILi64EEENS7_ILi96EEENS7_ILi192EEEEEENS_10bfloat16_tEfNS_4arch4Sm90ELb0ELb0ELb0ELb0ELb1ELb0ELb1ELb0ELi3ELi1ELi1ELi1ELb0EEENS1_21CollectiveEpilogueBwdISD_SE_SG_Li384ELb0ELb1ELi3EEENS1_19SingleTileSchedulerILb0ELb0ELb0ELi96EEEEEEEEEvNT_6ParamsE,@function
        .size           _ZN7cutlass13device_kernelIN5flash11enable_sm90INS1_16FlashAttnBwdSm90INS1_25CollectiveMainloopBwdSm90ILi2ELi1ELi1EN4cute5tupleIJNS5_1CILi1EEES8_S8_EEENS6_IJNS7_ILi64EEENS7_ILi96EEENS7_ILi192EEEEEENS_10bfloat16_tEfNS_4arch4Sm90ELb0ELb0ELb0ELb0ELb1ELb0ELb1ELb0ELi3ELi1ELi1ELi1ELb0EEENS1_21CollectiveEpilogueBwdISD_SE_SG_Li384ELb0ELb1ELi3EEENS1_19SingleTileSchedulerILb0ELb0ELb0ELi96EEEEEEEEEvNT_6ParamsE,(.L_x_3856 - _ZN7cutlass13device_kernelIN5flash11enable_sm90INS1_16FlashAttnBwdSm90INS1_25CollectiveMainloopBwdSm90ILi2ELi1ELi1EN4cute5tupleIJNS5_1CILi1EEES8_S8_EEENS6_IJNS7_ILi64EEENS7_ILi96EEENS7_ILi192EEEEEENS_10bfloat16_tEfNS_4arch4Sm90ELb0ELb0ELb0ELb0ELb1ELb0ELb1ELb0ELi3ELi1ELi1ELi1ELb0EEENS1_21CollectiveEpilogueBwdISD_SE_SG_Li384ELb0ELb1ELi3EEENS1_19SingleTileSchedulerILb0ELb0ELb0ELi96EEEEEEEEEvNT_6ParamsE)
        .other          _ZN7cutlass13device_kernelIN5flash11enable_sm90INS1_16FlashAttnBwdSm90INS1_25CollectiveMainloopBwdSm90ILi2ELi1ELi1EN4cute5tupleIJNS5_1CILi1EEES8_S8_EEENS6_IJNS7_ILi64EEENS7_ILi96EEENS7_ILi192EEEEEENS_10bfloat16_tEfNS_4arch4Sm90ELb0ELb0ELb0ELb0ELb1ELb0ELb1ELb0ELi3ELi1ELi1ELi1ELb0EEENS1_21CollectiveEpilogueBwdISD_SE_SG_Li384ELb0ELb1ELi3EEENS1_19SingleTileSchedulerILb0ELb0ELb0ELi96EEEEEEEEEvNT_6ParamsE,@"STO_CUDA_ENTRY STV_DEFAULT"
_ZN7cutlass13device_kernelIN5flash11enable_sm90INS1_16FlashAttnBwdSm90INS1_25CollectiveMainloopBwdSm90ILi2ELi1ELi1EN4cute5tupleIJNS5_1CILi1EEES8_S8_EEENS6_IJNS7_ILi64EEENS7_ILi96EEENS7_ILi192EEEEEENS_10bfloat16_tEfNS_4arch4Sm90ELb0ELb0ELb0ELb0ELb1ELb0ELb1ELb0ELi3ELi1ELi1ELi1ELb0EEENS1_21CollectiveEpilogueBwdISD_SE_SG_Li384ELb0ELb1ELi3EEENS1_19SingleTileSchedulerILb0ELb0ELb0ELi96EEEEEEEEEvNT_6ParamsE:
        /* <DEDUP_REMOVED lines=28> */
.L_x_111:
[----:B------:R-:W-:Y:S05]  /*01c0*/  BSYNC B0 ;  /* 0x0000000000007941 */ /* 0x000fea0003800000 */
.L_x_110:
        /* <DEDUP_REMOVED lines=30> */
[----:B------:R1:W1:Y:S01]  /*03b0*/  SYNCS.EXCH.64 URZ, [UR8+0x36420], UR4 ;  /* 0x03642004083f75b2 */ /* 0x0002620008000100 */
[----:B------:R1:W1:Y:S01]  /*03c0*/  SYNCS.EXCH.64 URZ, [UR8+0x36418], UR6 ;  /* 0x03641806083f75b2 */ /* 0x0002620008000100 */
[----:B------:R1:W1:Y:S01]  /*03d0*/  SYNCS.EXCH.64 URZ, [UR8+0x36428], UR4 ;  /* 0x03642804083f75b2 */ /* 0x0002620008000100 */
[----:B------:R-:W-:Y:S01]  /*03e0*/  NOP ;  /* 0x0000000000007918 */ /* 0x000fe20000000000 */
.L_x_112:
[----:B------:R-:W5:Y:S01]  /*03f0*/  SHFL.IDX PT, R3, R0, RZ, 0x1f ;  /* 0x00001fff00037589 */ /* 0x000f6200000e0000 */
[----:B------:R-:W-:Y:S01]  /*0400*/  NOP ;  /* 0x0000000000007918 */ /* 0x000fe20000000000 */
[----:B-----5:R-:W-:-:S13]  /*0410*/  ISETP.NE.AND P0, PT, R3, RZ, PT ;  /* 0x000000ff0300720c */ /* 0x020fda0003f05270 */
        /* <DEDUP_REMOVED lines=15> */
[----:B------:R1:W1:Y:S01]  /*0510*/  SYNCS.EXCH.64 URZ, [UR8+0x36438], UR6 ;  /* 0x03643806083f75b2 */ /* 0x0002620008000100 */
[----:B------:R-:W-:Y:S01]  /*0520*/  NOP ;  /* 0x0000000000007918 */ /* 0x000fe20000000000 */
.L_x_113:
[----:B---3--:R-:W-:Y:S01]  /*0530*/  ISETP.NE.AND P0, PT, R2, RZ, PT ;  /* 0x000000ff0200720c */ /* 0x008fe20003f05270 */
[----:B------:R-:W-:Y:S01]  /*0540*/  IMAD.MOV.U32 R17, RZ, RZ, 0x1 ;  /* 0x00000001ff117424 */ /* 0x000fe200078e00ff */
[----:B------:R-:W-:-:S04]  /*0550*/  NOP ;  /* 0x0000000000007918 */ /* 0x000fc80000000000 */
[----:B------:R-:W-:Y:S01]  /*0560*/  SEL R17, R17, 0x2, !P0 ;  /* 0x0000000211117807 */ /* 0x000fe20004000000 */
[----:B-12-4-:R-:W-:Y:S06]  /*0570*/  BAR.SYNC.DEFER_BLOCKING 0x0 ;  /* 0x0000000000007b1d */ /* 0x016fec0000010000 */
[----:B------:R-:W-:Y:S05]  /*0580*/  @!P0 BRA `(.L_x_114) ;  /* 0x0000003c00648947 */ /* 0x000fea0003800000 */
.L_x_115:
        /* <DEDUP_REMOVED lines=37> */
.L_x_117:
        /* <DEDUP_REMOVED lines=15> */
.L_x_116:
        /* <DEDUP_REMOVED lines=20> */
.L_x_119:
        /* <DEDUP_REMOVED lines=15> */
.L_x_118:
        /* <DEDUP_REMOVED lines=8> */
.L_x_222:
        /* <DEDUP_REMOVED lines=30> */
.L_x_121:
        /* <DEDUP_REMOVED lines=103> */
.L_x_134:
[----:B------:R-:W-:Y:S01]  /*13d0*/  ISETP.NE.AND P0, PT, R13, 0x3, PT ;  /* 0x000000030d00780c */ /* 0x000fe20003f05270 */
[----:B------:R-:W-:-:S12]  /*13e0*/  YIELD ;  /* 0x0000000000007946 */ /* 0x000fd80003800000 */
[----:B--2---:R-:W-:Y:S05]  /*13f0*/  @!P0 BRA `(.L_x_124) ;  /* 0x0000000000048947 */ /* 0x004fea0003800000 */
[----:B------:R-:W-:Y:S01]  /*1400*/  BPT.TRAP 0x1 ;  /* 0x000000040000795c */ /* 0x000fe20000300000 */
.L_x_124:
[----:B------:R-:W-:Y:S02]  /*1410*/  LEA R4, R3, UR37, 0x3 ;  /* 0x0000002503047c11 */ /* 0x000fe4000f8e18ff */
[----:B------:R-:W-:-:S04]  /*1420*/  SHF.L.U32 R9, R12, 0x1f, RZ ;  /* 0x0000001f0c097819 */ /* 0x000fc800000006ff */
[----:B------:R1:W2:Y:S01]  /*1430*/  SYNCS.PHASECHK.TRANS64.TRYWAIT P1, [R4+URZ+0x36410], R9 ;  /* 0x03641009040075a7 */ /* 0x0002a2000802017f */
[----:B------:R-:W-:Y:S05]  /*1440*/  @!P0 BRA `(.L_x_125) ;  /* 0x0000000000048947 */ /* 0x000fea0003800000 */
[----:B------:R-:W-:Y:S01]  /*1450*/  BPT.TRAP 0x1 ;  /* 0x000000040000795c */ /* 0x000fe20000300000 */
.L_x_125:
[----:B--2---:R-:W-:Y:S05]  /*1460*/  @P1 BRA `(.L_x_126) ;  /* 0x0000000000081947 */ /* 0x004fea0003800000 */
[----:B------:R-:W2:Y:S02]  /*1470*/  SYNCS.PHASECHK.TRANS64.TRYWAIT P1, [R4+URZ+0x36410], R9 ;  /* 0x03641009040075a7 */ /* 0x000ea4000802017f */
[----:B--2---:R-:W-:Y:S05]  /*1480*/  @!P1 BRA `(.L_x_127) ;  /* 0x0000006800089947 */ /* 0x004fea0003800000 */
.L_x_126:
        /* <DEDUP_REMOVED lines=100> */
[----:B------:R3:W1:Y:S01]  /*1ad0*/  LDS R20, [R8+0x30020] ;  /* 0x0300200008147984 */ /* 0x0006620000000800 */
[----:B------:R-:W-:Y:S05]  /*1ae0*/  @!P0 BRA `(.L_x_128) ;  /* 0x0000000000048947 */ /* 0x000fea0003800000 */
[----:B------:R-:W-:Y:S01]  /*1af0*/  BPT.TRAP 0x1 ;  /* 0x000000040000795c */ /* 0x000fe20000300000 */
.L_x_128:
[----:B---3--:R-:W-:-:S04]  /*1b00*/  SHF.L.U32 R8, R7, 0x1f, RZ ;  /* 0x0000001f07087819 */ /* 0x008fc800000006ff */
[----:B------:R3:W1:Y:S01]  /*1b10*/  SYNCS.PHASECHK.TRANS64.TRYWAIT P1, [UR37+0x36430], R8 ;  /* 0x03643008ff0075a7 */ /* 0x0006620008020165 */
[----:B------:R-:W-:Y:S05]  /*1b20*/  @!P0 BRA `(.L_x_129) ;  /* 0x0000000000048947 */ /* 0x000fea0003800000 */
[----:B------:R-:W-:Y:S01]  /*1b30*/  BPT.TRAP 0x1 ;  /* 0x000000040000795c */ /* 0x000fe20000300000 */
.L_x_129:
[----:B-1----:R-:W-:Y:S05]  /*1b40*/  @P1 BRA `(.L_x_130) ;  /* 0x0000000000081947 */ /* 0x002fea0003800000 */
[----:B------:R-:W1:Y:S02]  /*1b50*/  SYNCS.PHASECHK.TRANS64.TRYWAIT P1, [UR37+0x36430], R8 ;  /* 0x03643008ff0075a7 */ /* 0x000e640008020165 */
[----:B-1----:R-:W-:Y:S05]  /*1b60*/  @!P1 BRA `(.L_x_131) ;  /* 0x0000006000649947 */ /* 0x002fea0003800000 */
.L_x_130:
        /* <DEDUP_REMOVED lines=20> */
[--C-:B------:R-:W-:Y:S01]  /*1cb0*/  FFMA.FTZ R138, R9, UR7, -R20.reuse ;  /* 0x00000007098a7c23 */ /* 0x100fe20008010814 */
        /* <DEDUP_REMOVED lines=283> */
.L_x_132:
        /* <DEDUP_REMOVED lines=60> */
.L_x_133:
        /* <DEDUP_REMOVED lines=12> */
.L_x_123:
        /* <DEDUP_REMOVED lines=68> */
.L_x_135:
        /* <DEDUP_REMOVED lines=20> */
.L_x_136:
        /* <DEDUP_REMOVED lines=18> */
.L_x_137:
        /* <DEDUP_REMOVED lines=18> */
.L_x_138:
        /* <DEDUP_REMOVED lines=132> */
.L_x_140:
[----:B------:R-:W-:Y:S05]  /*42f0*/  BSYNC B0 ;  /* 0x0000000000007941 */ /* 0x000fea0003800000 */
.L_x_139:
[----:B------:R-:W-:-:S04]  /*4300*/  DEPBAR.LE SB0, 0x0 ;  /* 0x000080000000791a */ /* 0x000fc80000000000 */
[----:B------:R-:W-:Y:S05]  /*4310*/  EXIT ;  /* 0x000000000000794d */ /* 0x000fea0003800000 */
.L_x_114:
        /* <DEDUP_REMOVED lines=14> */
[----:B------:R-:W-:Y:S01]  /*4400*/  ULDC UR13, c[0x0][0x288] ;  /* 0x0000a200000d7ab9 */ /* 0x000fe20000000800 */
[----:B------:R-:W-:Y:S01]  /*4410*/  ULDC.64 UR14, c[0x0][0x2e0] ;  /* 0x0000b800000e7ab9 */ /* 0x000fe20000000a00 */
[----:B------:R-:W-:-:S04]  /*4420*/  ELECT P0, URZ, PT ;  /* 0x00000000003f782f */ /* 0x000fc80003800000 */
[----:B------:R-:W2:Y:S01]  /*4430*/  LDC R4, c[0x0][0x280] ;  /* 0x0000a000ff047b82 */ /* 0x000ea20000000800 */
[----:B-1----:R-:W-:Y:S02]  /*4440*/  USHF.R.S32.HI UR10, URZ, 0x1f, UR16 ;  /* 0x0000001f3f0a7899 */ /* 0x002fe40008011410 */
[----:B------:R-:W-:Y:S02]  /*4450*/  UIMAD.WIDE.U32 UR4, UR16, UR8, URZ ;  /* 0x00000008100472a5 */ /* 0x000fe4000f8e003f */
[----:B------:R-:W-:Y:S01]  /*4460*/  UIMAD UR6, UR10, UR8, URZ ;  /* 0x000000080a0672a4 */ /* 0x000fe2000f8e023f */
[----:B--2---:R-:W-:-:S03]  /*4470*/  ISETP.GE.AND P1, PT, R4, 0x1, PT ;  /* 0x000000010400780c */ /* 0x004fc60003f26270 */
[----:B------:R-:W-:Y:S02]  /*4480*/  UIMAD UR7, UR16, UR9, UR6 ;  /* 0x00000009100772a4 */ /* 0x000fe4000f8e0206 */
[----:B------:R-:W-:Y:S02]  /*4490*/  USHF.R.S32.HI UR6, URZ, 0x1f, UR11 ;  /* 0x0000001f3f067899 */ /* 0x000fe4000801140b */
[----:B------:R-:W-:Y:S02]  /*44a0*/  UIMAD UR9, UR11, UR13, URZ ;  /* 0x0000000d0b0972a4 */ /* 0x000fe4000f8e023f */
[----:B------:R-:W-:Y:S02]  /*44b0*/  UIMAD UR6, UR6, UR14, URZ ;  /* 0x0000000e060672a4 */ /* 0x000fe4000f8e023f */
[----:B------:R-:W-:Y:S02]  /*44c0*/  UIADD3 UR5, UR5, UR7, URZ ;  /* 0x0000000705057290 */ /* 0x000fe4000fffe03f */
[----:B------:R-:W-:-:S02]  /*44d0*/  UIADD3 UR8, UP0, UR9, UR16, URZ ;  /* 0x0000001009087290 */ /* 0x000fc4000ff1e03f */
[----:B------:R-:W-:Y:S02]  /*44e0*/  UIMAD UR12, UR11, UR15, UR6 ;  /* 0x0000000f0b0c72a4 */ /* 0x000fe4000f8e0206 */
[----:B------:R-:W-:Y:S02]  /*44f0*/  UIMAD.WIDE.U32 UR6, UR11, UR14, UR4 ;  /* 0x0000000e0b0672a5 */ /* 0x000fe4000f8e0004 */
[----:B------:R-:W-:Y:S01]  /*4500*/  ULEA.HI.X.SX32 UR9, UR9, UR10, 0x1, UP0 ;  /* 0x0000000a09097291 */ /* 0x000fe200080f0e3f */
[----:B------:R-:W-:Y:S11]  /*4510*/  @!P1 EXIT ;  /* 0x000000000000994d */ /* 0x000ff60003800000 */
[----:B------:R-:W1:Y:S01]  /*4520*/  S2R R5, SR_TID.X ;  /* 0x0000000000057919 */ /* 0x000e620000002100 */
[C---:B------:R-:W-:Y:S01]  /*4530*/  VIADD R0, R4.reuse, 0x3f ;  /* 0x0000003f04007836 */ /* 0x040fe20000000000 */
[----:B------:R-:W-:Y:S01]  /*4540*/  ISETP.GE.AND P1, PT, R4, 0x41, PT ;  /* 0x000000410400780c */ /* 0x000fe20003f26270 */
[----:B------:R-:W-:Y:S01]  /*4550*/  ULDC UR4, c[0x0][0x760] ;  /* 0x0001d80000047ab9 */ /* 0x000fe20000000800 */
[----:B------:R-:W2:Y:S01]  /*4560*/  S2UR UR24, SR_CTAID.X ;  /* 0x00000000001879c3 */ /* 0x000ea20000002500 */
[----:B------:R-:W-:Y:S01]  /*4570*/  UIMAD UR13, UR13, UR4, URZ ;  /* 0x000000040d0d72a4 */ /* 0x000fe2000f8e023f */
[----:B------:R-:W-:Y:S01]  /*4580*/  SHF.R.S32.HI R3, RZ, 0x1f, R0 ;  /* 0x0000001fff037819 */ /* 0x000fe20000011400 */
[----:B------:R-:W-:Y:S01]  /*4590*/  UIADD3 UR12, UR7, UR12, URZ ;  /* 0x0000000c070c7290 */ /* 0x000fe2000fffe03f */
[----:B------:R-:W-:Y:S02]  /*45a0*/  UMOV UR4, URZ ;  /* 0x0000003f00047c82 */ /* 0x000fe40008000000 */
[----:B------:R-:W-:Y:S01]  /*45b0*/  LEA.HI R3, R3, R0, RZ, 0x6 ;  /* 0x0000000003037211 */ /* 0x000fe200078f30ff */
[----:B------:R-:W-:-:S03]  /*45c0*/  ULDC.64 UR20, c[0x0][0x208] ;  /* 0x0000820000147ab9 */ /* 0x000fc60000000a00 */
[----:B------:R-:W-:-:S04]  /*45d0*/  SHF.R.S32.HI R2, RZ, 0x6, R3 ;  /* 0x00000006ff027819 */ /* 0x000fc80000011403 */
[----:B------:R-:W-:Y:S02]  /*45e0*/  VIMNMX R2, R2, 0x1, !PT ;  /* 0x0000000102027848 */ /* 0x000fe40007fe0100 */
[----:B-1----:R-:W-:Y:S02]  /*45f0*/  LOP3.LUT R0, R5, 0x1f, RZ, 0xc0, !PT ;  /* 0x0000001f05007812 */ /* 0x002fe400078ec0ff */
[----:B------:R-:W-:Y:S01]  /*4600*/  LOP3.LUT R5, R2, 0x1, RZ, 0xc0, !PT ;  /* 0x0000000102057812 */ /* 0x000fe200078ec0ff */
[----:B--2---:R-:W-:Y:S06]  /*4610*/  @!P1 BRA `(.L_x_142) ;  /* 0x0000000c00449947 */ /* 0x004fec0003800000 */
[----:B------:R-:W-:Y:S01]  /*4620*/  ULDC.64 UR16, c[0x0][0x2c0] ;  /* 0x0000b00000107ab9 */ /* 0x000fe20000000a00 */
[----:B------:R-:W-:Y:S01]  /*4630*/  IMAD.IADD R4, R2, 0x1, -R5 ;  /* 0x0000000102047824 */ /* 0x000fe200078e0a05 */
[----:B------:R-:W-:Y:S01]  /*4640*/  ULEA UR16, UP0, UR6, UR16, 0x2 ;  /* 0x0000001006107291 */ /* 0x000fe2000f80103f */
[----:B------:R-:W-:Y:S01]  /*4650*/  UMOV UR5, URZ ;  /* 0x0000003f00057c82 */ /* 0x000fe20008000000 */
[----:B------:R-:W-:Y:S02]  /*4660*/  UMOV UR4, URZ ;  /* 0x0000003f00047c82 */ /* 0x000fe40008000000 */
[----:B------:R-:W-:Y:S02]  /*4670*/  ULEA.HI.X UR17, UR6, UR17, UR12, 0x2, UP0 ;  /* 0x0000001106117291 */ /* 0x000fe400080f140c */
[----:B------:R-:W-:-:S04]  /*4680*/  UIADD3 UR16, UP0, UR16, 0x4000, URZ ;  /* 0x0000400010107890 */ /* 0x000fc8000ff1e03f */
[----:B------:R-:W-:-:S12]  /*4690*/  UIADD3.X UR17, URZ, UR17, URZ, UP0, !UPT ;  /* 0x000000113f117290 */ /* 0x000fd800087fe43f */
.L_x_175:
[----:B------:R-:W-:Y:S01]  /*46a0*/  UIMAD UR19, UR13, UR4, URZ ;  /* 0x000000040d1372a4 */ /* 0x000fe2000f8e023f */
[----:B------:R-:W-:Y:S01]  /*46b0*/  ISETP.NE.AND P1, PT, R0, RZ, PT ;  /* 0x000000ff0000720c */ /* 0x000fe20003f25270 */
[----:B------:R-:W-:Y:S01]  /*46c0*/  ULDC.64 UR10, c[0x0][0x768] ;  /* 0x0001da00000a7ab9 */ /* 0x000fe20000000a00 */
[----:B------:R-:W-:Y:S01]  /*46d0*/  VIADD R4, R4, 0xfffffffe ;  /* 0xfffffffe04047836 */ /* 0x000fe20000000000 */
[----:B------:R-:W-:Y:S01]  /*46e0*/  UIADD3 UR14, UP0, UR19, UR8, URZ ;  /* 0x00000008130e7290 */ /* 0x000fe2000ff1e03f */
[----:B------:R-:W-:Y:S03]  /*46f0*/  BSSY B0, `(.L_x_143) ;  /* 0x000000d000007945 */ /* 0x000fe60003800000 */
[----:B------:R-:W-:Y:S01]  /*4700*/  ULEA.HI.X.SX32 UR15, UR19, UR9, 0x1, UP0 ;  /* 0x00000009130f7291 */ /* 0x000fe200080f0e3f */
[----:B------:R-:W-:Y:S01]  /*4710*/  ISETP.NE.AND P2, PT, R4, RZ, PT ;  /* 0x000000ff0400720c */ /* 0x000fe20003f45270 */
[----:B------:R-:W-:-:S04]  /*4720*/  ULEA UR18, UP0, UR14, UR10, 0x2 ;  /* 0x0000000a0e127291 */ /* 0x000fc8000f80103f */
[----:B------:R-:W-:Y:S02]  /*4730*/  ULEA.HI.X UR15, UR14, UR11, UR15, 0x2, UP0 ;  /* 0x0000000b0e0f7291 */ /* 0x000fe400080f140f */
[----:B-1----:R-:W-:-:S04]  /*4740*/  IMAD.U32 R2, RZ, RZ, UR18 ;  /* 0x00000012ff027e24 */ /* 0x002fc8000f8e00ff */
[----:B------:R-:W-:Y:S01]  /*4750*/  IMAD.U32 R3, RZ, RZ, UR15 ;  /* 0x0000000fff037e24 */ /* 0x000fe2000f8e00ff */
[----:B------:R-:W-:Y:S06]  /*4760*/  @P1 BRA `(.L_x_144) ;  /* 0x0000000000141947 */ /* 0x000fec0003800000 */
.L_x_145:
[----:B------:R-:W2:Y:S04]  /*4770*/  LDG.E.STRONG.GPU R6, desc[UR20][R2.64] ;  /* 0x0000001402067981 */ /* 0x000ea8000c1ef900 */
[----:B--2---:R-:W-:Y:S01]  /*4780*/  CCTL.IVALL ;  /* 0x00000000ff00798f */ /* 0x004fe20002000000 */
[----:B------:R-:W-:Y:S05]  /*4790*/  YIELD ;  /* 0x0000000000007946 */ /* 0x000fea0003800000 */
[----:B------:R-:W-:-:S13]  /*47a0*/  ISETP.NE.AND P3, PT, R6, UR24, PT ;  /* 0x0000001806007c0c */ /* 0x000fda000bf65270 */
[----:B------:R-:W-:Y:S05]  /*47b0*/  @P3 BRA `(.L_x_145) ;  /* 0xfffffffc00ec3947 */ /* 0x000fea000383ffff */
.L_x_144:
[----:B------:R-:W-:Y:S05]  /*47c0*/  BSYNC B0 ;  /* 0x0000000000007941 */ /* 0x000fea0003800000 */
.L_x_143:
[----:B------:R-:W-:-:S03]  /*47d0*/  UMOV UR14, 0xffffffff ;  /* 0xffffffff000e7882 */ /* 0x000fc60000000000 */
[----:B------:R-:W-:Y:S05]  /*47e0*/  BRA.DIV UR14, `(.L_x_146) ;  /* 0x000000360e587947 */ /* 0x000fea000b800000 */
[----:B------:R-:W-:Y:S01]  /*47f0*/  NOP ;  /* 0x0000000000007918 */ /* 0x000fe20000000000 */
.L_x_225:
[----:B------:R-:W-:Y:S05]  /*4800*/  WARPSYNC.ALL ;  /* 0x0000000000007948 */ /* 0x000fea0003800000 */
[----:B------:R-:W-:Y:S06]  /*4810*/  BAR.SYNC.DEFER_BLOCKING 0xd, 0xa0 ;  /* 0x0342800000007b1d */ /* 0x000fec0000010000 */
[----:B------:R-:W-:Y:S04]  /*4820*/  BSSY B0, `(.L_x_147) ;  /* 0x0000011000007945 */ /* 0x000fe80003800000 */
[----:B------:R-:W-:Y:S05]  /*4830*/  @!P0 BRA `(.L_x_148) ;  /* 0x00000000003c8947 */ /* 0x000fea0003800000 */
[----:B------:R-:W1:Y:S01]  /*4840*/  S2UR UR18, SR_CgaCtaId ;  /* 0x00000000001279c3 */ /* 0x000e620000008800 */
[----:B------:R-:W-:Y:S01]  /*4850*/  UIMAD UR14, UR4, 0x3000, URZ ;  /* 0x00003000040e78a4 */ /* 0x000fe2000f8e023f */
[----:B------:R-:W-:Y:S01]  /*4860*/  UMOV UR15, 0x400 ;  /* 0x00000400000f7882 */ /* 0x000fe20000000000 */
[----:B------:R-:W-:Y:S02]  /*4870*/  ULDC.64 UR22, c[0x0][0x2c0] ;  /* 0x0000b00000167ab9 */ /* 0x000fe40000000a00 */
[----:B------:R-:W-:Y:S01]  /*4880*/  UIADD3 UR25, UP0, UR14, UR6, URZ ;  /* 0x000000060e197290 */ /* 0x000fe2000ff1e03f */
[----:B------:R-:W-:Y:S01]  /*4890*/  UMOV UR26, 0x0 ;  /* 0x00000000001a7882 */ /* 0x000fe20000000000 */
[----:B------:R-:W-:Y:S01]  /*48a0*/  UMOV UR27, 0x14f00000 ;  /* 0x14f00000001b7882 */ /* 0x000fe20000000000 */
[----:B-1----:R-:W-:Y:S02]  /*48b0*/  ULEA UR18, UR18, UR15, 0x18 ;  /* 0x0000000f12127291 */ /* 0x002fe4000f8ec03f */
[----:B------:R-:W-:-:S02]  /*48c0*/  ULEA.HI.X.SX32 UR15, UR14, UR12, 0x1, UP0 ;  /* 0x0000000c0e0f7291 */ /* 0x000fc400080f0e3f */
[----:B------:R-:W-:Y:S02]  /*48d0*/  ULEA UR14, UP0, UR25, UR22, 0x2 ;  /* 0x00000016190e7291 */ /* 0x000fe4000f80103f */
[----:B------:R-:W-:Y:S02]  /*48e0*/  UIADD3 UR18, UR18, 0x12000, URZ ;  /* 0x0001200012127890 */ /* 0x000fe4000fffe03f */
[----:B------:R-:W-:Y:S01]  /*48f0*/  ULEA.HI.X UR15, UR25, UR23, UR15, 0x2, UP0 ;  /* 0x00000017190f7291 */ /* 0x000fe200080f140f */
[----:B------:R-:W-:-:S08]  /*4900*/  UMOV UR22, 0x400 ;  /* 0x0000040000167882 */ /* 0x000fd00000000000 */
[----:B------:R1:W-:Y:S02]  /*4910*/  UBLKRED.G.S.ADD.F32.RN [UR14], [UR18], UR22, desc[UR26] ;  /* 0x00001a0e120073bb */ /* 0x0003e400080a1416 */
[----:B-1----:R0:W-:Y:S02]  /*4920*/  UTMACMDFLUSH ;  /* 0x00000000000079b7 */ /* 0x0021e40000000000 */
.L_x_148:
[----:B------:R-:W-:Y:S05]  /*4930*/  BSYNC B0 ;  /* 0x0000000000007941 */ /* 0x000fea0003800000 */
.L_x_147:
[----:B------:R-:W-:Y:S01]  /*4940*/  UIMAD UR14, UR5, 0x6000, URZ ;  /* 0x00006000050e78a4 */ /* 0x000fe2000f8e023f */
[----:B------:R-:W-:Y:S03]  /*4950*/  BAR.SYNC.DEFER_BLOCKING 0xe, 0xa0 ;  /* 0x0382800000007b1d */ /* 0x000fe60000010000 */
[----:B------:R-:W-:-:S03]  /*4960*/  UIMAD.WIDE UR14, UR14, 0x4, UR16 ;  /* 0x000000040e0e78a5 */ /* 0x000fc6000f8e0210 */
        /* <DEDUP_REMOVED lines=11> */
.L_x_150:
[----:B------:R-:W-:Y:S05]  /*4a20*/  BSYNC B0 ;  /* 0x0000000000007941 */ /* 0x000fea0003800000 */
.L_x_149:
[----:B------:R-:W-:Y:S06]  /*4a30*/  BAR.SYNC.DEFER_BLOCKING 0xf, 0xa0 ;  /* 0x03c2800000007b1d */ /* 0x000fec0000010000 */
[----:B------:R-:W-:Y:S04]  /*4a40*/  BSSY B0, `(.L_x_151) ;  /* 0x000000e000007945 */ /* 0x000fe80003800000 */
[----:B------:R-:W-:Y:S05]  /*4a50*/  @!P0 BRA `(.L_x_152) ;  /* 0x0000000000308947 */ /* 0x000fea0003800000 */
[----:B------:R-:W1:Y:S01]  /*4a60*/  S2UR UR22, SR_CgaCtaId ;  /* 0x00000000001679c3 */ /* 0x000e620000008800 */
[----:B------:R-:W-:Y:S01]  /*4a70*/  UMOV UR18, 0x400 ;  /* 0x0000040000127882 */ /* 0x000fe20000000000 */
[----:B------:R-:W-:Y:S01]  /*4a80*/  UMOV UR25, 0x400 ;  /* 0x0000040000197882 */ /* 0x000fe20000000000 */
[----:B------:R-:W-:Y:S01]  /*4a90*/  UMOV UR26, 0x0 ;  /* 0x00000000001a7882 */ /* 0x000fe20000000000 */
[----:B------:R-:W-:Y:S01]  /*4aa0*/  UMOV UR27, 0x14f00000 ;  /* 0x14f00000001b7882 */ /* 0x000fe20000000000 */
[----:B-1----:R-:W-:Y:S02]  /*4ab0*/  ULEA UR18, UR22, UR18, 0x18 ;  /* 0x0000001216127291 */ /* 0x002fe4000f8ec03f */
[----:B------:R-:W-:Y:S02]  /*4ac0*/  UIADD3 UR22, UP0, UR14, 0x4000, URZ ;  /* 0x000040000e167890 */ /* 0x000fe4000ff1e03f */
[----:B------:R-:W-:Y:S02]  /*4ad0*/  UIADD3 UR18, UR18, 0x1a000, URZ ;  /* 0x0001a00012127890 */ /* 0x000fe4000fffe03f */
[----:B------:R-:W-:-:S09]  /*4ae0*/  UIADD3.X UR23, URZ, UR15, URZ, UP0, !UPT ;  /* 0x0000000f3f177290 */ /* 0x000fd200087fe43f */
[----:B------:R1:W-:Y:S01]  /*4af0*/  UBLKRED.G.S.ADD.F32.RN [UR22], [UR18], UR25, desc[UR26] ;  /* 0x00001a16120073bb */ /* 0x0003e200080a1419 */
[----:B------:R0:W-:Y:S01]  /*4b00*/  UTMACMDFLUSH ;  /* 0x00000000000079b7 */ /* 0x0001e20000000000 */
[----:B-1----:R-:W-:-:S04]  /*4b10*/  DEPBAR.LE SB0, 0x2 ;  /* 0x000080800000791a */ /* 0x002fc80000000000 */
.L_x_152:
[----:B------:R-:W-:Y:S05]  /*4b20*/  BSYNC B0 ;  /* 0x0000000000007941 */ /* 0x000fea0003800000 */
.L_x_151:
[----:B------:R-:W-:Y:S06]  /*4b30*/  BAR.ARV 0xa, 0xa0 ;  /* 0x0282800000007b1d */ /* 0x000fec0000002000 */
[----:B------:R-:W-:Y:S04]  /*4b40*/  BSSY B0, `(.L_x_153) ;  /* 0x0000003000007945 */ /* 0x000fe80003800000 */
[----:B------:R-:W-:Y:S05]  /*4b50*/  @!P0 BRA `(.L_x_154) ;  /* 0x0000000000048947 */ /* 0x000fea0003800000 */
[----:B------:R-:W-:-:S04]  /*4b60*/  DEPBAR.LE SB0, 0x1 ;  /* 0x000080400000791a */ /* 0x000fc80000000000 */
.L_x_154:
[----:B------:R-:W-:Y:S05]  /*4b70*/  BSYNC B0 ;  /* 0x0000000000007941 */ /* 0x000fea0003800000 */
.L_x_153:
[----:B------:R-:W-:Y:S06]  /*4b80*/  BAR.ARV 0xb, 0xa0 ;  /* 0x02c2800000007b1d */ /* 0x000fec0000002000 */
[----:B------:R-:W-:Y:S04]  /*4b90*/  BSSY B0, `(.L_x_155) ;  /* 0x0000003000007945 */ /* 0x000fe80003800000 */
[----:B------:R-:W-:Y:S05]  /*4ba0*/  @!P0 BRA `(.L_x_156) ;  /* 0x0000000000048947 */ /* 0x000fea0003800000 */
[----:B------:R-:W-:-:S04]  /*4bb0*/  DEPBAR.LE SB0, 0x0 ;  /* 0x000080000000791a */ /* 0x000fc80000000000 */
.L_x_156:
[----:B------:R-:W-:Y:S05]  /*4bc0*/  BSYNC B0 ;  /* 0x0000000000007941 */ /* 0x000fea0003800000 */
.L_x_155:
[----:B------:R-:W-:Y:S06]  /*4bd0*/  BAR.ARV 0xc, 0xa0 ;  /* 0x0302800000007b1d */ /* 0x000fec0000002000 */
[----:B------:R-:W-:Y:S01]  /*4be0*/  NOP ;  /* 0x0000000000007918 */ /* 0x000fe20000000000 */
[----:B------:R-:W-:Y:S04]  /*4bf0*/  BSSY B0, `(.L_x_157) ;  /* 0x0000011000007945 */ /* 0x000fe80003800000 */
[----:B------:R-:W-:Y:S05]  /*4c00*/  @P1 BRA `(.L_x_158) ;  /* 0x00000000003c1947 */ /* 0x000fea0003800000 */
[----:B------:R-:W-:Y:S01]  /*4c10*/  @!PT LDS RZ, [RZ] ;  /* 0x00000000fffff984 */ /* 0x000fe20000000800 */
[----:B------:R-:W-:Y:S01]  /*4c20*/  @!PT LDS RZ, [RZ] ;  /* 0x00000000fffff984 */ /* 0x000fe20000000800 */
[----:B------:R-:W-:Y:S01]  /*4c30*/  @!PT LDS RZ, [RZ] ;  /* 0x00000000fffff984 */ /* 0x000fe20000000800 */
[----:B------:R-:W-:Y:S01]  /*4c40*/  @!PT LDS RZ, [RZ] ;  /* 0x00000000fffff984 */ /* 0x000fe20000000800 */
[----:B------:R1:W-:Y:S06]  /*4c50*/  MEMBAR.ALL.CTA ;  /* 0x0000000000007992 */ /* 0x0003ec0000008000 */
[----:B-1----:R-:W-:Y:S06]  /*4c60*/  MEMBAR.ALL.GPU ;  /* 0x0000000000007992 */ /* 0x002fec000000a000 */
[----:B------:R-:W-:-:S00]  /*4c70*/  ERRBAR ;  /* 0x00000000000079ab */ /* 0x000fc00000000000 */
[----:B------:R-:W-:Y:S06]  /*4c80*/  CGAERRBAR ;  /* 0x00000000000075ab */ /* 0x000fec0000000000 */
[----:B012345:R-:W-:Y:S01]  /*4c90*/  CCTL.IVALL ;  /* 0x00000000ff00798f */ /* 0x03ffe20002000000 */
[----:B------:R-:W1:Y:S01]  /*4ca0*/  S2R R6, SR_LANEID ;  /* 0x0000000000067919 */ /* 0x000e620000000000 */
[----:B------:R-:W-:Y:S02]  /*4cb0*/  VOTEU.ANY UR18, UPT, PT ;  /* 0x0000000000127886 */ /* 0x000fe400038e0100 */
[----:B------:R-:W-:-:S02]  /*4cc0*/  UFLO.U32 UR22, UR18 ;  /* 0x00000012001672bd */ /* 0x000fc400080e0000 */
[----:B------:R-:W2:Y:S04]  /*4cd0*/  POPC R7, UR18 ;  /* 0x0000001200077d09 */ /* 0x000ea80008000000 */
[----:B-1----:R-:W-:-:S13]  /*4ce0*/  ISETP.EQ.U32.AND P3, PT, R6, UR22, PT ;  /* 0x0000001606007c0c */ /* 0x002fda000bf62070 */
[----:B--2---:R1:W-:Y:S02]  /*4cf0*/  @P3 REDG.E.ADD.S32.STRONG.GPU desc[UR20][R2.64], R7 ;  /* 0x000000070200398e */ /* 0x0043e4000c10e394 */
.L_x_158:
[----:B------:R-:W-:Y:S05]  /*4d00*/  BSYNC B0 ;  /* 0x0000000000007941 */ /* 0x000fea0003800000 */
.L_x_157:
[----:B------:R-:W-:Y:S01]  /*4d10*/  UIADD3 UR18, UR13, UR19, URZ ;  /* 0x000000130d127290 */ /* 0x000fe2000fffe03f */
[----:B------:R-:W-:Y:S03]  /*4d20*/  BSSY B0, `(.L_x_159) ;  /* 0x000000d000007945 */ /* 0x000fe60003800000 */
[----:B------:R-:W-:-:S04]  /*4d30*/  UIADD3 UR19, UP0, UR18, UR8, URZ ;  /* 0x0000000812137290 */ /* 0x000fc8000ff1e03f */
[----:B------:R-:W-:Y:S02]  /*4d40*/  ULEA.HI.X.SX32 UR18, UR18, UR9, 0x1, UP0 ;  /* 0x0000000912127291 */ /* 0x000fe400080f0e3f */
[----:B------:R-:W-:-:S04]  /*4d50*/  ULEA UR10, UP0, UR19, UR10, 0x2 ;  /* 0x0000000a130a7291 */ /* 0x000fc8000f80103f */
[----:B------:R-:W-:Y:S02]  /*4d60*/  ULEA.HI.X UR18, UR19, UR11, UR18, 0x2, UP0 ;  /* 0x0000000b13127291 */ /* 0x000fe400080f1412 */
[----:B-1----:R-:W-:-:S04]  /*4d70*/  IMAD.U32 R2, RZ, RZ, UR10 ;  /* 0x0000000aff027e24 */ /* 0x002fc8000f8e00ff */
[----:B------:R-:W-:Y:S01]  /*4d80*/  IMAD.U32 R3, RZ, RZ, UR18 ;  /* 0x00000012ff037e24 */ /* 0x000fe2000f8e00ff */
[----:B------:R-:W-:Y:S06]  /*4d90*/  @P1 BRA `(.L_x_160) ;  /* 0x0000000000141947 */ /* 0x000fec0003800000 */
.L_x_161:
[----:B------:R-:W2:Y:S04]  /*4da0*/  LDG.E.STRONG.GPU R6, desc[UR20][R2.64] ;  /* 0x0000001402067981 */ /* 0x000ea8000c1ef900 */
[----:B--2---:R-:W-:Y:S01]  /*4db0*/  CCTL.IVALL ;  /* 0x00000000ff00798f */ /* 0x004fe20002000000 */
[----:B------:R-:W-:Y:S05]  /*4dc0*/  YIELD ;  /* 0x0000000000007946 */ /* 0x000fea0003800000 */
[----:B------:R-:W-:-:S13]  /*4dd0*/  ISETP.NE.AND P3, PT, R6, UR24, PT ;  /* 0x0000001806007c0c */ /* 0x000fda000bf65270 */
[----:B------:R-:W-:Y:S05]  /*4de0*/  @P3 BRA `(.L_x_161) ;  /* 0xfffffffc00ec3947 */ /* 0x000fea000383ffff */
.L_x_160:
[----:B------:R-:W-:Y:S05]  /*4df0*/  BSYNC B0 ;  /* 0x0000000000007941 */ /* 0x000fea0003800000 */
.L_x_159:
[----:B------:R-:W-:-:S03]  /*4e00*/  UMOV UR10, 0xffffffff ;  /* 0xffffffff000a7882 */ /* 0x000fc60000000000 */
[----:B------:R-:W-:Y:S05]  /*4e10*/  BRA.DIV UR10, `(.L_x_162) ;  /* 0x0000002e0ae87947 */ /* 0x000fea000b800000 */
[----:B------:R-:W-:Y:S01]  /*4e20*/  NOP ;  /* 0x0000000000007918 */ /* 0x000fe20000000000 */
.L_x_228:
[----:B------:R-:W-:Y:S05]  /*4e30*/  WARPSYNC.ALL ;  /* 0x0000000000007948 */ /* 0x000fea0003800000 */
[----:B------:R-:W-:Y:S06]  /*4e40*/  BAR.SYNC.DEFER_BLOCKING 0xd, 0xa0 ;  /* 0x0342800000007b1d */ /* 0x000fec0000010000 */
[----:B------:R-:W-:Y:S04]  /*4e50*/  BSSY B0, `(.L_x_163) ;  /* 0x000000d000007945 */ /* 0x000fe80003800000 */
[----:B------:R-:W-:Y:S05]  /*4e60*/  @!P0 BRA `(.L_x_164) ;  /* 0x00000000002c8947 */ /* 0x000fea0003800000 */
[----:B------:R-:W1:Y:S01]  /*4e70*/  S2UR UR11, SR_CgaCtaId ;  /* 0x00000000000b79c3 */ /* 0x000e620000008800 */
[----:B------:R-:W-:Y:S01]  /*4e80*/  UMOV UR10, 0x400 ;  /* 0x00000400000a7882 */ /* 0x000fe20000000000 */
[----:B------:R-:W-:Y:S01]  /*4e90*/  UIADD3 UR18, UP0, UR14, 0x8000, URZ ;  /* 0x000080000e127890 */ /* 0x000fe2000ff1e03f */
[----:B------:R-:W-:Y:S01]  /*4ea0*/  UMOV UR22, 0x0 ;  /* 0x0000000000167882 */ /* 0x000fe20000000000 */
[----:B------:R-:W-:Y:S02]  /*4eb0*/  UMOV UR23, 0x14f00000 ;  /* 0x14f0000000177882 */ /* 0x000fe40000000000 */
[----:B------:R-:W-:Y:S02]  /*4ec0*/  UIADD3.X UR19, URZ, UR15, URZ, UP0, !UPT ;  /* 0x0000000f3f137290 */ /* 0x000fe400087fe43f */
[----:B-1----:R-:W-:-:S03]  /*4ed0*/  ULEA UR10, UR11, UR10, 0x18 ;  /* 0x0000000a0b0a7291 */ /* 0x002fc6000f8ec03f */
[----:B------:R-:W-:Y:S01]  /*4ee0*/  UMOV UR11, 0x400 ;  /* 0x00000400000b7882 */ /* 0x000fe20000000000 */
[----:B------:R-:W-:-:S09]  /*4ef0*/  UIADD3 UR10, UR10, 0x12000, URZ ;  /* 0x000120000a0a7890 */ /* 0x000fd2000fffe03f */
[----:B------:R1:W-:Y:S02]  /*4f00*/  UBLKRED.G.S.ADD.F32.RN [UR18], [UR10], UR11, desc[UR22] ;  /* 0x000016120a0073bb */ /* 0x0003e400080a140b */
[----:B-1----:R0:W-:Y:S02]  /*4f10*/  UTMACMDFLUSH ;  /* 0x00000000000079b7 */ /* 0x0021e40000000000 */
.L_x_164:
[----:B------:R-:W-:Y:S05]  /*4f20*/  BSYNC B0 ;  /* 0x0000000000007941 */ /* 0x000fea0003800000 */
.L_x_163:
        /* <DEDUP_REMOVED lines=14> */
.L_x_166:
[----:B------:R-:W-:Y:S05]  /*5010*/  BSYNC B0 ;  /* 0x0000000000007941 */ /* 0x000fea0003800000 */
.L_x_165:
        /* <DEDUP_REMOVED lines=12> */
[----:B------:R1:W-:Y:S01]  /*50e0*/  UBLKRED.G.S.ADD.F32.RN [UR18], [UR10], UR11, desc[UR22] ;  /* 0x000016120a0073bb */ /* 0x0003e200080a140b */
[----:B------:R0:W-:Y:S01]  /*50f0*/  UTMACMDFLUSH ;  /* 0x00000000000079b7 */ /* 0x0001e20000000000 */
[----:B-1----:R-:W-:-:S04]  /*5100*/  DEPBAR.LE SB0, 0x2 ;  /* 0x000080800000791a */ /* 0x002fc80000000000 */
.L_x_168:
[----:B------:R-:W-:Y:S05]  /*5110*/  BSYNC B0 ;  /* 0x0000000000007941 */ /* 0x000fea0003800000 */
.L_x_167:
[----:B------:R-:W-:Y:S06]  /*5120*/  BAR.ARV 0xa, 0xa0 ;  /* 0x0282800000007b1d */ /* 0x000fec0000002000 */
[----:B------:R-:W-:Y:S04]  /*5130*/  BSSY B0, `(.L_x_169) ;  /* 0x0000003000007945 */ /* 0x000fe80003800000 */
[----:B------:R-:W-:Y:S05]  /*5140*/  @!P0 BRA `(.L_x_170) ;  /* 0x0000000000048947 */ /* 0x000fea0003800000 */
[----:B------:R-:W-:-:S04]  /*5150*/  DEPBAR.LE SB0, 0x1 ;  /* 0x000080400000791a */ /* 0x000fc80000000000 */
.L_x_170:
[----:B------:R-:W-:Y:S05]  /*5160*/  BSYNC B0 ;  /* 0x0000000000007941 */ /* 0x000fea0003800000 */
.L_x_169:
[----:B------:R-:W-:Y:S06]  /*5170*/  BAR.ARV 0xb, 0xa0 ;  /* 0x02c2800000007b1d */ /* 0x000fec0000002000 */
[----:B------:R-:W-:Y:S04]  /*5180*/  BSSY B0, `(.L_x_171) ;  /* 0x0000003000007945 */ /* 0x000fe80003800000 */
[----:B------:R-:W-:Y:S05]  /*5190*/  @!P0 BRA `(.L_x_172) ;  /* 0x0000000000048947 */ /* 0x000fea0003800000 */
[----:B------:R-:W-:-:S04]  /*51a0*/  DEPBAR.LE SB0, 0x0 ;  /* 0x000080000000791a */ /* 0x000fc80000000000 */
.L_x_172:
[----:B------:R-:W-:Y:S05]  /*51b0*/  BSYNC B0 ;  /* 0x0000000000007941 */ /* 0x000fea0003800000 */
.L_x_171:
[----:B------:R-:W-:Y:S06]  /*51c0*/  BAR.ARV 0xc, 0xa0 ;  /* 0x0302800000007b1d */ /* 0x000fec0000002000 */
[----:B------:R-:W-:Y:S01]  /*51d0*/  NOP ;  /* 0x0000000000007918 */ /* 0x000fe20000000000 */
[----:B------:R-:W-:Y:S04]  /*51e0*/  BSSY B0, `(.L_x_173) ;  /* 0x0000011000007945 */ /* 0x000fe80003800000 */
[----:B------:R-:W-:Y:S05]  /*51f0*/  @P1 BRA `(.L_x_174) ;  /* 0x00000000003c1947 */ /* 0x000fea0003800000 */
[----:B------:R-:W1:Y:S01]  /*5200*/  S2R R6, SR_LANEID ;  /* 0x0000000000067919 */ /* 0x000e620000000000 */
[----:B------:R-:W-:Y:S01]  /*5210*/  @!PT LDS RZ, [RZ] ;  /* 0x00000000fffff984 */ /* 0x000fe20000000800 */
[----:B------:R-:W-:Y:S01]  /*5220*/  @!PT LDS RZ, [RZ] ;  /* 0x00000000fffff984 */ /* 0x000fe20000000800 */
[----:B------:R-:W-:Y:S01]  /*5230*/  @!PT LDS RZ, [RZ] ;  /* 0x00000000fffff984 */ /* 0x000fe20000000800 */
[----:B------:R-:W-:Y:S01]  /*5240*/  @!PT LDS RZ, [RZ] ;  /* 0x00000000fffff984 */ /* 0x000fe20000000800 */
[----:B------:R2:W-:Y:S06]  /*5250*/  MEMBAR.ALL.CTA ;  /* 0x0000000000007992 */ /* 0x0005ec0000008000 */
[----:B--2---:R-:W-:Y:S06]  /*5260*/  MEMBAR.ALL.GPU ;  /* 0x0000000000007992 */ /* 0x004fec000000a000 */
[----:B------:R-:W-:-:S00]  /*5270*/  ERRBAR ;  /* 0x00000000000079ab */ /* 0x000fc00000000000 */
[----:B------:R-:W-:Y:S06]  /*5280*/  CGAERRBAR ;  /* 0x00000000000075ab */ /* 0x000fec0000000000 */
[----:B012345:R-:W-:Y:S01]  /*5290*/  CCTL.IVALL ;  /* 0x00000000ff00798f */ /* 0x03ffe20002000000 */
[----:B------:R-:W-:Y:S02]  /*52a0*/  VOTEU.ANY UR10, UPT, PT ;  /* 0x00000000000a7886 */ /* 0x000fe400038e0100 */
[----:B------:R-:W-:Y:S02]  /*52b0*/  UFLO.U32 UR11, UR10 ;  /* 0x0000000a000b72bd */ /* 0x000fe400080e0000 */
[----:B------:R-:W2:Y:S04]  /*52c0*/  POPC R7, UR10 ;  /* 0x0000000a00077d09 */ /* 0x000ea80008000000 */
[----:B-1----:R-:W-:-:S13]  /*52d0*/  ISETP.EQ.U32.AND P1, PT, R6, UR11, PT ;  /* 0x0000000b06007c0c */ /* 0x002fda000bf22070 */
[----:B--2---:R1:W-:Y:S02]  /*52e0*/  @P1 REDG.E.ADD.S32.STRONG.GPU desc[UR20][R2.64], R7 ;  /* 0x000000070200198e */ /* 0x0043e4000c10e394 */
.L_x_174:
[----:B------:R-:W-:Y:S05]  /*52f0*/  BSYNC B0 ;  /* 0x0000000000007941 */ /* 0x000fea0003800000 */
.L_x_173:
[----:B------:R-:W-:Y:S02]  /*5300*/  UIADD3 UR4, UR4, 0x2, URZ ;  /* 0x0000000204047890 */ /* 0x000fe4000fffe03f */
[----:B------:R-:W-:Y:S01]  /*5310*/  UIADD3 UR5, UR5, 0x1, URZ ;  /* 0x0000000105057890 */ /* 0x000fe2000fffe03f */
[----:B------:R-:W-:Y:S11]  /*5320*/  @P2 BRA `(.L_x_175) ;  /* 0xfffffff000dc2947 */ /* 0x000ff6000383ffff */
.L_x_142:
[----:B------:R-:W-:-:S13]  /*5330*/  ISETP.NE.AND P1, PT, R5, RZ, PT ;  /* 0x000000ff0500720c */ /* 0x000fda0003f25270 */
[----:B------:R-:W-:Y:S05]  /*5340*/  @!P1 EXIT ;  /* 0x000000000000994d */ /* 0x000fea0003800000 */
[----:B------:R-:W-:Y:S01]  /*5350*/  UIMAD UR5, UR13, UR4, URZ ;  /* 0x000000040d0572a4 */ /* 0x000fe2000f8e023f */
[----:B------:R-:W-:Y:S01]  /*5360*/  ISETP.NE.AND P2, PT, R0, RZ, PT ;  /* 0x000000ff0000720c */ /* 0x000fe20003f45270 */
[----:B------:R-:W-:Y:S01]  /*5370*/  ULDC.64 UR14, c[0x0][0x768] ;  /* 0x0001da00000e7ab9 */ /* 0x000fe20000000a00 */
[----:B------:R-:W-:Y:S01]  /*5380*/  BSSY B0, `(.L_x_176) ;  /* 0x000000d000007945 */ /* 0x000fe20003800000 */
[----:B------:R-:W-:-:S04]  /*5390*/  UIADD3 UR10, UP0, UR5, UR8, URZ ;  /* 0x00000008050a7290 */ /* 0x000fc8000ff1e03f */
[----:B------:R-:W-:Y:S02]  /*53a0*/  ULEA.HI.X.SX32 UR5, UR5, UR9, 0x1, UP0 ;  /* 0x0000000905057291 */ /* 0x000fe400080f0e3f */
[----:B------:R-:W-:-:S04]  /*53b0*/  ULEA UR11, UP0, UR10, UR14, 0x2 ;  /* 0x0000000e0a0b7291 */ /* 0x000fc8000f80103f */
[----:B------:R-:W-:Y:S02]  /*53c0*/  ULEA.HI.X UR5, UR10, UR15, UR5, 0x2, UP0 ;  /* 0x0000000f0a057291 */ /* 0x000fe400080f1405 */
[----:B-1----:R-:W-:-:S04]  /*53d0*/  IMAD.U32 R2, RZ, RZ, UR11 ;  /* 0x0000000bff027e24 */ /* 0x002fc8000f8e00ff */
[----:B------:R-:W-:Y:S01]  /*53e0*/  IMAD.U32 R3, RZ, RZ, UR5 ;  /* 0x00000005ff037e24 */ /* 0x000fe2000f8e00ff */
[----:B------:R-:W-:Y:S06]  /*53f0*/  @P2 BRA `(.L_x_177) ;  /* 0x0000000000142947 */ /* 0x000fec0003800000 */
.L_x_178:
[----:B------:R-:W2:Y:S04]  /*5400*/  LDG.E.STRONG.GPU R0, desc[UR20][R2.64] ;  /* 0x0000001402007981 */ /* 0x000ea8000c1ef900 */
[----:B--2---:R-:W-:Y:S01]  /*5410*/  CCTL.IVALL ;  /* 0x00000000ff00798f */ /* 0x004fe20002000000 */
[----:B------:R-:W-:Y:S05]  /*5420*/  YIELD ;  /* 0x0000000000007946 */ /* 0x000fea0003800000 */
[----:B------:R-:W-:-:S13]  /*5430*/  ISETP.NE.AND P1, PT, R0, UR24, PT ;  /* 0x0000001800007c0c */ /* 0x000fda000bf25270 */
[----:B------:R-:W-:Y:S05]  /*5440*/  @P1 BRA `(.L_x_178) ;  /* 0xfffffffc00ec1947 */ /* 0x000fea000383ffff */
.L_x_177:
[----:B------:R-:W-:Y:S05]  /*5450*/  BSYNC B0 ;  /* 0x0000000000007941 */ /* 0x000fea0003800000 */
.L_x_176:
[----:B------:R-:W-:-:S03]  /*5460*/  UMOV UR5, 0xffffffff ;  /* 0xffffffff00057882 */ /* 0x000fc60000000000 */
[----:B------:R-:W-:Y:S05]  /*5470*/  BRA.DIV UR5, `(.L_x_179) ;  /* 0x0000002a056c7947 */ /* 0x000fea000b800000 */
[----:B------:R-:W-:Y:S01]  /*5480*/  NOP ;  /* 0x0000000000007918 */ /* 0x000fe20000000000 */
.L_x_231:
[----:B------:R-:W-:Y:S01]  /*5490*/  IMAD.U32 R6, RZ, RZ, UR4 ;  /* 0x00000004ff067e24 */ /* 0x000fe2000f8e00ff */
[----:B------:R-:W-:Y:S05]  /*54a0*/  WARPSYNC.ALL ;  /* 0x0000000000007948 */ /* 0x000fea0003800000 */
[----:B------:R-:W-:Y:S01]  /*54b0*/  BAR.SYNC.DEFER_BLOCKING 0xd, 0xa0 ;  /* 0x0342800000007b1d */ /* 0x000fe20000010000 */
[----:B------:R-:W-:-:S05]  /*54c0*/  IMAD R6, R6, 0x3000, RZ ;  /* 0x0000300006067824 */ /* 0x000fca00078e02ff */
[----:B------:R-:W-:Y:S04]  /*54d0*/  BSSY B0, `(.L_x_180) ;  /* 0x0000012000007945 */ /* 0x000fe80003800000 */
[----:B------:R-:W-:Y:S05]  /*54e0*/  @!P0 BRA `(.L_x_181) ;  /* 0x0000000000408947 */ /* 0x000fea0003800000 */
[----:B------:R-:W1:Y:S01]  /*54f0*/  LDC.64 R8, c[0x0][0x2c0] ;  /* 0x0000b000ff087b82 */ /* 0x000e620000000a00 */
[C---:B------:R-:W-:Y:S01]  /*5500*/  IADD3 R4, P1, R6.reuse, UR6, RZ ;  /* 0x0000000606047c10 */ /* 0x040fe2000ff3e0ff */
[----:B------:R-:W-:Y:S01]  /*5510*/  UMOV UR5, 0x400 ;  /* 0x0000040000057882 */ /* 0x000fe20000000000 */
[----:B------:R-:W-:Y:S01]  /*5520*/  UMOV UR16, 0x0 ;  /* 0x0000000000107882 */ /* 0x000fe20000000000 */
[----:B------:R-:W-:Y:S01]  /*5530*/  UMOV UR17, 0x14f00000 ;  /* 0x14f0000000117882 */ /* 0x000fe20000000000 */
[----:B------:R-:W-:-:S03]  /*5540*/  LEA.HI.X.SX32 R5, R6, UR12, 0x1, P1 ;  /* 0x0000000c06057c11 */ /* 0x000fc600088f0eff */
[----:B------:R-:W2:Y:S01]  /*5550*/  S2UR UR10, SR_CgaCtaId ;  /* 0x00000000000a79c3 */ /* 0x000ea20000008800 */
[----:B-1----:R-:W-:-:S04]  /*5560*/  LEA R0, P1, R4, R8, 0x2 ;  /* 0x0000000804007211 */ /* 0x002fc800078210ff */
[----:B------:R-:W-:Y:S02]  /*5570*/  LEA.HI.X R4, R4, R9, R5, 0x2, P1 ;  /* 0x0000000904047211 */ /* 0x000fe400008f1405 */
[----:B------:R-:W-:Y:S02]  /*5580*/  R2UR UR14, R0 ;  /* 0x00000000000e72ca */ /* 0x000fe400000e0000 */
[----:B------:R-:W-:Y:S01]  /*5590*/  R2UR UR15, R4 ;  /* 0x00000000040f72ca */ /* 0x000fe200000e0000 */
[----:B--2---:R-:W-:-:S03]  /*55a0*/  ULEA UR5, UR10, UR5, 0x18 ;  /* 0x000000050a057291 */ /* 0x004fc6000f8ec03f */
[----:B------:R-:W-:Y:S01]  /*55b0*/  UMOV UR10, 0x400 ;  /* 0x00000400000a7882 */ /* 0x000fe20000000000 */
[----:B------:R-:W-:-:S09]  /*55c0*/  UIADD3 UR5, UR5, 0x12000, URZ ;  /* 0x0001200005057890 */ /* 0x000fd2000fffe03f */
[----:B------:R1:W-:Y:S02]  /*55d0*/  UBLKRED.G.S.ADD.F32.RN [UR14], [UR5], UR10, desc[UR16] ;  /* 0x0000100e050073bb */ /* 0x0003e400080a140a */
[----:B-1----:R0:W-:Y:S02]  /*55e0*/  UTMACMDFLUSH ;  /* 0x00000000000079b7 */ /* 0x0021e40000000000 */
.L_x_181:
[----:B------:R-:W-:Y:S05]  /*55f0*/  BSYNC B0 ;  /* 0x0000000000007941 */ /* 0x000fea0003800000 */
.L_x_180:
[----:B------:R-:W-:Y:S06]  /*5600*/  BAR.SYNC.DEFER_BLOCKING 0xe, 0xa0 ;  /* 0x0382800000007b1d */ /* 0x000fec0000010000 */
[----:B------:R-:W-:Y:S04]  /*5610*/  BSSY B0, `(.L_x_182) ;  /* 0x0000012000007945 */ /* 0x000fe80003800000 */
[----:B------:R-:W-:Y:S05]  /*5620*/  @!P0 BRA `(.L_x_183) ;  /* 0x0000000000408947 */ /* 0x000fea0003800000 */
[----:B------:R-:W1:Y:S01]  /*5630*/  S2UR UR15, SR_CgaCtaId ;  /* 0x00000000000f79c3 */ /* 0x000e620000008800 */
[----:B------:R-:W-:Y:S01]  /*5640*/  R2UR UR5, R6 ;  /* 0x00000000060572ca */ /* 0x000fe200000e0000 */
[----:B------:R-:W-:Y:S01]  /*5650*/  UMOV UR14, 0x400 ;  /* 0x00000400000e7882 */ /* 0x000fe20000000000 */
[----:B------:R-:W-:Y:S01]  /*5660*/  ULDC.64 UR10, c[0x0][0x2c0] ;  /* 0x0000b000000a7ab9 */ /* 0x000fe20000000a00 */
[----:B------:R-:W-:-:S10]  /*5670*/  UMOV UR17, 0x14f00000 ;  /* 0x14f0000000117882 */ /* 0x000fd40000000000 */
[----:B------:R-:W-:-:S04]  /*5680*/  UIADD3 UR5, UR5, 0x1000, URZ ;  /* 0x0000100005057890 */ /* 0x000fc8000fffe03f */
[----:B------:R-:W-:-:S04]  /*5690*/  UIADD3 UR16, UP0, UR5, UR6, URZ ;  /* 0x0000000605107290 */ /* 0x000fc8000ff1e03f */
[----:B------:R-:W-:Y:S02]  /*56a0*/  ULEA.HI.X.SX32 UR5, UR5, UR12, 0x1, UP0 ;  /* 0x0000000c05057291 */ /* 0x000fe400080f0e3f */
[----:B-1----:R-:W-:Y:S02]  /*56b0*/  ULEA UR14, UR15, UR14, 0x18 ;  /* 0x0000000e0f0e7291 */ /* 0x002fe4000f8ec03f */
[----:B------:R-:W-:Y:S02]  /*56c0*/  ULEA UR10, UP0, UR16, UR10, 0x2 ;  /* 0x0000000a100a7291 */ /* 0x000fe4000f80103f */
[----:B------:R-:W-:Y:S02]  /*56d0*/  UIADD3 UR14, UR14, 0x16000, URZ ;  /* 0x000160000e0e7890 */ /* 0x000fe4000fffe03f */
[----:B------:R-:W-:-:S03]  /*56e0*/  ULEA.HI.X UR11, UR16, UR11, UR5, 0x2, UP0 ;  /* 0x0000000b100b7291 */ /* 0x000fc600080f1405 */
[----:B------:R-:W-:Y:S01]  /*56f0*/  UMOV UR5, 0x400 ;  /* 0x0000040000057882 */ /* 0x000fe20000000000 */
[----:B------:R-:W-:-:S05]  /*5700*/  UMOV UR16, 0x0 ;  /* 0x0000000000107882 */ /* 0x000fca0000000000 */
[----:B------:R1:W-:Y:S02]  /*5710*/  UBLKRED.G.S.ADD.F32.RN [UR10], [UR14], UR5, desc[UR16] ;  /* 0x0000100a0e0073bb */ /* 0x0003e400080a1405 */
[----:B-1----:R0:W-:Y:S02]  /*5720*/  UTMACMDFLUSH ;  /* 0x00000000000079b7 */ /* 0x0021e40000000000 */
.L_x_183:
[----:B------:R-:W-:Y:S05]  /*5730*/  BSYNC B0 ;  /* 0x0000000000007941 */ /* 0x000fea0003800000 */
.L_x_182:
        /* <DEDUP_REMOVED lines=17> */
[----:B------:R1:W-:Y:S01]  /*5850*/  UBLKRED.G.S.ADD.F32.RN [UR10], [UR14], UR5, desc[UR16] ;  /* 0x0000100a0e0073bb */ /* 0x0003e200080a1405 */
[----:B------:R0:W-:Y:S01]  /*5860*/  UTMACMDFLUSH ;  /* 0x00000000000079b7 */ /* 0x0001e20000000000 */
[----:B-1----:R-:W-:-:S04]  /*5870*/  DEPBAR.LE SB0, 0x2 ;  /* 0x000080800000791a */ /* 0x002fc80000000000 */
.L_x_185:
[----:B------:R-:W-:Y:S05]  /*5880*/  BSYNC B0 ;  /* 0x0000000000007941 */ /* 0x000fea0003800000 */
.L_x_184:
[----:B------:R-:W-:Y:S06]  /*5890*/  BAR.ARV 0xa, 0xa0 ;  /* 0x0282800000007b1d */ /* 0x000fec0000002000 */
[----:B------:R-:W-:Y:S04]  /*58a0*/  BSSY B0, `(.L_x_186) ;  /* 0x0000003000007945 */ /* 0x000fe80003800000 */
[----:B------:R-:W-:Y:S05]  /*58b0*/  @!P0 BRA `(.L_x_187) ;  /* 0x0000000000048947 */ /* 0x000fea0003800000 */
[----:B------:R-:W-:-:S04]  /*58c0*/  DEPBAR.LE SB0, 0x1 ;  /* 0x000080400000791a */ /* 0x000fc80000000000 */
.L_x_187:
[----:B------:R-:W-:Y:S05]  /*58d0*/  BSYNC B0 ;  /* 0x0000000000007941 */ /* 0x000fea0003800000 */
.L_x_186:
[----:B------:R-:W-:Y:S06]  /*58e0*/  BAR.ARV 0xb, 0xa0 ;  /* 0x02c2800000007b1d */ /* 0x000fec0000002000 */
[----:B------:R-:W-:Y:S04]  /*58f0*/  BSSY B0, `(.L_x_188) ;  /* 0x0000003000007945 */ /* 0x000fe80003800000 */
[----:B------:R-:W-:Y:S05]  /*5900*/  @!P0 BRA `(.L_x_189) ;  /* 0x0000000000048947 */ /* 0x000fea0003800000 */
[----:B------:R-:W-:-:S04]  /*5910*/  DEPBAR.LE SB0, 0x0 ;  /* 0x000080000000791a */ /* 0x000fc80000000000 */
.L_x_189:
[----:B------:R-:W-:Y:S05]  /*5920*/  BSYNC B0 ;  /* 0x0000000000007941 */ /* 0x000fea0003800000 */
.L_x_188:
        /* <DEDUP_REMOVED lines=19> */
.L_x_191:
[----:B------:R-:W-:Y:S05]  /*5a60*/  BSYNC B0 ;  /* 0x0000000000007941 */ /* 0x000fea0003800000 */
.L_x_190:
[----:B------:R-:W-:Y:S05]  /*5a70*/  EXIT ;  /* 0x000000000000794d */ /* 0x000fea0003800000 */
.L_x_141:
        /* <DEDUP_REMOVED lines=57> */
.L_x_232:
        /* <DEDUP_REMOVED lines=9> */
.L_x_195:
        /* <DEDUP_REMOVED lines=102> */
.L_x_206:
[----:B-1----:R-:W-:-:S05]  /*6500*/  IMAD.MOV.U32 R10, RZ, RZ, 0x1 ;  /* 0x00000001ff0a7424 */ /* 0x002fca00078e00ff */
[----:B------:R-:W-:-:S04]  /*6510*/  SHF.L.U32 R10, R10, 0x1f, RZ ;  /* 0x0000001f0a0a7819 */ /* 0x000fc800000006ff */
[----:B------:R-:W1:Y:S02]  /*6520*/  SYNCS.PHASECHK.TRANS64.TRYWAIT P1, [R0+URZ+0x36438], R10 ;  /* 0x0364380a000075a7 */ /* 0x000e64000802017f */
[----:B-123--:R-:W-:Y:S05]  /*6530*/  @!P1 BRA `(.L_x_198) ;  /* 0x00000018006c9947 */ /* 0x00efea0003800000 */
.L_x_233:
[----:B------:R-:W-:Y:S05]  /*6540*/  @P0 BRA `(.L_x_199) ;  /* 0x0000000000140947 */ /* 0x000fea0003800000 */
[----:B------:R-:W-:Y:S01]  /*6550*/  ISETP.NE.AND P1, PT, R16, RZ, PT ;  /* 0x000000ff1000720c */ /* 0x000fe20003f25270 */
[----:B------:R-:W-:-:S04]  /*6560*/  IMAD.MOV.U32 R3, RZ, RZ, 0x6100 ;  /* 0x00006100ff037424 */ /* 0x000fc800078e00ff */
[----:B------:R2:W-:Y:S08]  /*6570*/  SYNCS.ARRIVE.TRANS64 RZ, [R0+URZ+0x36430], R3 ;  /* 0x0364300300ff79a7 */ /* 0x0005f0000800003f */
[----:B------:R-:W-:Y:S05]  /*6580*/  @!P1 BRA `(.L_x_199) ;  /* 0x0000000000049947 */ /* 0x000fea0003800000 */
[----:B------:R-:W-:Y:S01]  /*6590*/  BPT.TRAP 0x1 ;  /* 0x000000040000795c */ /* 0x000fe20000300000 */
.L_x_199:
        /* <DEDUP_REMOVED lines=47> */
.L_x_234:
[----:B------:R-:W-:Y:S05]  /*6890*/  @P0 BRA `(.L_x_201) ;  /* 0x0000000000140947 */ /* 0x000fea0003800000 */
[----:B------:R-:W-:Y:S01]  /*68a0*/  ISETP.NE.AND P1, PT, R16, RZ, PT ;  /* 0x000000ff1000720c */ /* 0x000fe20003f25270 */
[----:B--2---:R-:W-:-:S04]  /*68b0*/  IMAD.MOV.U32 R3, RZ, RZ, 0x6100 ;  /* 0x00006100ff037424 */ /* 0x004fc800078e00ff */
[----:B------:R3:W-:Y:S08]  /*68c0*/  SYNCS.ARRIVE.TRANS64 RZ, [R0+URZ+0x36418], R3 ;  /* 0x0364180300ff79a7 */ /* 0x0007f0000800003f */
[----:B------:R-:W-:Y:S05]  /*68d0*/  @!P1 BRA `(.L_x_201) ;  /* 0x0000000000049947 */ /* 0x000fea0003800000 */
[----:B------:R-:W-:Y:S01]  /*68e0*/  BPT.TRAP 0x1 ;  /* 0x000000040000795c */ /* 0x000fe20000300000 */
.L_x_201:
        /* <DEDUP_REMOVED lines=35> */
.L_x_235:
        /* <DEDUP_REMOVED lines=9> */
.L_x_203:
        /* <DEDUP_REMOVED lines=37> */
.L_x_237:
[----:B------:R-:W-:Y:S05]  /*6e00*/  @P0 BRA `(.L_x_205) ;  /* 0x0000000000140947 */ /* 0x000fea0003800000 */
[----:B------:R-:W-:Y:S01]  /*6e10*/  ISETP.NE.AND P1, PT, R16, RZ, PT ;  /* 0x000000ff1000720c */ /* 0x000fe20003f25270 */
[----:B--2---:R-:W-:-:S04]  /*6e20*/  IMAD.MOV.U32 R5, RZ, RZ, 0x6100 ;  /* 0x00006100ff057424 */ /* 0x004fc800078e00ff */
[----:B------:R3:W-:Y:S08]  /*6e30*/  SYNCS.ARRIVE.TRANS64 RZ, [R0+URZ+0x36410], R5 ;  /* 0x0364100500ff79a7 */ /* 0x0007f0000800003f */
[----:B------:R-:W-:Y:S05]  /*6e40*/  @!P1 BRA `(.L_x_205) ;  /* 0x0000000000049947 */ /* 0x000fea0003800000 */
[----:B------:R-:W-:Y:S01]  /*6e50*/  BPT.TRAP 0x1 ;  /* 0x000000040000795c */ /* 0x000fe20000300000 */
.L_x_205:
        /* <DEDUP_REMOVED lines=36> */
.L_x_197:
[----:B------:R-:W-:Y:S01]  /*70a0*/  ISETP.NE.AND P1, PT, R21, RZ, PT ;  /* 0x000000ff1500720c */ /* 0x000fe20003f25270 */
[----:B------:R-:W-:-:S12]  /*70b0*/  IMAD.MOV.U32 R4, RZ, RZ, 0x1 ;  /* 0x00000001ff047424 */ /* 0x000fd800078e00ff */
[----:B------:R-:W-:Y:S05]  /*70c0*/  @!P1 BRA `(.L_x_196) ;  /* 0x0000000400649947 */ /* 0x000fea0003800000 */
[----:B------:R-:W2:Y:S02]  /*70d0*/  SYNCS.PHASECHK.TRANS64.TRYWAIT P1, [R0+URZ+0x36438], R10 ;  /* 0x0364380a000075a7 */ /* 0x000ea4000802017f */
[----:B--2---:R-:W-:Y:S05]  /*70e0*/  @!P1 BRA `(.L_x_207) ;  /* 0x0000000c00d49947 */ /* 0x004fea0003800000 */
.L_x_238:
[----:B------:R-:W-:Y:S05]  /*70f0*/  @P0 BRA `(.L_x_208) ;  /* 0x0000000000140947 */ /* 0x000fea0003800000 */
[----:B------:R-:W-:Y:S01]  /*7100*/  ISETP.NE.AND P1, PT, R16, RZ, PT ;  /* 0x000000ff1000720c */ /* 0x000fe20003f25270 */
[----:B------:R-:W-:-:S04]  /*7110*/  IMAD.MOV.U32 R5, RZ, RZ, 0x6100 ;  /* 0x00006100ff057424 */ /* 0x000fc800078e00ff */
[----:B------:R3:W-:Y:S08]  /*7120*/  SYNCS.ARRIVE.TRANS64 RZ, [R0+URZ+0x36430], R5 ;  /* 0x0364300500ff79a7 */ /* 0x0007f0000800003f */
[----:B------:R-:W-:Y:S05]  /*7130*/  @!P1 BRA `(.L_x_208) ;  /* 0x0000000000049947 */ /* 0x000fea0003800000 */
[----:B------:R-:W-:Y:S01]  /*7140*/  BPT.TRAP 0x1 ;  /* 0x000000040000795c */ /* 0x000fe20000300000 */
.L_x_208:
        /* <DEDUP_REMOVED lines=41> */
.L_x_239:
[----:B------:R-:W-:Y:S01]  /*73e0*/  IMAD.MOV.U32 R4, RZ, RZ, RZ ;  /* 0x000000ffff047224 */ /* 0x000fe200078e00ff */
[----:B------:R-:W-:Y:S06]  /*73f0*/  @P0 BRA `(.L_x_210) ;  /* 0x0000000000140947 */ /* 0x000fec0003800000 */
[----:B------:R-:W-:Y:S01]  /*7400*/  ISETP.NE.AND P1, PT, R16, RZ, PT ;  /* 0x000000ff1000720c */ /* 0x000fe20003f25270 */
[----:B---3--:R-:W-:-:S04]  /*7410*/  IMAD.MOV.U32 R5, RZ, RZ, 0x6100 ;  /* 0x00006100ff057424 */ /* 0x008fc800078e00ff */
[----:B------:R4:W-:Y:S08]  /*7420*/  SYNCS.ARRIVE.TRANS64 RZ, [R0+URZ+0x36418], R5 ;  /* 0x0364180500ff79a7 */ /* 0x0009f0000800003f */
[----:B------:R-:W-:Y:S05]  /*7430*/  @!P1 BRA `(.L_x_210) ;  /* 0x0000000000049947 */ /* 0x000fea0003800000 */
[----:B------:R-:W-:Y:S01]  /*7440*/  BPT.TRAP 0x1 ;  /* 0x000000040000795c */ /* 0x000fe20000300000 */
.L_x_210:
        /* <DEDUP_REMOVED lines=33> */
.L_x_196:
[----:B------:R-:W-:-:S04]  /*7660*/  SHF.L.U32 R3, R4, 0x1f, RZ ;  /* 0x0000001f04037819 */ /* 0x000fc800000006ff */
[----:B------:R-:W3:Y:S02]  /*7670*/  SYNCS.PHASECHK.TRANS64.TRYWAIT P1, [R0+URZ+0x36438], R3 ;  /* 0x03643803000075a7 */ /* 0x000ee4000802017f */
[----:B---3--:R-:W-:Y:S05]  /*7680*/  @!P1 BRA `(.L_x_211) ;  /* 0x0000000800949947 */ /* 0x008fea0003800000 */
.L_x_240:
[----:B------:R-:W-:Y:S05]  /*7690*/  @P0 BRA `(.L_x_212) ;  /* 0x0000000000180947 */ /* 0x000fea0003800000 */
[----:B------:R-:W4:Y:S01]  /*76a0*/  S2R R2, SR_TID.X ;  /* 0x0000000000027919 */ /* 0x000f220000002100 */
[----:B---3--:R-:W-:-:S04]  /*76b0*/  IMAD.MOV.U32 R3, RZ, RZ, 0x6100 ;  /* 0x00006100ff037424 */ /* 0x008fc800078e00ff */
[----:B------:R3:W-:Y:S01]  /*76c0*/  SYNCS.ARRIVE.TRANS64 RZ, [R0+URZ+0x36430], R3 ;  /* 0x0364300300ff79a7 */ /* 0x0007e2000800003f */
[----:B----4-:R-:W-:-:S13]  /*76d0*/  LOP3.LUT P0, RZ, R2, 0x1f, RZ, 0xc0, !PT ;  /* 0x0000001f02ff7812 */ /* 0x010fda000780c0ff */
[----:B---3--:R-:W-:Y:S05]  /*76e0*/  @!P0 BRA `(.L_x_212) ;  /* 0x0000000000048947 */ /* 0x008fea0003800000 */
[----:B------:R-:W-:Y:S01]  /*76f0*/  BPT.TRAP 0x1 ;  /* 0x000000040000795c */ /* 0x000fe20000300000 */
.L_x_212:
        /* <DEDUP_REMOVED lines=43> */
.L_x_193:
[----:B------:R-:W-:Y:S05]  /*79b0*/  BSYNC B0 ;  /* 0x0000000000007941 */ /* 0x000fea0003800000 */
.L_x_192:
[----:B------:R-:W-:-:S03]  /*79c0*/  UMOV UR6, 0xffffffff ;  /* 0xffffffff00067882 */ /* 0x000fc60000000000 */
[----:B------:R-:W-:Y:S05]  /*79d0*/  BRA.DIV UR6, `(.L_x_213) ;  /* 0x0000000606d47947 */ /* 0x000fea000b800000 */
[----:B------:R-:W-:-:S13]  /*79e0*/  ELECT P0, URZ, PT ;  /* 0x00000000003f782f */ /* 0x000fda0003800000 */
.L_x_243:
[----:B------:R-:W-:Y:S04]  /*79f0*/  BSSY B0, `(.L_x_214) ;  /* 0x000001e000007945 */ /* 0x000fe80003800000 */
[----:B------:R-:W-:Y:S05]  /*7a00*/  @!P0 BRA `(.L_x_215) ;  /* 0x0000000000708947 */ /* 0x000fea0003800000 */
[----:B------:R-:W-:-:S04]  /*7a10*/  LOP3.LUT R17, R17, 0x2, RZ, 0xfc, !PT ;  /* 0x0000000211117812 */ /* 0x000fc800078efcff */
[----:B------:R-:W-:-:S13]  /*7a20*/  ISETP.NE.AND P0, PT, R17, 0x3, PT ;  /* 0x000000031100780c */ /* 0x000fda0003f05270 */
[----:B------:R-:W-:Y:S05]  /*7a30*/  @!P0 BRA `(.L_x_216) ;  /* 0x0000000000048947 */ /* 0x000fea0003800000 */
[----:B------:R-:W-:Y:S01]  /*7a40*/  BPT.TRAP 0x1 ;  /* 0x000000040000795c */ /* 0x000fe20000300000 */
.L_x_216:
        /* <DEDUP_REMOVED lines=15> */
.L_x_244:
[----:B------:R-:W2:Y:S02]  /*7b40*/  SYNCS.PHASECHK.TRANS64.TRYWAIT P1, [R3+URZ], R2 ;  /* 0x00000002030075a7 */ /* 0x000ea4000802017f */
[----:B--2---:R-:W-:Y:S05]  /*7b50*/  @!P1 BRA `(.L_x_218) ;  /* 0x0000000400ac9947 */ /* 0x004fea0003800000 */
.L_x_245:
[----:B------:R-:W-:Y:S05]  /*7b60*/  @!P0 BRA `(.L_x_219) ;  /* 0x0000000000048947 */ /* 0x000fea0003800000 */
[----:B------:R-:W-:Y:S01]  /*7b70*/  BPT.TRAP 0x1 ;  /* 0x000000040000795c */ /* 0x000fe20000300000 */
.L_x_219:
[----:B------:R-:W-:-:S07]  /*7b80*/  SHF.L.U32 R4, R4, 0x1f, RZ ;  /* 0x0000001f04047819 */ /* 0x000fce00000006ff */
.L_x_220:
[----:B---3--:R3:W4:Y:S02]  /*7b90*/  SYNCS.PHASECHK.TRANS64.TRYWAIT P0, [R9+URZ+0x36438], R4 ;  /* 0x03643804090075a7 */ /* 0x008724000800017f */
[----:B----4-:R-:W-:Y:S05]  /*7ba0*/  @!P0 NANOSLEEP.SYNCS 0x989680 ;  /* 0x009896800000895d */ /* 0x010fea0003900000 */
[----:B------:R-:W4:Y:S02]  /*7bb0*/  @!P0 SYNCS.PHASECHK.TRANS64 P0, [R9+URZ+0x36438], R4 ;  /* 0x03643804090085a7 */ /* 0x000f24000800007f */
[----:B----4-:R-:W-:Y:S05]  /*7bc0*/  @!P0 BRA `(.L_x_220) ;  /* 0xfffffffc00f08947 */ /* 0x010fea000383ffff */
.L_x_215:
[----:B------:R-:W-:Y:S05]  /*7bd0*/  BSYNC B0 ;  /* 0x0000000000007941 */ /* 0x000fea0003800000 */
.L_x_214:
[----:B------:R-:W-:Y:S05]  /*7be0*/  EXIT ;  /* 0x000000000000794d */ /* 0x000fea0003800000 */
.L_x_120:
[----:B------:R-:W-:Y:S02]  /*7bf0*/  IMAD.MOV.U32 R12, RZ, RZ, RZ ;  /* 0x000000ffff0c7224 */ /* 0x000fe400078e00ff */
[----:B------:R-:W-:Y:S02]  /*7c00*/  IMAD.MOV.U32 R11, RZ, RZ, 0x1f ;  /* 0x0000001fff0b7424 */ /* 0x000fe400078e00ff */
[----:B------:R-:W-:-:S07]  /*7c10*/  IMAD.MOV.U32 R15, RZ, RZ, -0x1 ;  /* 0xffffffffff0f7424 */ /* 0x000fce00078e00ff */
[----:B------:R-:W-:Y:S05]  /*7c20*/  WARPSYNC.COLLECTIVE R15, `(.L_x_221) ;  /* 0x000000000f087348 */ /* 0x000fea0003c00000 */
[----:B------:R1:W2:Y:S02]  /*7c30*/  SHFL.IDX P6, R14, R13, R12, R11 ;  /* 0x0000000c0d0e7389 */ /* 0x0002a400000c000b */
[----:B-12---:R-:W-:Y:S01]  /*7c40*/  ENDCOLLECTIVE ;  /* 0x000000000000791b */ /* 0x006fe20003800000 */
.L_x_221:
[----:B------:R-:W-:Y:S05]  /*7c50*/  BRA `(.L_x_222) ;  /* 0xffffff8c00c87947 */ /* 0x000fea000383ffff */
.L_x_122:
[----:B--2---:R2:W3:Y:S02]  /*7c60*/  SYNCS.PHASECHK.TRANS64.TRYWAIT P0, [R19+URZ+0x36400], R12 ;  /* 0x0364000c130075a7 */ /* 0x0044e4000800017f */
[----:B---3--:R-:W-:Y:S05]  /*7c70*/  @!P0 NANOSLEEP.SYNCS 0x989680 ;  /* 0x009896800000895d */ /* 0x008fea0003900000 */
[----:B------:R-:W3:Y:S02]  /*7c80*/  @!P0 SYNCS.PHASECHK.TRANS64 P0, [R19+URZ+0x36400], R12 ;  /* 0x0364000c130085a7 */ /* 0x000ee4000800007f */
[----:B---3--:R-:W-:Y:S05]  /*7c90*/  @!P0 BRA `(.L_x_122) ;  /* 0xfffffffc00f08947 */ /* 0x008fea000383ffff */
[----:B------:R-:W-:Y:S05]  /*7ca0*/  BRA `(.L_x_121) ;  /* 0xffffff90002c7947 */ /* 0x000fea000383ffff */
.L_x_127:
[----:B--2---:R2:W3:Y:S02]  /*7cb0*/  SYNCS.PHASECHK.TRANS64.TRYWAIT P1, [R4+URZ+0x36410], R9 ;  /* 0x03641009040075a7 */ /* 0x0044e4000802017f */
[----:B---3--:R-:W-:Y:S05]  /*7cc0*/  @!P1 NANOSLEEP.SYNCS 0x989680 ;  /* 0x009896800000995d */ /* 0x008fea0003900000 */
[----:B------:R-:W3:Y:S02]  /*7cd0*/  @!P1 SYNCS.PHASECHK.TRANS64 P1, [R4+URZ+0x36410], R9 ;  /* 0x03641009040095a7 */ /* 0x000ee4000802007f */
[----:B---3--:R-:W-:Y:S05]  /*7ce0*/  @!P1 BRA `(.L_x_127) ;  /* 0xfffffffc00f09947 */ /* 0x008fea000383ffff */
[----:B------:R-:W-:Y:S05]  /*7cf0*/  BRA `(.L_x_126) ;  /* 0xffffff9400e47947 */ /* 0x000fea000383ffff */
.L_x_131:
[----:B------:R1:W1:Y:S02]  /*7d00*/  SYNCS.PHASECHK.TRANS64.TRYWAIT P1, [R19+URZ+0x36430], R8 ;  /* 0x03643008130075a7 */ /* 0x000264000802017f */
[----:B-1----:R-:W-:Y:S05]  /*7d10*/  @!P1 NANOSLEEP.SYNCS 0x989680 ;  /* 0x009896800000995d */ /* 0x002fea0003900000 */
[----:B------:R-:W1:Y:S02]  /*7d20*/  @!P1 SYNCS.PHASECHK.TRANS64 P1, [R19+URZ+0x36430], R8 ;  /* 0x03643008130095a7 */ /* 0x000e64000802007f */
[----:B-1----:R-:W-:Y:S05]  /*7d30*/  @!P1 BRA `(.L_x_131) ;  /* 0xfffffffc00f09947 */ /* 0x002fea000383ffff */
[----:B------:R-:W-:Y:S05]  /*7d40*/  BRA `(.L_x_130) ;  /* 0xffffff9c00887947 */ /* 0x000fea000383ffff */
.L_x_146:
[----:B------:R-:W-:Y:S01]  /*7d50*/  BSSY B0, `(.L_x_223) ;  /* 0x0000005000007945 */ /* 0x000fe20003800000 */
[----:B------:R-:W-:-:S07]  /*7d60*/  IMAD.MOV.U32 R15, RZ, RZ, -0x1 ;  /* 0xffffffffff0f7424 */ /* 0x000fce00078e00ff */
[----:B------:R-:W-:Y:S05]  /*7d70*/  WARPSYNC.COLLECTIVE R15, `(.L_x_224) ;  /* 0x000000000f087348 */ /* 0x000fea0003c00000 */
[----:B------:R-:W-:Y:S01]  /*7d80*/  NOP ;  /* 0x0000000000007918 */ /* 0x000fe20000000000 */
[----:B------:R-:W-:Y:S01]  /*7d90*/  ENDCOLLECTIVE ;  /* 0x000000000000791b */ /* 0x000fe20003800000 */
.L_x_224:
[----:B------:R-:W-:Y:S05]  /*7da0*/  BSYNC B0 ;  /* 0x0000000000007941 */ /* 0x000fea0003800000 */
.L_x_223:
[----:B------:R-:W-:Y:S05]  /*7db0*/  BRA `(.L_x_225) ;  /* 0xffffffc800907947 */ /* 0x000fea000383ffff */
.L_x_162:
[----:B------:R-:W-:Y:S01]  /*7dc0*/  BSSY B0, `(.L_x_226) ;  /* 0x0000005000007945 */ /* 0x000fe20003800000 */
[----:B------:R-:W-:-:S07]  /*7dd0*/  IMAD.MOV.U32 R15, RZ, RZ, -0x1 ;  /* 0xffffffffff0f7424 */ /* 0x000fce00078e00ff */
[----:B------:R-:W-:Y:S05]  /*7de0*/  WARPSYNC.COLLECTIVE R15, `(.L_x_227) ;  /* 0x000000000f087348 */ /* 0x000fea0003c00000 */
[----:B------:R-:W-:Y:S01]  /*7df0*/  NOP ;  /* 0x0000000000007918 */ /* 0x000fe20000000000 */
[----:B------:R-:W-:Y:S01]  /*7e00*/  ENDCOLLECTIVE ;  /* 0x000000000000791b */ /* 0x000fe20003800000 */
.L_x_227:
[----:B------:R-:W-:Y:S05]  /*7e10*/  BSYNC B0 ;  /* 0x0000000000007941 */ /* 0x000fea0003800000 */
.L_x_226:
[----:B------:R-:W-:Y:S05]  /*7e20*/  BRA `(.L_x_228) ;  /* 0xffffffd000007947 */ /* 0x000fea000383ffff */
.L_x_179:
[----:B------:R-:W-:Y:S01]  /*7e30*/  BSSY B0, `(.L_x_229) ;  /* 0x0000005000007945 */ /* 0x000fe20003800000 */
[----:B------:R-:W-:-:S07]  /*7e40*/  IMAD.MOV.U32 R15, RZ, RZ, -0x1 ;  /* 0xffffffffff0f7424 */ /* 0x000fce00078e00ff */
[----:B------:R-:W-:Y:S05]  /*7e50*/  WARPSYNC.COLLECTIVE R15, `(.L_x_230) ;  /* 0x000000000f087348 */ /* 0x000fea0003c00000 */
[----:B------:R-:W-:Y:S01]  /*7e60*/  NOP ;  /* 0x0000000000007918 */ /* 0x000fe20000000000 */
[----:B------:R-:W-:Y:S01]  /*7e70*/  ENDCOLLECTIVE ;  /* 0x000000000000791b */ /* 0x000fe20003800000 */
.L_x_230:
[----:B------:R-:W-:Y:S05]  /*7e80*/  BSYNC B0 ;  /* 0x0000000000007941 */ /* 0x000fea0003800000 */
.L_x_229:
[----:B------:R-:W-:Y:S05]  /*7e90*/  BRA `(.L_x_231) ;  /* 0xffffffd4007c7947 */ /* 0x000fea000383ffff */
.L_x_194:
[----:B-1----:R1:W2:Y:S02]  /*7ea0*/  SYNCS.PHASECHK.TRANS64.TRYWAIT P1, [R0+URZ+0x36420], R10 ;  /* 0x0364200a000075a7 */ /* 0x0022a4000802017f */
[----:B--2---:R-:W-:Y:S05]  /*7eb0*/  @!P1 NANOSLEEP.SYNCS 0x989680 ;  /* 0x009896800000995d */ /* 0x004fea0003900000 */
[----:B------:R-:W2:Y:S02]  /*7ec0*/  @!P1 SYNCS.PHASECHK.TRANS64 P1, [R0+URZ+0x36420], R10 ;  /* 0x0364200a000095a7 */ /* 0x000ea4000802007f */
[----:B--2---:R-:W-:Y:S05]  /*7ed0*/  @!P1 BRA `(.L_x_194) ;  /* 0xfffffffc00f09947 */ /* 0x004fea000383ffff */
[----:B------:R-:W-:Y:S05]  /*7ee0*/  BRA `(.L_x_232) ;  /* 0xffffffdc00c87947 */ /* 0x000fea000383ffff */
.L_x_198:
[----:B-1----:R1:W2:Y:S02]  /*7ef0*/  SYNCS.PHASECHK.TRANS64.TRYWAIT P1, [R0+URZ+0x36438], R10 ;  /* 0x0364380a000075a7 */ /* 0x0022a4000802017f */
[----:B--2---:R-:W-:Y:S05]  /*7f00*/  @!P1 NANOSLEEP.SYNCS 0x989680 ;  /* 0x009896800000995d */ /* 0x004fea0003900000 */
[----:B------:R-:W2:Y:S02]  /*7f10*/  @!P1 SYNCS.PHASECHK.TRANS64 P1, [R0+URZ+0x36438], R10 ;  /* 0x0364380a000095a7 */ /* 0x000ea4000802007f */
[----:B--2---:R-:W-:Y:S05]  /*7f20*/  @!P1 BRA `(.L_x_198) ;  /* 0xfffffffc00f09947 */ /* 0x004fea000383ffff */
[----:B------:R-:W-:Y:S05]  /*7f30*/  BRA `(.L_x_233) ;  /* 0xffffffe400807947 */ /* 0x000fea000383ffff */
.L_x_200:
[----:B--2---:R2:W3:Y:S02]  /*7f40*/  SYNCS.PHASECHK.TRANS64.TRYWAIT P1, [R0+URZ+0x36428], R3 ;  /* 0x03642803000075a7 */ /* 0x0044e4000802017f */
[----:B---3--:R-:W-:Y:S05]  /*7f50*/  @!P1 NANOSLEEP.SYNCS 0x989680 ;  /* 0x009896800000995d */ /* 0x008fea0003900000 */
[----:B------:R-:W3:Y:S02]  /*7f60*/  @!P1 SYNCS.PHASECHK.TRANS64 P1, [R0+URZ+0x36428], R3 ;  /* 0x03642803000095a7 */ /* 0x000ee4000802007f */
[----:B---3--:R-:W-:Y:S05]  /*7f70*/  @!P1 BRA `(.L_x_200) ;  /* 0xfffffffc00f09947 */ /* 0x008fea000383ffff */
[----:B------:R-:W-:Y:S05]  /*7f80*/  BRA `(.L_x_234) ;  /* 0xffffffe800407947 */ /* 0x000fea000383ffff */
.L_x_202:
[----:B--2---:R2:W3:Y:S02]  /*7f90*/  SYNCS.PHASECHK.TRANS64.TRYWAIT P1, [R0+URZ+0x36438], R29 ;  /* 0x0364381d000075a7 */ /* 0x0044e4000802017f */
[----:B---3--:R-:W-:Y:S05]  /*7fa0*/  @!P1 NANOSLEEP.SYNCS 0x989680 ;  /* 0x009896800000995d */ /* 0x008fea0003900000 */
[----:B------:R-:W3:Y:S02]  /*7fb0*/  @!P1 SYNCS.PHASECHK.TRANS64 P1, [R0+URZ+0x36438], R29 ;  /* 0x0364381d000095a7 */ /* 0x000ee4000802007f */
[----:B---3--:R-:W-:Y:S05]  /*7fc0*/  @!P1 BRA `(.L_x_202) ;  /* 0xfffffffc00f09947 */ /* 0x008fea000383ffff */
[----:B------:R-:W-:Y:S05]  /*7fd0*/  BRA `(.L_x_235) ;  /* 0xffffffe800d07947 */ /* 0x000fea000383ffff */
.L_x_204:
[----:B------:R-:W-:-:S07]  /*7fe0*/  SHF.L.U32 R5, R12, 0x1f, RZ ;  /* 0x0000001f0c057819 */ /* 0x000fce00000006ff */
.L_x_236:
[----:B--2---:R2:W3:Y:S02]  /*7ff0*/  SYNCS.PHASECHK.TRANS64.TRYWAIT P1, [R0+URZ+0x36420], R5 ;  /* 0x03642005000075a7 */ /* 0x0044e4000802017f */
[----:B---3--:R-:W-:Y:S05]  /*8000*/  @!P1 NANOSLEEP.SYNCS 0x989680 ;  /* 0x009896800000995d */ /* 0x008fea0003900000 */
[----:B------:R-:W3:Y:S02]  /*8010*/  @!P1 SYNCS.PHASECHK.TRANS64 P1, [R0+URZ+0x36420], R5 ;  /* 0x03642005000095a7 */ /* 0x000ee4000802007f */
[----:B---3--:R-:W-:Y:S05]  /*8020*/  @!P1 BRA `(.L_x_236) ;  /* 0xfffffffc00f09947 */ /* 0x008fea000383ffff */
[----:B------:R-:W-:Y:S05]  /*8030*/  BRA `(.L_x_237) ;  /* 0xffffffec00707947 */ /* 0x000fea000383ffff */
.L_x_207:
[----:B--2---:R2:W3:Y:S02]  /*8040*/  SYNCS.PHASECHK.TRANS64.TRYWAIT P1, [R0+URZ+0x36438], R10 ;  /* 0x0364380a000075a7 */ /* 0x0044e4000802017f */
[----:B---3--:R-:W-:Y:S05]  /*8050*/  @!P1 NANOSLEEP.SYNCS 0x989680 ;  /* 0x009896800000995d */ /* 0x008fea0003900000 */
[----:B------:R-:W3:Y:S02]  /*8060*/  @!P1 SYNCS.PHASECHK.TRANS64 P1, [R0+URZ+0x36438], R10 ;  /* 0x0364380a000095a7 */ /* 0x000ee4000802007f */
[----:B---3--:R-:W-:Y:S05]  /*8070*/  @!P1 BRA `(.L_x_207) ;  /* 0xfffffffc00f09947 */ /* 0x008fea000383ffff */
[----:B------:R-:W-:Y:S05]  /*8080*/  BRA `(.L_x_238) ;  /* 0xfffffff000187947 */ /* 0x000fea000383ffff */
.L_x_209:
[----:B---3--:R3:W4:Y:S02]  /*8090*/  SYNCS.PHASECHK.TRANS64.TRYWAIT P1, [R0+URZ+0x36428], R5 ;  /* 0x03642805000075a7 */ /* 0x008724000802017f */
[----:B----4-:R-:W-:Y:S05]  /*80a0*/  @!P1 NANOSLEEP.SYNCS 0x989680 ;  /* 0x009896800000995d */ /* 0x010fea0003900000 */
[----:B------:R-:W4:Y:S02]  /*80b0*/  @!P1 SYNCS.PHASECHK.TRANS64 P1, [R0+URZ+0x36428], R5 ;  /* 0x03642805000095a7 */ /* 0x000f24000802007f */
[----:B----4-:R-:W-:Y:S05]  /*80c0*/  @!P1 BRA `(.L_x_209) ;  /* 0xfffffffc00f09947 */ /* 0x010fea000383ffff */
[----:B------:R-:W-:Y:S05]  /*80d0*/  BRA `(.L_x_239) ;  /* 0xfffffff000c07947 */ /* 0x000fea000383ffff */
.L_x_211:
[----:B---3--:R3:W4:Y:S02]  /*80e0*/  SYNCS.PHASECHK.TRANS64.TRYWAIT P1, [R0+URZ+0x36438], R3 ;  /* 0x03643803000075a7 */ /* 0x008724000802017f */
[----:B----4-:R-:W-:Y:S05]  /*80f0*/  @!P1 NANOSLEEP.SYNCS 0x989680 ;  /* 0x009896800000995d */ /* 0x010fea0003900000 */
[----:B------:R-:W4:Y:S02]  /*8100*/  @!P1 SYNCS.PHASECHK.TRANS64 P1, [R0+URZ+0x36438], R3 ;  /* 0x03643803000095a7 */ /* 0x000f24000802007f */
[----:B----4-:R-:W-:Y:S05]  /*8110*/  @!P1 BRA `(.L_x_211) ;  /* 0xfffffffc00f09947 */ /* 0x010fea000383ffff */
[----:B------:R-:W-:Y:S05]  /*8120*/  BRA `(.L_x_240) ;  /* 0xfffffff400587947 */ /* 0x000fea000383ffff */
.L_x_213:
[----:B------:R-:W-:Y:S01]  /*8130*/  BSSY B0, `(.L_x_241) ;  /* 0x0000006000007945 */ /* 0x000fe20003800000 */
[----:B------:R-:W-:-:S07]  /*8140*/  IMAD.MOV.U32 R15, RZ, RZ, -0x1 ;  /* 0xffffffffff0f7424 */ /* 0x000fce00078e00ff */
[----:B-12---:R-:W-:Y:S05]  /*8150*/  WARPSYNC.COLLECTIVE R15, `(.L_x_242) ;  /* 0x000000000f0c7348 */ /* 0x006fea0003c00000 */
[----:B------:R-:W-:Y:S02]  /*8160*/  ELECT P6, UR62, PT ;  /* 0x00000000003e782f */ /* 0x000fe400038c0000 */
[----:B------:R-:W-:Y:S01]  /*8170*/  MOV R14, UR62 ;  /* 0x0000003e000e7c02 */ /* 0x000fe20008000f00 */
[----:B-12---:R-:W-:Y:S10]  /*8180*/  ENDCOLLECTIVE ;  /* 0x000000000000791b */ /* 0x006ff40003800000 */
.L_x_242:
[----:B------:R-:W-:Y:S05]  /*8190*/  BSYNC B0 ;  /* 0x0000000000007941 */ /* 0x000fea0003800000 */
.L_x_241:
[----:B------:R-:W-:Y:S01]  /*81a0*/  PLOP3.LUT P0, PT, P6, PT, PT, 0x80, 0x0 ;  /* 0x000000000000781c */ /* 0x000fe2000370f070 */
[----:B------:R-:W-:-:S12]  /*81b0*/  BRA `(.L_x_243) ;  /* 0xfffffff8000c7947 */ /* 0x000fd8000383ffff */
.L_x_217:
[----:B-1----:R1:W2:Y:S02]  /*81c0*/  SYNCS.PHASECHK.TRANS64.TRYWAIT P1, [R7+URZ], R0 ;  /* 0x00000000070075a7 */ /* 0x0022a4000802017f */
[----:B--2---:R-:W-:Y:S05]  /*81d0*/  @!P1 NANOSLEEP.SYNCS 0x989680 ;  /* 0x009896800000995d */ /* 0x004fea0003900000 */
[----:B------:R-:W2:Y:S02]  /*81e0*/  @!P1 SYNCS.PHASECHK.TRANS64 P1, [R7+URZ], R0 ;  /* 0x00000000070095a7 */ /* 0x000ea4000802007f */
[----:B--2---:R-:W-:Y:S05]  /*81f0*/  @!P1 BRA `(.L_x_217) ;  /* 0xfffffffc00f09947 */ /* 0x004fea000383ffff */
[----:B------:R-:W-:Y:S05]  /*8200*/  BRA `(.L_x_244) ;  /* 0xfffffff8004c7947 */ /* 0x000fea000383ffff */
.L_x_218:
[----:B--2---:R2:W3:Y:S02]  /*8210*/  SYNCS.PHASECHK.TRANS64.TRYWAIT P1, [R3+URZ], R2 ;  /* 0x00000002030075a7 */ /* 0x0044e4000802017f */
[----:B---3--:R-:W-:Y:S05]  /*8220*/  @!P1 NANOSLEEP.SYNCS 0x989680 ;  /* 0x009896800000995d */ /* 0x008fea0003900000 */
[----:B------:R-:W3:Y:S02]  /*8230*/  @!P1 SYNCS.PHASECHK.TRANS64 P1, [R3+URZ], R2 ;  /* 0x00000002030095a7 */ /* 0x000ee4000802007f */
[----:B---3--:R-:W-:Y:S05]  /*8240*/  @!P1 BRA `(.L_x_218) ;  /* 0xfffffffc00f09947 */ /* 0x008fea000383ffff */
[----:B------:R-:W-:Y:S05]  /*8250*/  BRA `(.L_x_245) ;  /* 0xfffffff800407947 */ /* 0x000fea000383ffff */
.L_x_246:
        /* <DEDUP_REMOVED lines=10> */
.L_x_3856:


//--------------------- .text._ZN7cutlass13device_kernelIN5flash11enable_sm90INS1_16FlashAttnBwdSm90INS1_25CollectiveMainloopBwdSm90ILi2ELi1ELi1EN4cute5tupleIJNS5_1CILi1EEES8_S8_EEENS6_IJNS7_ILi64EEENS7_ILi96EEENS7_ILi192EEEEEENS_10bfloat16_tEfNS_4arch4Sm90ELb0ELb0ELb0ELb0ELb0ELb0ELb1ELb0ELi3ELi1ELi1ELi1ELb0EEENS1_24CollectiveEpilogueBwdGQAISD_fSG_Li384ELb0ELb0EEENS1_19SingleTileSchedulerILb0ELb0ELb0ELi96EEEEEEEEEvNT_6ParamsE --------------------------
	.section	.text._ZN7cutlass13device_kernelIN5flash11enable_sm90INS1_16FlashAttnBwdSm90INS1_25CollectiveMainloopBwdSm90ILi2ELi1ELi1EN4cute5tupleIJNS5_1CILi1EEES8_S8_EEENS6_IJNS7_ILi64EEENS7_ILi96EEENS7_ILi192EEEEEENS_10bfloat16_tEfNS_4arch4Sm90ELb0ELb0ELb0ELb0ELb0ELb0ELb1ELb0ELi3ELi1ELi1ELi1ELb0EEENS1_24CollectiveEpilogueBwdGQAISD_fSG_Li384ELb0ELb0EEENS1_19SingleTileSchedulerILb0ELb0ELb0ELi96EEEEEEEEEvNT_6ParamsE,"ax",@progbits
	.align	128
.text._ZN7cutlass13device_kernelIN5flash11enable_sm90INS1_16FlashAttnBwdSm90INS1_25CollectiveMainloopBwdSm90ILi2ELi1ELi1EN4cute5tupleIJNS5_1CILi1EEES8_S8_EEENS6_IJNS7_ILi64EEENS7_ILi96EEENS7_ILi192EEEEEENS_10bfloat16_tEfNS_4arch4Sm90ELb0ELb0ELb0ELb0ELb0ELb0ELb1ELb0ELi3ELi1ELi1ELi1ELb0EEENS1_24CollectiveEpilogueBwdGQAISD_fSG_Li384ELb0ELb0EEENS1_19SingleTileSchedulerILb0ELb0ELb0ELi96EEEEEEEEEvNT_6ParamsE:
        .type           _ZN7cutlass13device_kernelIN5flash11enable_sm90INS1_16FlashAttnBwdSm90INS1_25CollectiveMainloopBwdSm90ILi2ELi1ELi1EN4cute5tupleIJNS5_1CILi1EEES8_S8_EEENS6_IJNS7_ILi64EEENS7_ILi96EEENS7_ILi192EEEEEENS_10bfloat16_tEfNS_4arch4Sm90ELb0ELb0ELb0ELb0ELb0ELb0ELb1ELb0ELi3ELi1ELi1ELi1ELb0EEENS1_24CollectiveEpilogueBwdGQAISD_fSG_Li384ELb0ELb0EEENS1_19SingleTileSchedulerILb0ELb0ELb0ELi96EEEEEEEEEvNT_6ParamsE,@function
        .size           _ZN7cutlass13device_kernelIN5flash11enable_sm90INS1_16FlashAttnBwdSm90INS1_25CollectiveMainloopBwdSm90ILi2ELi1ELi1EN4cute5tupleIJNS5_1CILi1EEES8_S8_EEENS6_IJNS7_ILi64EEENS7_ILi96EEENS7_ILi192EEEEEENS_10bfloat16_tEfNS_4arch4Sm90ELb0ELb0ELb0ELb0ELb0ELb0ELb1ELb0ELi3ELi1ELi1ELi1ELb0EEENS1_24CollectiveEpilogueBwdGQAISD_fSG_Li384ELb0ELb0EEENS1_19SingleTileSchedulerILb0ELb0ELb0ELi96EEEEEEEEEvNT_6ParamsE,(.L_x_3857 - _ZN7cutlass13device_kernelIN5flash11enable_sm90INS1_16FlashAttnBwdSm90INS1_25CollectiveMainloopBwdSm90ILi2ELi1ELi1EN4cute5tupleIJNS5_1CILi1EEES8_S8_EEENS6_IJNS7_ILi64EEENS7_ILi96EEENS7_ILi192EEEEEENS_10bfloat16_tEfNS_4arch4Sm90ELb0ELb0ELb0ELb0ELb0ELb0ELb1ELb0ELi3ELi1ELi1ELi1ELb0EEENS1_24CollectiveEpilogueBwdGQAISD_fSG_Li384ELb0ELb0EEENS1_19SingleTileSchedulerILb0ELb0ELb0ELi96EEEEEEEEEvNT_6ParamsE)
        .other          _ZN7cutlass13device_kernelIN5flash11enable_sm90INS1_16FlashAttnBwdSm90INS1_25CollectiveMainloopBwdSm90ILi2ELi1ELi1EN4cute5tupleIJNS5_1CILi1EEES8_S8_EEENS6_IJNS7_ILi64EEENS7_ILi96EEENS7_ILi192EEEEEENS_10bfloat16_tEfNS_4arch4Sm90ELb0ELb0ELb0ELb0ELb0ELb0ELb1ELb0ELi3ELi1ELi1ELi1ELb0EEENS1_24CollectiveEpilogueBwdGQAISD_fSG_Li384ELb0ELb0EEENS1_19SingleTileSchedulerILb0ELb0ELb0ELi96EEEEEEEEEvNT_6ParamsE,@"STO_CUDA_ENTRY STV_DEFAULT"
_ZN7cutlass13device_kernelIN5flash11enable_sm90INS1_16FlashAttnBwdSm90INS1_25CollectiveMainloopBwdSm90ILi2ELi1ELi1EN4cute5tupleIJNS5_1CILi1EEES8_S8_EEENS6_IJNS7_ILi64EEENS7_ILi96EEENS7_ILi192EEEEEENS_10bfloat16_tEfNS_4arch4Sm90ELb0ELb0ELb0ELb0ELb0ELb0ELb1ELb0ELi3ELi1ELi1ELi1ELb0EEENS1_24CollectiveEpilogueBwdGQAISD_fSG_Li384ELb0ELb0EEENS1_19SingleTileSchedulerILb0ELb0ELb0ELi96EEEEEEEEEvNT_6ParamsE:
        /* <DEDUP_REMOVED lines=13> */
[----:B------:R-:W-:-:S02]  /*00d0*/  UIADD3.X UR7, URZ, UR5, URZ, UP0, !UPT ;  /* 0x000000053f077290 */ /* 0x000fc400087fe43f */
[----:B------:R-:W-:Y:S02]  /*00e0*/  UIADD3.X UR9, URZ, UR5, URZ, UP1, !UPT ;  /* 0x000000053f097290 */ /* 0x000fe40008ffe43f */
[----:B------:R-:W-:Y:S02]  /*00f0*/  UIADD3.X UR11, URZ, UR5, URZ, UP2, !UPT ;  /* 0x000000053f0b7290 */ /* 0x000fe400097fe43f */
[----:B------:R-:W-:-:S03]  /*0100*/  UIADD3.X UR5, URZ, UR5, URZ, UP3, !UPT ;  /* 0x000000053f057290 */ /* 0x000fc60009ffe43f */
[----:B------:R1:W-:Y:S02]  /*0110*/  UTMACCTL.PF [UR6] ;  /* 0x00000000060079b9 */ /* 0x0003e40008040000 */
[----:B------:R1:W-:Y:S02]  /*0120*/  UTMACCTL.PF [UR8] ;  /* 0x00000000080079b9 */ /* 0x0003e40008040000 */
[----:B------:R1:W-:Y:S02]  /*0130*/  UTMACCTL.PF [UR10] ;  /* 0x000000000a0079b9 */ /* 0x0003e40008040000 */
[----:B------:R1:W-:Y:S02]  /*0140*/  UTMACCTL.PF [UR4] ;  /* 0x00000000040079b9 */ /* 0x0003e40008040000 */
[----:B-1----:R-:W-:Y:S01]  /*0150*/  NOP ;  /* 0x0000000000007918 */ /* 0x002fe20000000000 */
.L_x_248:
[----:B------:R-:W-:Y:S05]  /*0160*/  BSYNC B0 ;  /* 0x0000000000007941 */ /* 0x000fea0003800000 */
.L_x_247:
        /* <DEDUP_REMOVED lines=34> */
.L_x_249:
        /* <DEDUP_REMOVED lines=20> */
.L_x_250:
[----:B------:R-:W-:Y:S01]  /*04d0*/  ISETP.NE.AND P0, PT, R2, RZ, PT ;  /* 0x000000ff0200720c */ /* 0x000fe20003f05270 */
[----:B------:R-:W-:Y:S01]  /*04e0*/  IMAD.MOV.U32 R18, RZ, RZ, 0x1 ;  /* 0x00000001ff127424 */ /* 0x000fe200078e00ff */
[----:B------:R-:W-:Y:S01]  /*04f0*/  NOP ;  /* 0x0000000000007918 */ /* 0x000fe20000000000 */
[----:B------:R-:W-:Y:S03]  /*0500*/  BSSY B6, `(.L_x_251) ;  /* 0x00006b4000067945 */ /* 0x000fe60003800000 */
[----:B------:R-:W-:Y:S01]  /*0510*/  SEL R18, R18, 0x2, !P0 ;  /* 0x0000000212127807 */ /* 0x000fe20004000000 */
[----:B-12-45:R-:W-:Y:S06]  /*0520*/  BAR.SYNC.DEFER_BLOCKING 0x0 ;  /* 0x0000000000007b1d */ /* 0x036fec0000010000 */
[----:B------:R-:W-:Y:S05]  /*0530*/  @!P0 BRA `(.L_x_252) ;  /* 0x00000038009c8947 */ /* 0x000fea0003800000 */
.L_x_253:
[----:B------:R-:W-:-:S08]  /*0540*/  NOP ;  /* 0x0000000000007918 */ /* 0x000fd00000000000 */
[----:B------:R-:W1:Y:S02]  /*0550*/  USETMAXREG.TRY_ALLOC.CTAPOOL UP0, 0xa0 ;  /* 0x000000a0000079c8 */ /* 0x000e640008000600 */
[----:B-1----:R-:W-:-:S13]  /*0560*/  PLOP3.LUT P0, PT, PT, PT, UP0, 0x80, 0x0 ;  /* 0x000000000000781c */ /* 0x002fda0003f0f008 */
[----:B------:R-:W-:Y:S05]  /*0570*/  @!P0 BRA `(.L_x_253) ;  /* 0xfffffffc00f08947 */ /* 0x000fea000383ffff */
[----:B------:R-:W-:Y:S01]  /*0580*/  LOP3.LUT R0, R0, 0x3, RZ, 0xc0, !PT ;  /* 0x0000000300007812 */ /* 0x000fe200078ec0ff */
[----:B------:R-:W1:Y:S05]  /*0590*/  S2UR UR4, SR_CTAID.Z ;  /* 0x00000000000479c3 */ /* 0x000e6a0000002700 */
[----:B------:R-:W2:Y:S02]  /*05a0*/  SHFL.IDX PT, R0, R0, RZ, 0x1f ;  /* 0x00001fff00007589 */ /* 0x000ea400000e0000 */
[----:B--2---:R-:W-:-:S13]  /*05b0*/  ISETP.NE.AND P0, PT, R0, RZ, PT ;  /* 0x000000ff0000720c */ /* 0x004fda0003f05270 */
[----:B------:R-:W-:-:S05]  /*05c0*/  @!P0 VIADD R2, R19, 0x9 ;  /* 0x0000000913028836 */ /* 0x000fca0000000000 */
[----:B------:R4:W-:Y:S06]  /*05d0*/  @!P0 BAR.ARV R2, 0xa0 ;  /* 0x000280020000851d */ /* 0x0009ec0000002000 */
[----:B-1----:R-:W-:-:S13]  /*05e0*/  ISETP.LE.AND P0, PT, RZ, UR4, PT ;  /* 0x00000004ff007c0c */ /* 0x002fda000bf03270 */
[----:B----4-:R-:W-:Y:S05]  /*05f0*/  @!P0 BRA `(.L_x_254) ;  /* 0x0000006800908947 */ /* 0x010fea0003800000 */
        /* <DEDUP_REMOVED lines=23> */
.L_x_256:
        /* <DEDUP_REMOVED lines=15> */
.L_x_255:
        /* <DEDUP_REMOVED lines=20> */
.L_x_258:
        /* <DEDUP_REMOVED lines=15> */
.L_x_257:
        /* <DEDUP_REMOVED lines=8> */
.L_x_339:
[----:B------:R-:W-:Y:S02]  /*0b10*/  SHF.L.U32 R10, RZ, 0x1f, RZ ;  /* 0x0000001fff0a7819 */ /* 0x000fe400000006ff */
[----:B------:R-:W-:Y:S01]  /*0b20*/  LOP3.LUT R5, R2, 0xffffff80, RZ, 0xc0, !PT ;  /* 0xffffff8002057812 */ /* 0x000fe200078ec0ff */
[----:B--2---:R-:W-:Y:S01]  /*0b30*/  IMAD.HI R2, R14, 0x55555556, RZ ;  /* 0x555555560e027827 */ /* 0x004fe200078e02ff */
[----:B------:R-:W2:Y:S03]  /*0b40*/  SYNCS.PHASECHK.TRANS64.TRYWAIT P0, [UR36+0x36400], R10 ;  /* 0x0364000aff0075a7 */ /* 0x000ea60008000164 */
[----:B------:R-:W-:Y:S01]  /*0b50*/  IMAD.IADD R6, R0, 0x1, -R5 ;  /* 0x0000000100067824 */ /* 0x000fe200078e0a05 */
[----:B------:R-:W-:-:S04]  /*0b60*/  LEA.HI R5, R2, R2, RZ, 0x1 ;  /* 0x0000000202057211 */ /* 0x000fc800078f08ff */
[----:B------:R-:W-:-:S04]  /*0b70*/  SHF.R.S32.HI R7, RZ, 0x1f, R6 ;  /* 0x0000001fff077819 */ /* 0x000fc80000011406 */
[CC--:B------:R-:W-:Y:S02]  /*0b80*/  LEA.HI R8, R7.reuse, R6.reuse, RZ, 0x2 ;  /* 0x0000000607087211 */ /* 0x0c0fe400078f10ff */
[----:B------:R-:W-:Y:S02]  /*0b90*/  LEA.HI R7, R7, R6, RZ, 0x5 ;  /* 0x0000000607077211 */ /* 0x000fe400078f28ff */
[--C-:B------:R-:W-:Y:S02]  /*0ba0*/  SHF.R.S32.HI R9, RZ, 0x2, R8.reuse ;  /* 0x00000002ff097819 */ /* 0x100fe40000011408 */
[----:B------:R-:W-:Y:S02]  /*0bb0*/  SHF.R.S32.HI R4, RZ, 0x1f, R8 ;  /* 0x0000001fff047819 */ /* 0x000fe40000011408 */
[----:B------:R-:W-:Y:S02]  /*0bc0*/  SHF.R.S32.HI R7, RZ, 0x5, R7 ;  /* 0x00000005ff077819 */ /* 0x000fe40000011407 */
[----:B------:R-:W-:-:S04]  /*0bd0*/  LEA.HI R4, R4, R9, RZ, 0x3 ;  /* 0x0000000904047211 */ /* 0x000fc800078f18ff */
[----:B------:R-:W-:Y:S01]  /*0be0*/  LOP3.LUT R2, R4, 0xfffffff8, RZ, 0xc0, !PT ;  /* 0xfffffff804027812 */ /* 0x000fe200078ec0ff */
[----:B------:R-:W-:-:S04]  /*0bf0*/  IMAD R4, R5, -0x3, R14 ;  /* 0xfffffffd05047824 */ /* 0x000fc800078e020e */
[----:B------:R-:W-:Y:S01]  /*0c00*/  IMAD.IADD R2, R9, 0x1, -R2 ;  /* 0x0000000109027824 */ /* 0x000fe200078e0a02 */
[----:B--2---:R-:W-:Y:S06]  /*0c10*/  @P0 BRA `(.L_x_260) ;  /* 0x0000000000080947 */ /* 0x004fec0003800000 */
[----:B------:R-:W2:Y:S02]  /*0c20*/  SYNCS.PHASECHK.TRANS64.TRYWAIT P0, [UR36+0x36400], R10 ;  /* 0x0364000aff0075a7 */ /* 0x000ea40008000164 */
[----:B--2---:R-:W-:Y:S05]  /*0c30*/  @!P0 BRA `(.L_x_261) ;  /* 0x0000006400288947 */ /* 0x004fea0003800000 */
.L_x_260:
[----:B------:R-:W3:Y:S01]  /*0c40*/  LDC R14, c[0x0][0x280] ;  /* 0x0000a000ff0e7b82 */ /* 0x000ee20000000800 */
        /* <DEDUP_REMOVED lines=23> */
[----:B---3--:R-:W-:-:S02]  /*0dc0*/  ISETP.GE.AND P0, PT, R14, 0x1, PT ;  /* 0x000000010e00780c */ /* 0x008fc40003f06270 */
        /* <DEDUP_REMOVED lines=26> */
[----:B------:R-:W-:Y:S01]  /*0f70*/  IMAD.SHL.U32 R17, R6, 0x4, RZ ;  /* 0x0000000406117824 */ /* 0x000fe200078e00ff */
[----:B------:R-:W-:Y:S06]  /*0f80*/  @!P0 BRA `(.L_x_262) ;  /* 0x0000002400608947 */ /* 0x000fec0003800000 */
[CC--:B------:R-:W-:Y:S01]  /*0f90*/  LEA.HI R2, R3.reuse, R0.reuse, RZ, 0x4 ;  /* 0x0000000003027211 */ /* 0x0c0fe200078f20ff */
[----:B------:R-:W3:Y:S01]  /*0fa0*/  S2R R13, SR_CTAID.X ;  /* 0x00000000000d7919 */ /* 0x000ee20000002500 */
[----:B------:R-:W-:Y:S01]  /*0fb0*/  LEA.HI R7, R3, R0, RZ, 0x5 ;  /* 0x0000000003077211 */ /* 0x000fe200078f28ff */
[----:B------:R-:W3:Y:S01]  /*0fc0*/  LDC R20, c[0x0][0x290] ;  /* 0x0000a400ff147b82 */ /* 0x000ee20000000800 */
[----:B------:R-:W-:Y:S01]  /*0fd0*/  LOP3.LUT R5, R2, 0xfffffff0, RZ, 0xc0, !PT ;  /* 0xfffffff002057812 */ /* 0x000fe200078ec0ff */
[----:B------:R-:W-:Y:S01]  /*0fe0*/  IMAD.HI R12, R16, 0x55555556, RZ ;  /* 0x55555556100c7827 */ /* 0x000fe200078e02ff */
[----:B------:R-:W-:Y:S02]  /*0ff0*/  LOP3.LUT R9, R8, 0xfffffffc, RZ, 0xc0, !PT ;  /* 0xfffffffc08097812 */ /* 0x000fe400078ec0ff */
[----:B------:R-:W-:Y:S02]  /*1000*/  CS2R R118, SRZ ;  /* 0x0000000000767805 */ /* 0x000fe4000001ff00 */
[----:B------:R-:W-:Y:S01]  /*1010*/  SHF.R.S32.HI R2, RZ, 0x4, R2 ;  /* 0x00000004ff027819 */ /* 0x000fe20000011402 */
[----:B------:R-:W-:Y:S01]  /*1020*/  IMAD.IADD R5, R0, 0x1, -R5 ;  /* 0x0000000100057824 */ /* 0x000fe200078e0a05 */
[----:B------:R-:W-:Y:S01]  /*1030*/  CS2R R116, SRZ ;  /* 0x0000000000747805 */ /* 0x000fe2000001ff00 */
[----:B------:R-:W-:Y:S01]  /*1040*/  IMAD.IADD R11, R6, 0x1, -R9 ;  /* 0x00000001060b7824 */ /* 0x000fe200078e0a09 */
[----:B------:R-:W-:-:S02]  /*1050*/  SHF.R.S32.HI R6, RZ, 0x5, R7 ;  /* 0x00000005ff067819 */ /* 0x000fc40000011407 */
[----:B------:R-:W-:Y:S02]  /*1060*/  CS2R R114, SRZ ;  /* 0x0000000000727805 */ /* 0x000fe4000001ff00 */
[----:B------:R-:W-:Y:S02]  /*1070*/  LEA.HI R0, R5, R5, RZ, 0x1 ;  /* 0x0000000505007211 */ /* 0x000fe400078f08ff */
[----:B------:R-:W-:Y:S02]  /*1080*/  CS2R R112, SRZ ;  /* 0x0000000000707805 */ /* 0x000fe4000001ff00 */
[----:B--2---:R-:W-:Y:S02]  /*1090*/  SHF.R.S32.HI R10, RZ, 0x1f, R5 ;  /* 0x0000001fff0a7819 */ /* 0x004fe40000011405 */
[----:B------:R-:W-:Y:S02]  /*10a0*/  CS2R R110, SRZ ;  /* 0x00000000006e7805 */ /* 0x000fe4000001ff00 */
[----:B------:R-:W-:-:S02]  /*10b0*/  SHF.R.S32.HI R3, RZ, 0x1, R0 ;  /* 0x00000001ff037819 */ /* 0x000fc40000011400 */
[----:B------:R-:W-:Y:S02]  /*10c0*/  CS2R R108, SRZ ;  /* 0x00000000006c7805 */ /* 0x000fe4000001ff00 */
[----:B------:R-:W-:Y:S02]  /*10d0*/  SHF.R.S32.HI R8, RZ, 0x1f, R0 ;  /* 0x0000001fff087819 */ /* 0x000fe40000011400 */
[----:B------:R-:W-:Y:S02]  /*10e0*/  CS2R R106, SRZ ;  /* 0x00000000006a7805 */ /* 0x000fe4000001ff00 */
[----:B------:R-:W-:Y:S02]  /*10f0*/  LEA.HI R10, R10, R5, RZ, 0x3 ;  /* 0x000000050a0a7211 */ /* 0x000fe400078f18ff */
[----:B------:R-:W-:Y:S02]  /*1100*/  CS2R R104, SRZ ;  /* 0x0000000000687805 */ /* 0x000fe4000001ff00 */
[----:B------:R-:W-:-:S02]  /*1110*/  LEA.HI R8, R8, R3, RZ, 0x2 ;  /* 0x0000000308087211 */ /* 0x000fc400078f10ff */
[----:B------:R-:W-:Y:S02]  /*1120*/  CS2R R102, SRZ ;  /* 0x0000000000667805 */ /* 0x000fe4000001ff00 */
[----:B------:R-:W-:Y:S01]  /*1130*/  LOP3.LUT R0, R0, 0x7fffffe, RZ, 0xc0, !PT ;  /* 0x07fffffe00007812 */ /* 0x000fe200078ec0ff */
[----:B------:R-:W-:Y:S01]  /*1140*/  IMAD.SHL.U32 R10, R10, 0x20, RZ ;  /* 0x000000200a0a7824 */ /* 0x000fe200078e00ff */
[----:B------:R-:W-:Y:S02]  /*1150*/  LOP3.LUT R8, R8, 0xfffffffc, RZ, 0xc0, !PT ;  /* 0xfffffffc08087812 */ /* 0x000fe400078ec0ff */
[----:B------:R-:W-:Y:S02]  /*1160*/  CS2R R100, SRZ ;  /* 0x0000000000647805 */ /* 0x000fe4000001ff00 */
[----:B------:R-:W-:Y:S01]  /*1170*/  SHF.R.S32.HI R7, RZ, 0x1f, R7 ;  /* 0x0000001fff077819 */ /* 0x000fe20000011407 */
[----:B------:R-:W-:Y:S01]  /*1180*/  IMAD.IADD R5, R5, 0x1, -R0 ;  /* 0x0000000105057824 */ /* 0x000fe200078e0a00 */
[----:B------:R-:W-:Y:S01]  /*1190*/  LOP3.LUT R9, R10, 0x7fffff00, RZ, 0xc0, !PT ;  /* 0x7fffff000a097812 */ /* 0x000fe200078ec0ff */
[----:B------:R-:W-:Y:S01]  /*11a0*/  IMAD.IADD R8, R3, 0x1, -R8 ;  /* 0x0000000103087824 */ /* 0x000fe200078e0a08 */
[----:B------:R-:W-:Y:S01]  /*11b0*/  LEA.HI R7, R7, R6, RZ, 0x2 ;  /* 0x0000000607077211 */ /* 0x000fe200078f10ff */
[----:B------:R-:W-:Y:S01]  /*11c0*/  IMAD.SHL.U32 R3, R2, 0x8, RZ ;  /* 0x0000000802037824 */ /* 0x000fe200078e00ff */
[----:B------:R-:W-:Y:S01]  /*11d0*/  CS2R R98, SRZ ;  /* 0x0000000000627805 */ /* 0x000fe2000001ff00 */
[----:B------:R-:W-:Y:S01]  /*11e0*/  IMAD.SHL.U32 R0, R8, 0x40, RZ ;  /* 0x0000004008007824 */ /* 0x000fe200078e00ff */
[----:B------:R-:W-:Y:S01]  /*11f0*/  LOP3.LUT R7, R7, 0x3ffffc, RZ, 0xc0, !PT ;  /* 0x003ffffc07077812 */ /* 0x000fe200078ec0ff */
[----:B------:R-:W-:Y:S01]  /*1200*/  IMAD R10, R16, 0x800, R9 ;  /* 0x00000800100a7824 */ /* 0x000fe200078e0209 */
[----:B------:R-:W-:Y:S01]  /*1210*/  LOP3.LUT P0, RZ, R8, 0x2, RZ, 0xc0, !PT ;  /* 0x0000000208ff7812 */ /* 0x000fe2000780c0ff */
[----:B---3--:R-:W-:Y:S01]  /*1220*/  IMAD R2, R13, -0x60, R20 ;  /* 0xffffffa00d027824 */ /* 0x008fe200078e0214 */
[----:B------:R-:W-:Y:S01]  /*1230*/  LOP3.LUT R0, R0, 0xc0, RZ, 0xc0, !PT ;  /* 0x000000c000007812 */ /* 0x000fe200078ec0ff */
[----:B------:R-:W-:Y:S01]  /*1240*/  IMAD.IADD R7, R6, 0x1, -R7 ;  /* 0x0000000106077824 */ /* 0x000fe200078e0a07 */
[----:B------:R-:W-:Y:S01]  /*1250*/  CS2R R96, SRZ ;  /* 0x0000000000607805 */ /* 0x000fe2000001ff00 */
[----:B------:R-:W-:Y:S01]  /*1260*/  IMAD R10, R5, 0x20, R10 ;  /* 0x00000020050a7824 */ /* 0x000fe200078e020a */
[----:B------:R-:W-:Y:S01]  /*1270*/  LOP3.LUT R3, R0, 0x8, R3, 0xf8, !PT ;  /* 0x0000000800037812 */ /* 0x000fe200078ef803 */
[----:B------:R-:W-:Y:S01]  /*1280*/  VIADD R6, R14, 0x3f ;  /* 0x0000003f0e067836 */ /* 0x000fe20000000000 */
[----:B------:R-:W-:Y:S01]  /*1290*/  SHF.R.U32.HI R0, RZ, 0x3, R0 ;  /* 0x00000003ff007819 */ /* 0x000fe20000011600 */
[----:B------:R-:W-:Y:S01]  /*12a0*/  IMAD R7, R7, 0x200, R10 ;  /* 0x0000020007077824 */ /* 0x000fe200078e020a */
[----:B------:R-:W-:Y:S01]  /*12b0*/  LEA.HI R5, R12, R12, RZ, 0x1 ;  /* 0x0000000c0c057211 */ /* 0x000fe200078f08ff */
[----:B------:R-:W-:Y:S01]  /*12c0*/  IMAD.MOV.U32 R14, RZ, RZ, 0x20 ;  /* 0x00000020ff0e7424 */ /* 0x000fe200078e00ff */
[----:B------:R-:W-:-:S02]  /*12d0*/  LOP3.LUT R0, R3, R0, RZ, 0x3c, !PT ;  /* 0x0000000003007212 */ /* 0x000fc400078e3cff */
[----:B------:R-:W-:Y:S02]  /*12e0*/  CS2R R94, SRZ ;  /* 0x00000000005e7805 */ /* 0x000fe4000001ff00 */
[----:B------:R-:W-:Y:S01]  /*12f0*/  SHF.R.S32.HI R9, RZ, 0x1f, R6 ;  /* 0x0000001fff097819 */ /* 0x000fe20000011406 */
[----:B------:R-:W-:Y:S01]  /*1300*/  IMAD R5, R5, -0x3, R16 ;  /* 0xfffffffd05057824 */ /* 0x000fe200078e0210 */
[----:B------:R-:W-:Y:S01]  /*1310*/  SEL R14, R14, 0xffffffe0, !P0 ;  /* 0xffffffe00e0e7807 */ /* 0x000fe20004000000 */
[----:B------:R-:W-:Y:S01]  /*1320*/  IMAD.IADD R13, R0, 0x1, R7 ;  /* 0x00000001000d7824 */ /* 0x000fe200078e0207 */
[----:B------:R-:W-:Y:S01]  /*1330*/  LEA.HI R9, R9, R6, RZ, 0x6 ;  /* 0x0000000609097211 */ /* 0x000fe200078f30ff */
[----:B------:R-:W-:Y:S01]  /*1340*/  IMAD R2, R5, -0x20, R2 ;  /* 0xffffffe005027824 */ /* 0x000fe200078e0202 */
[----:B------:R-:W-:Y:S01]  /*1350*/  LOP3.LUT R12, R18, 0x1, RZ, 0xfc, !PT ;  /* 0x00000001120c7812 */ /* 0x000fe200078efcff */
[----:B------:R-:W-:Y:S01]  /*1360*/  IMAD.MOV.U32 R5, RZ, RZ, RZ ;  /* 0x000000ffff057224 */ /* 0x000fe200078e00ff */
[----:B------:R-:W-:Y:S01]  /*1370*/  LEA R13, R13, UR36, 0x1 ;  /* 0x000000240d0d7c11 */ /* 0x000fe2000f8e08ff */
[----:B------:R-:W-:Y:S01]  /*1380*/  IMAD R0, R11, -0x2, R2 ;  /* 0xfffffffe0b007824 */ /* 0x000fe200078e0202 */
[----:B------:R-:W-:Y:S01]  /*1390*/  CS2R R6, SRZ ;  /* 0x0000000000067805 */ /* 0x000fe2000001ff00 */
[----:B------:R-:W-:Y:S01]  /*13a0*/  IMAD.MOV.U32 R2, RZ, RZ, RZ ;  /* 0x000000ffff027224 */ /* 0x000fe200078e00ff */
        /* <DEDUP_REMOVED lines=35> */
[----:B------:R-:W-:Y:S02]  /*15e0*/  SHF.R.S32.HI R18, RZ, 0x6, R9 ;  /* 0x00000006ff127819 */ /* 0x000fe40000011409 */
[----:B------:R-:W-:-:S07]  /*15f0*/  IADD3 R14, R14, 0x30400, R13 ;  /* 0x000304000e0e7810 */ /* 0x000fce0007ffe00d */
.L_x_273:
[----:B------:R-:W-:-:S13]  /*1600*/  ISETP.NE.AND P0, PT, R12, 0x3, PT ;  /* 0x000000030c00780c */ /* 0x000fda0003f05270 */
[----:B---3--:R-:W-:Y:S05]  /*1610*/  @!P0 BRA `(.L_x_263) ;  /* 0x0000000000048947 */ /* 0x008fea0003800000 */
[----:B------:R-:W-:Y:S01]  /*1620*/  BPT.TRAP 0x1 ;  /* 0x000000040000795c */ /* 0x000fe20000300000 */
.L_x_263:
[----:B------:R-:W-:Y:S02]  /*1630*/  LEA R3, R2, UR36, 0x3 ;  /* 0x0000002402037c11 */ /* 0x000fe4000f8e18ff */
[----:B------:R-:W-:-:S04]  /*1640*/  SHF.L.U32 R8, R7, 0x1f, RZ ;  /* 0x0000001f07087819 */ /* 0x000fc800000006ff */
[----:B------:R2:W3:Y:S01]  /*1650*/  SYNCS.PHASECHK.TRANS64.TRYWAIT P1, [R3+URZ+0x36410], R8 ;  /* 0x03641008030075a7 */ /* 0x0004e2000802017f */
[----:B------:R-:W-:Y:S05]  /*1660*/  @!P0 BRA `(.L_x_264) ;  /* 0x0000000000048947 */ /* 0x000fea0003800000 */
[----:B------:R-:W-:Y:S01]  /*1670*/  BPT.TRAP 0x1 ;  /* 0x000000040000795c */ /* 0x000fe20000300000 */
.L_x_264:
[----:B---3--:R-:W-:Y:S05]  /*1680*/  @P1 BRA `(.L_x_265) ;  /* 0x0000000000081947 */ /* 0x008fea0003800000 */
[----:B------:R-:W3:Y:S02]  /*1690*/  SYNCS.PHASECHK.TRANS64.TRYWAIT P1, [R3+URZ+0x36410], R8 ;  /* 0x03641008030075a7 */ /* 0x000ee4000802017f */
[----:B---3--:R-:W-:Y:S05]  /*16a0*/  @!P1 BRA `(.L_x_266) ;  /* 0x0000005800a09947 */ /* 0x008fea0003800000 */
.L_x_265:
[----:B------:R-:W-:Y:S05]  /*16b0*/  WARPSYNC.ALL ;  /* 0x0000000000007948 */ /* 0x000fea0003800000 */
[----:B------:R-:W-:Y:S01]  /*16c0*/  R2UR UR6, R4 ;  /* 0x00000000040672ca */ /* 0x000fe200000e0000 */
[----:B------:R-:W-:Y:S01]  /*16d0*/  UIADD3 UR4, UR36, 0x1e000, URZ ;  /* 0x0001e00024047890 */ /* 0x000fe2000fffe03f */
[C---:B------:R-:W-:Y:S01]  /*16e0*/  R2UR UR7, R2.reuse ;  /* 0x00000000020772ca */ /* 0x040fe200000e0000 */
[----:B------:R-:W-:Y:S01]  /*16f0*/  WARPGROUP.ARRIVE ;  /* 0x00000000000079c5 */ /* 0x000fe20000000000 */
[----:B------:R-:W-:Y:S01]  /*1700*/  UMOV UR13, 0x40000040 ;  /* 0x40000040000d7882 */ /* 0x000fe20000000000 */
[----:B------:R-:W-:Y:S01]  /*1710*/  USHF.R.U32.HI UR5, URZ, 0x4, UR4 ;  /* 0x000000043f057899 */ /* 0x000fe20008011604 */
[----:B--23--:R-:W-:Y:S01]  /*1720*/  IMAD R8, R2, 0x40, R15 ;  /* 0x0000004002087824 */ /* 0x00cfe200078e020f */
        /* <DEDUP_REMOVED lines=91> */
[----:B------:R2:W3:Y:S04]  /*1ce0*/  LDS R21, [R8+0x30000] ;  /* 0x0300000008157984 */ /* 0x0004e80000000800 */
[----:B------:R2:W4:Y:S01]  /*1cf0*/  LDS R20, [R8+0x30020] ;  /* 0x0300200008147984 */ /* 0x0005220000000800 */
[----:B------:R-:W-:Y:S05]  /*1d00*/  @!P0 BRA `(.L_x_267) ;  /* 0x0000000000048947 */ /* 0x000fea0003800000 */
[----:B------:R-:W-:Y:S01]  /*1d10*/  BPT.TRAP 0x1 ;  /* 0x000000040000795c */ /* 0x000fe20000300000 */
.L_x_267:
[----:B--2---:R-:W-:-:S04]  /*1d20*/  SHF.L.U32 R8, R6, 0x1f, RZ ;  /* 0x0000001f06087819 */ /* 0x004fc800000006ff */
[----:B------:R2:W5:Y:S01]  /*1d30*/  SYNCS.PHASECHK.TRANS64.TRYWAIT P1, [UR36+0x36430], R8 ;  /* 0x03643008ff0075a7 */ /* 0x0005620008020164 */
[----:B------:R-:W-:Y:S05]  /*1d40*/  @!P0 BRA `(.L_x_268) ;  /* 0x0000000000048947 */ /* 0x000fea0003800000 */
[----:B------:R-:W-:Y:S01]  /*1d50*/  BPT.TRAP 0x1 ;  /* 0x000000040000795c */ /* 0x000fe20000300000 */
.L_x_268:
[----:B-----5:R-:W-:Y:S05]  /*1d60*/  @P1 BRA `(.L_x_269) ;  /* 0x0000000000081947 */ /* 0x020fea0003800000 */
[----:B------:R-:W5:Y:S02]  /*1d70*/  SYNCS.PHASECHK.TRANS64.TRYWAIT P1, [UR36+0x36430], R8 ;  /* 0x03643008ff0075a7 */ /* 0x000f640008020164 */
[----:B-----5:R-:W-:Y:S05]  /*1d80*/  @!P1 BRA `(.L_x_270) ;  /* 0x0000005000fc9947 */ /* 0x020fea0003800000 */
.L_x_269:
[----:B------:R-:W-:Y:S01]  /*1d90*/  UIADD3 UR5, UR36, 0x2a000, URZ ;  /* 0x0002a00024057890 */ /* 0x000fe2000fffe03f */
[----:B------:R-:W-:Y:S01]  /*1da0*/  WARPGROUP.ARRIVE ;  /* 0x00000000000079c5 */ /* 0x000fe20000000000 */
[----:B------:R-:W-:Y:S01]  /*1db0*/  UIADD3 UR4, UR4, 0x9000, URZ ;  /* 0x0000900004047890 */ /* 0x000fe2000fffe03f */
[C---:B------:R-:W-:Y:S01]  /*1dc0*/  ISETP.GT.AND P1, PT, R0.reuse, RZ, PT ;  /* 0x000000ff0000720c */ /* 0x040fe20003f24270 */
[----:B------:R-:W-:Y:S01]  /*1dd0*/  USHF.R.U32.HI UR6, URZ, 0x4, UR5 ;  /* 0x000000043f067899 */ /* 0x000fe20008011605 */
[----:B------:R-:W-:Y:S01]  /*1de0*/  ISETP.GT.AND P2, PT, R0, 0x1, PT ;  /* 0x000000010000780c */ /* 0x000fe20003f44270 */
[----:B------:R-:W-:Y:S01]  /*1df0*/  USHF.R.U32.HI UR4, URZ, 0x4, UR4 ;  /* 0x000000043f047899 */ /* 0x000fe20008011604 */
[----:B------:R-:W-:Y:S01]  /*1e00*/  FSEL R9, R138, -INF , P1 ;  /* 0xff8000008a097808 */ /* 0x000fe20000800000 */
[----:B------:R-:W-:Y:S01]  /*1e10*/  ULOP3.LUT UR7, UR6, 0x3fff, URZ, 0xc0, !UPT ;  /* 0x00003fff06077892 */ /* 0x000fe2000f8ec03f */
[----:B--2--5:R-:W-:Y:S01]  /*1e20*/  FSEL R8, R137, -INF , P2 ;  /* 0xff80000089087808 */ /* 0x024fe20001000000 */
        /* <DEDUP_REMOVED lines=10> */
[--C-:B----4-:R-:W-:Y:S01]  /*1ed0*/  FFMA.FTZ R138, R9, UR7, -R20.reuse ;  /* 0x00000007098a7c23 */ /* 0x110fe20008010814 */
        /* <DEDUP_REMOVED lines=10> */
[--C-:B---3--:R-:W-:Y:S01]  /*1f80*/  FFMA.FTZ R23, R8, UR7, -R21.reuse ;  /* 0x0000000708177c23 */ /* 0x108fe20008010815 */
        /* <DEDUP_REMOVED lines=13> */
[----:B------:R-:W2:Y:S01]  /*2060*/  MUFU.EX2 R23, R23 ;  /* 0x0000001700177308 */ /* 0x000ea20000000800 */
        /* <DEDUP_REMOVED lines=9> */
[----:B------:R2:W3:Y:S08]  /*2100*/  MUFU.EX2 R137, R8 ;  /* 0x0000000800897308 */ /* 0x0004f00000000800 */
[----:B------:R-:W-:Y:S01]  /*2110*/  MUFU.EX2 R138, R138 ;  /* 0x0000008a008a7308 */ /* 0x000fe20000000800 */
[----:B--2---:R-:W-:-:S07]  /*2120*/  F2FP.BF16.F32.PACK_AB R8, R23, R22 ;  /* 0x000000161708723e */ /* 0x004fce00000010ff */
[----:B------:R-:W2:Y:S01]  /*2130*/  MUFU.EX2 R139, R139 ;  /* 0x0000008b008b7308 */ /* 0x000ea20000000800 */
[----:B---3--:R-:W-:Y:S01]  /*2140*/  F2FP.BF16.F32.PACK_AB R10, R137, R136 ;  /* 0x00000088890a723e */ /* 0x008fe200000010ff */
        /* <DEDUP_REMOVED lines=8> */
[----:B------:R-:W3:Y:S01]  /*21d0*/  MUFU.EX2 R142, R142 ;  /* 0x0000008e008e7308 */ /* 0x000ee20000000800 */
[----:B--2---:R-:W-:-:S07]  /*21e0*/  F2FP.BF16.F32.PACK_AB R9, R139, R138 ;  /* 0x0000008a8b09723e */ /* 0x004fce00000010ff */
[----:B------:R-:W-:Y:S01]  /*21f0*/  MUFU.EX2 R144, R144 ;  /* 0x0000009000907308 */ /* 0x000fe20000000800 */
[----:B---3--:R-:W-:Y:S01]  /*2200*/  F2FP.BF16.F32.PACK_AB R11, R142, R143 ;  /* 0x0000008f8e0b723e */ /* 0x008fe200000010ff */
        /* <DEDUP_REMOVED lines=83> */
[----:B------:R-:W-:Y:S01]  /*2740*/  FADD.FTZ R125, R128, -R141 ;  /* 0x8000008d807d7221 */ /* 0x000fe20000010000 */
[--C-:B---3--:R-:W-:Y:S01]  /*2750*/  FADD.FTZ R126, R126, -R140.reuse ;  /* 0x8000008c7e7e7221 */ /* 0x108fe20000010000 */
[--C-:B------:R-:W-:Y:S01]  /*2760*/  FADD.FTZ R128, R131, -R140.reuse ;  /* 0x8000008c83807221 */ /* 0x100fe20000010000 */
[--C-:B------:R-:W-:Y:S01]  /*2770*/  FADD.FTZ R127, R127, -R140.reuse ;  /* 0x8000008c7f7f7221 */ /* 0x100fe20000010000 */
[----:B------:R-:W-:Y:S01]  /*2780*/  FADD.FTZ R131, R134, -R140 ;  /* 0x8000008c86837221 */ /* 0x000fe20000010000 */
        /* <DEDUP_REMOVED lines=13> */
[--C-:B------:R-:W-:Y:S01]  /*2860*/  FADD.FTZ R121, R132, -R141.reuse ;  /* 0x8000008d84797221 */ /* 0x100fe20000010000 */
[----:B------:R-:W3:Y:S01]  /*2870*/  MUFU.EX2 R10, R10 ;  /* 0x0000000a000a7308 */ /* 0x000ee20000000800 */
[--C-:B------:R-:W-:Y:S01]  /*2880*/  FADD.FTZ R122, R123, -R140.reuse ;  /* 0x8000008c7b7a7221 */ /* 0x100fe20000010000 */
[----:B------:R-:W-:Y:S01]  /*2890*/  FMUL.FTZ R143, R143, R126 ;  /* 0x0000007e8f8f7220 */ /* 0x000fe20000410000 */
[--C-:B------:R-:W-:Y:S01]  /*28a0*/  FADD.FTZ R149, R124, -R141.reuse ;  /* 0x8000008d7c957221 */ /* 0x100fe20000010000 */
[----:B------:R-:W-:Y:S01]  /*28b0*/  FADD.FTZ R124, R133, -R141 ;  /* 0x8000008d857c7221 */ /* 0x000fe20000010000 */
[----:B------:R-:W-:Y:S01]  /*28c0*/  FMUL.FTZ R139, R139, R122 ;  /* 0x0000007a8b8b7220 */ /* 0x000fe20000410000 */
[--C-:B------:R-:W-:Y:S01]  /*28d0*/  FADD.FTZ R133, R130, -R140.reuse ;  /* 0x8000008c82857221 */ /* 0x100fe20000010000 */
[----:B------:R-:W-:Y:S01]  /*28e0*/  FADD.FTZ R140, R135, -R140 ;  /* 0x8000008c878c7221 */ /* 0x000fe20000010000 */
[----:B------:R-:W4:Y:S01]  /*28f0*/  MUFU.EX2 R21, R21 ;  /* 0x0000001500157308 */ /* 0x000f220000000800 */
[C---:B--2---:R-:W-:Y:S01]  /*2900*/  FMUL.FTZ R126, R9.reuse, R120 ;  /* 0x00000078097e7220 */ /* 0x044fe20000410000 */
[----:B------:R-:W-:Y:S01]  /*2910*/  F2FP.BF16.F32.PACK_AB R120, R9, R144 ;  /* 0x000000900978723e */ /* 0x000fe200000010ff */
[----:B------:R-:W-:Y:S01]  /*2920*/  FMUL.FTZ R22, R22, R147 ;  /* 0x0000009316167220 */ /* 0x000fe20000410000 */
[----:B------:R-:W-:Y:S01]  /*2930*/  FMUL.FTZ R23, R23, R148 ;  /* 0x0000009417177220 */ /* 0x000fe20000410000 */
[----:B------:R-:W-:Y:S01]  /*2940*/  FMUL.FTZ R136, R136, R149 ;  /* 0x0000009588887220 */ /* 0x000fe20000410000 */
[----:B------:R-:W-:Y:S01]  /*2950*/  FMUL.FTZ R137, R137, R150 ;  /* 0x0000009689897220 */ /* 0x000fe20000410000 */
[----:B------:R-:W-:Y:S01]  /*2960*/  FMUL.FTZ R138, R138, R129 ;  /* 0x000000818a8a7220 */ /* 0x000fe20000410000 */
[----:B------:R-:W2:Y:S01]  /*2970*/  MUFU.EX2 R8, R8 ;  /* 0x0000000800087308 */ /* 0x000ea20000000800 */
[----:B---3--:R-:W-:Y:S01]  /*2980*/  FMUL.FTZ R9, R10, R121 ;  /* 0x000000790a097220 */ /* 0x008fe20000410000 */
[----:B------:R-:W-:Y:S01]  /*2990*/  FMUL.FTZ R142, R142, R127 ;  /* 0x0000007f8e8e7220 */ /* 0x000fe20000410000 */
[----:B------:R-:W-:Y:S01]  /*29a0*/  FMUL.FTZ R125, R144, R125 ;  /* 0x0000007d907d7220 */ /* 0x000fe20000410000 */
[----:B------:R-:W-:-:S04]  /*29b0*/  UMOV UR7, 0x80000020 ;  /* 0x8000002000077882 */ /* 0x000fc80000000000 */
[----:B------:R-:W3:Y:S01]  /*29c0*/  MUFU.EX2 R11, R11 ;  /* 0x0000000b000b7308 */ /* 0x000ee20000000800 */
[C---:B----4-:R-:W-:Y:S01]  /*29d0*/  F2FP.BF16.F32.PACK_AB R122, R21.reuse, R10 ;  /* 0x0000000a157a723e */ /* 0x050fe200000010ff */
[----:B------:R-:W-:Y:S01]  /*29e0*/  FMUL.FTZ R124, R21, R124 ;  /* 0x0000007c157c7220 */ /* 0x000fe20000410000 */
[----:B------:R-:W-:-:S05]  /*29f0*/  F2FP.BF16.F32.PACK_AB R10, R137, R136 ;  /* 0x00000088890a723e */ /* 0x000fca00000010ff */
[----:B------:R-:W4:Y:S01]  /*2a00*/  MUFU.EX2 R20, R146 ;  /* 0x0000009200147308 */ /* 0x000f220000000800 */
[----:B--2---:R-:W-:-:S07]  /*2a10*/  FMUL.FTZ R21, R8, R133 ;  /* 0x0000008508157220 */ /* 0x004fce0000410000 */
[----:B------:R-:W2:Y:S01]  /*2a20*/  MUFU.EX2 R145, R145 ;  /* 0x0000009100917308 */ /* 0x000ea20000000800 */
[C---:B---3--:R-:W-:Y:S01]  /*2a30*/  F2FP.BF16.F32.PACK_AB R121, R11.reuse, R8 ;  /* 0x000000080b79723e */ /* 0x048fe200000010ff */
[----:B------:R-:W-:Y:S01]  /*2a40*/  FMUL.FTZ R128, R11, R128 ;  /* 0x000000800b807220 */ /* 0x000fe20000410000 */
[----:B------:R-:W-:Y:S02]  /*2a50*/  F2FP.BF16.F32.PACK_AB R8, R23, R22 ;  /* 0x000000161708723e */ /* 0x000fe400000010ff */
[----:B------:R-:W-:Y:S02]  /*2a60*/  F2FP.BF16.F32.PACK_AB R22, R124, R9 ;  /* 0x000000097c16723e */ /* 0x000fe400000010ff */
[----:B------:R-:W-:Y:S01]  /*2a70*/  F2FP.BF16.F32.PACK_AB R9, R139, R138 ;  /* 0x0000008a8b09723e */ /* 0x000fe200000010ff */
[----:B----4-:R-:W-:Y:S01]  /*2a80*/  FMUL.FTZ R131, R20, R131 ;  /* 0x0000008314837220 */ /* 0x010fe20000410000 */
[----:B------:R-:W-:Y:S02]  /*2a90*/  F2FP.BF16.F32.PACK_AB R11, R142, R143 ;  /* 0x0000008f8e0b723e */ /* 0x000fe400000010ff */
[----:B------:R-:W-:-:S02]  /*2aa0*/  F2FP.BF16.F32.PACK_AB R21, R128, R21 ;  /* 0x000000158015723e */ /* 0x000fc400000010ff */
[C---:B--2---:R-:W-:Y:S01]  /*2ab0*/  F2FP.BF16.F32.PACK_AB R123, R145.reuse, R20 ;  /* 0x00000014917b723e */ /* 0x044fe200000010ff */
        /* <DEDUP_REMOVED lines=9> */
[----:B---3--:R-:W3:Y:S02]  /*2b50*/  FENCE.VIEW.ASYNC.S ;  /* 0x00000000000073c6 */ /* 0x008ee40000000000 */
[----:B---3--:R-:W-:Y:S06]  /*2b60*/  BAR.SYNC.DEFER_BLOCKING 0x9, 0x180 ;  /* 0x0246000000007b1d */ /* 0x008fec0000010000 */
        /* <DEDUP_REMOVED lines=44> */
[----:B----4-:R-:W4:Y:S02]  /*2e30*/  FENCE.VIEW.ASYNC.S ;  /* 0x00000000000073c6 */ /* 0x010f240000000000 */
[----:B----4-:R-:W-:Y:S06]  /*2e40*/  BAR.SYNC.DEFER_BLOCKING 0x9, 0x180 ;  /* 0x0246000000007b1d */ /* 0x010fec0000010000 */
[----:B--2---:R-:W-:-:S06]  /*2e50*/  WARPGROUP.ARRIVE ;  /* 0x00000000000079c5 */ /* 0x004fcc0000000000 */
        /* <DEDUP_REMOVED lines=33> */
[----:B---3--:R-:W-:Y:S05]  /*3070*/  @!P0 BRA `(.L_x_271) ;  /* 0x0000000000048947 */ /* 0x008fea0003800000 */
[----:B------:R-:W-:Y:S01]  /*3080*/  BPT.TRAP 0x1 ;  /* 0x000000040000795c */ /* 0x000fe20000300000 */
.L_x_271:
[----:B------:R-:W-:Y:S01]  /*3090*/  LEA R8, R4, UR36, 0xd ;  /* 0x0000002404087c11 */ /* 0x000fe2000f8e68ff */
[----:B------:R-:W-:Y:S01]  /*30a0*/  UIADD3 UR4, UR36, 0x36438, URZ ;  /* 0x0003643824047890 */ /* 0x000fe2000fffe03f */
[----:B------:R-:W-:Y:S01]  /*30b0*/  VIADD R10, R19, 0x9 ;  /* 0x00000009130a7836 */ /* 0x000fe20000000000 */
        /* <DEDUP_REMOVED lines=9> */
[----:B------:R-:W-:Y:S01]  /*3150*/  WARPGROUP.ARRIVE ;  /* 0x00000000000079c5 */ /* 0x000fe20000000000 */
[----:B------:R-:W-:Y:S02]  /*3160*/  IMAD R8, R16, 0x1000, R17 ;  /* 0x0000100010087824 */ /* 0x000fe400078e0211 */
[----:B------:R-:W-:-:S03]  /*3170*/  IMAD R9, R2, 0x600, R9 ;  /* 0x0000060002097824 */ /* 0x000fc600078e0209 */
[----:B------:R-:W-:Y:S02]  /*3180*/  LEA R8, R8, UR36, 0x2 ;  /* 0x0000002408087c11 */ /* 0x000fe4000f8e10ff */
[----:B------:R-:W-:Y:S01]  /*3190*/  R2UR UR8, R9 ;  /* 0x00000000090872ca */ /* 0x000fe200000e0000 */
[----:B------:R-:W-:-:S12]  /*31a0*/  VIADD R9, R19, 0xc ;  /* 0x0000000c13097836 */ /* 0x000fd80000000000 */
[----:B------:R-:W-:Y:S02]  /*31b0*/  UMOV UR4, UR8 ;  /* 0x0000000800047c82 */ /* 0x000fe40008000000 */
        /* <DEDUP_REMOVED lines=37> */
[----:B---3--:R-:W3:Y:S02]  /*3410*/  FENCE.VIEW.ASYNC.S ;  /* 0x00000000000073c6 */ /* 0x008ee40000000000 */
[----:B---3--:R2:W-:Y:S06]  /*3420*/  BAR.ARV R9, 0xa0 ;  /* 0x000280090000751d */ /* 0x0085ec0000002000 */
[----:B------:R-:W-:Y:S05]  /*3430*/  @!P0 BRA `(.L_x_272) ;  /* 0x0000000000048947 */ /* 0x000fea0003800000 */
[----:B------:R-:W-:Y:S01]  /*3440*/  BPT.TRAP 0x1 ;  /* 0x000000040000795c */ /* 0x000fe20000300000 */
.L_x_272:
[----:B------:R-:W-:Y:S01]  /*3450*/  VIADD R5, R5, 0x1 ;  /* 0x0000000105057836 */ /* 0x000fe20000000000 */
[----:B------:R-:W-:Y:S01]  /*3460*/  LOP3.LUT R6, R6, 0x1, RZ, 0x3c, !PT ;  /* 0x0000000106067812 */ /* 0x000fe200078e3cff */
[----:B------:R-:W-:Y:S02]  /*3470*/  VIADD R2, R2, 0x1 ;  /* 0x0000000102027836 */ /* 0x000fe40000000000 */
[----:B------:R-:W-:Y:S01]  /*3480*/  VIADD R3, R3, 0x36420 ;  /* 0x0003642003037836 */ /* 0x000fe20000000000 */
[----:B------:R-:W-:Y:S02]  /*3490*/  ISETP.GE.AND P1, PT, R5, R18, PT ;  /* 0x000000120500720c */ /* 0x000fe40003f26270 */
[----:B------:R-:W-:Y:S02]  /*34a0*/  ISETP.NE.AND P0, PT, R2, 0x2, PT ;  /* 0x000000020200780c */ /* 0x000fe40003f05270 */
[----:B------:R-:W-:Y:S02]  /*34b0*/  PRMT R3, RZ, 0x654, R3 ;  /* 0x00000654ff037816 */ /* 0x000fe40000000003 */
[----:B--2---:R-:W-:-:S02]  /*34c0*/  SEL R8, RZ, 0x1, P0 ;  /* 0x00000001ff087807 */ /* 0x004fc40000000000 */
[----:B------:R3:W-:Y:S01]  /*34d0*/  SYNCS.ARRIVE.TRANS64.RED.A1T0 RZ, [R3+URZ], RZ ;  /* 0x000000ff03ff79a7 */ /* 0x0007e2000810043f */
[----:B------:R-:W-:Y:S02]  /*34e0*/  SEL R2, R2, RZ, P0 ;  /* 0x000000ff02027207 */ /* 0x000fe40000000000 */
[----:B------:R-:W-:Y:S02]  /*34f0*/  LOP3.LUT R7, R7, R8, RZ, 0x3c, !PT ;  /* 0x0000000807077212 */ /* 0x000fe400078e3cff */
[----:B------:R-:W-:Y:S05]  /*3500*/  @!P1 BRA `(.L_x_273) ;  /* 0xffffffe0003c9947 */ /* 0x000fea000383ffff */
.L_x_262:
[----:B------:R-:W4:Y:S01]  /*3510*/  S2UR UR8, SR_CTAID.Y ;  /* 0x00000000000879c3 */ /* 0x000f220000002600 */
[----:B------:R-:W-:Y:S01]  /*3520*/  ULDC UR5, c[0x0][0x850] ;  /* 0x0002140000057ab9 */ /* 0x000fe20000000800 */
[----:B------:R-:W-:Y:S01]  /*3530*/  ULDC.64 UR10, c[0x0][0x818] ;  /* 0x00020600000a7ab9 */ /* 0x000fe20000000a00 */
[----:B------:R-:W-:Y:S01]  /*3540*/  UISETP.NE.AND UP0, UPT, UR5, 0x1, UPT ;  /* 0x000000010500788c */ /* 0x000fe2000bf05270 */
[----:B-1----:R-:W-:Y:S01]  /*3550*/  IMAD R16, R16, 0x1800, R17 ;  /* 0x0000180010107824 */ /* 0x002fe200078e0211 */
[----:B------:R-:W-:-:S03]  /*3560*/  ULDC.64 UR12, c[0x0][0x840] ;  /* 0x00021000000c7ab9 */ /* 0x000fc60000000a00 */
[----:B------:R-:W1:Y:S01]  /*3570*/  S2UR UR4, SR_CTAID.X ;  /* 0x00000000000479c3 */ /* 0x000e620000002500 */
[----:B------:R-:W-:-:S05]  /*3580*/  LEA R16, R16, UR36, 0x2 ;  /* 0x0000002410107c11 */ /* 0x000fca000f8e10ff */
[----:B------:R-:W-:Y:S01]  /*3590*/  @UP0 ULDC UR6, c[0x0][0x854] ;  /* 0x0002150000060ab9 */ /* 0x000fe20000000800 */
[----:B------:R-:W-:Y:S01]  /*35a0*/  @UP0 ULDC UR9, c[0x0][0x858] ;  /* 0x0002160000090ab9 */ /* 0x000fe20000000800 */
[----:B------:R-:W5:Y:S01]  /*35b0*/  S2UR UR16, SR_CTAID.Z ;  /* 0x00000000001079c3 */ /* 0x000f620000002700 */
[----:B----4-:R-:W-:-:S07]  /*35c0*/  UIMAD.WIDE.U32 UR6, UR8, UR6, URZ ;  /* 0x00000006080672a5 */ /* 0x010fce000f8e003f */
[----:B------:R-:W4:Y:S01]  /*35d0*/  LDC.64 R8, c[0x0][0x820] ;  /* 0x00020800ff087b82 */ /* 0x000f220000000a00 */
[----:B------:R-:W-:Y:S02]  /*35e0*/  @UP0 USHF.R.U32.HI UR8, URZ, UR9, UR7 ;  /* 0x000000093f080299 */ /* 0x000fe40008011607 */
[----:B-1----:R-:W-:-:S05]  /*35f0*/  UIMAD UR4, UR4, 0x4800, URZ ;  /* 0x00004800040478a4 */ /* 0x002fca000f8e023f */
[----:B--2---:R-:W1:Y:S01]  /*3600*/  LDC.64 R10, c[0x0][0x848] ;  /* 0x00021200ff0a7b82 */ /* 0x004e620000000a00 */
[----:B------:R-:W-:Y:S02]  /*3610*/  USHF.R.S32.HI UR6, URZ, 0x1f, UR8 ;  /* 0x0000001f3f067899 */ /* 0x000fe40008011408 */
[----:B------:R-:W-:Y:S02]  /*3620*/  USHF.R.S32.HI UR5, URZ, 0x1f, UR4 ;  /* 0x0000001f3f057899 */ /* 0x000fe40008011404 */
[----:B------:R-:W-:Y:S02]  /*3630*/  UIMAD UR7, UR6, UR10, URZ ;  /* 0x0000000a060772a4 */ /* 0x000fe4000f8e023f */
[----:B------:R-:W-:Y:S02]  /*3640*/  UIMAD UR6, UR6, UR12, URZ ;  /* 0x0000000c060672a4 */ /* 0x000fe4000f8e023f */
[----:B------:R-:W-:Y:S02]  /*3650*/  UIMAD.WIDE.U32 UR14, UR8, UR10, UR4 ;  /* 0x0000000a080e72a5 */ /* 0x000fe4000f8e0004 */
[----:B------:R-:W-:-:S02]  /*3660*/  UIMAD UR7, UR8, UR11, UR7 ;  /* 0x0000000b080772a4 */ /* 0x000fc4000f8e0207 */
[----:B------:R-:W-:Y:S02]  /*3670*/  UIMAD.WIDE.U32 UR4, UR8, UR12, UR4 ;  /* 0x0000000c080472a5 */ /* 0x000fe4000f8e0004 */
[----:B------:R-:W-:Y:S01]  /*3680*/  UIMAD UR6, UR8, UR13, UR6 ;  /* 0x0000000d080672a4 */ /* 0x000fe2000f8e0206 */
[----:B---3--:R-:W-:Y:S01]  /*3690*/  IMAD.U32 R3, RZ, RZ, UR15 ;  /* 0x0000000fff037e24 */ /* 0x008fe2000f8e00ff */
[----:B-----5:R-:W-:Y:S01]  /*36a0*/  USHF.R.S32.HI UR8, URZ, 0x1f, UR16 ;  /* 0x0000001f3f087899 */ /* 0x020fe20008011410 */
[----:B------:R-:W-:Y:S01]  /*36b0*/  IMAD.U32 R2, RZ, RZ, UR14 ;  /* 0x0000000eff027e24 */ /* 0x000fe2000f8e00ff */
[----:B------:R-:W-:Y:S01]  /*36c0*/  UIADD3 UR7, UR15, UR7, URZ ;  /* 0x000000070f077290 */ /* 0x000fe2000fffe03f */
[----:B------:R-:W-:Y:S01]  /*36d0*/  IMAD.U32 R5, RZ, RZ, UR5 ;  /* 0x00000005ff057e24 */ /* 0x000fe2000f8e00ff */
[----:B------:R-:W-:Y:S01]  /*36e0*/  UIADD3 UR6, UR5, UR6, URZ ;  /* 0x0000000605067290 */ /* 0x000fe2000fffe03f */
[----:B------:R-:W-:Y:S01]  /*36f0*/  IMAD.U32 R4, RZ, RZ, UR4 ;  /* 0x00000004ff047e24 */ /* 0x000fe2000f8e00ff */
[----:B------:R-:W-:Y:S01]  /*3700*/  ULDC UR4, c[0x0][0x740] ;  /* 0x0001d00000047ab9 */ /* 0x000fe20000000800 */
[----:B----4-:R-:W-:-:S02]  /*3710*/  IMAD R0, R8, UR8, RZ ;  /* 0x0000000808007c24 */ /* 0x010fc4000f8e02ff */
[----:B------:R-:W-:Y:S01]  /*3720*/  FMUL.FTZ R72, R72, UR4 ;  /* 0x0000000448487c20 */ /* 0x000fe20008410000 */
[----:B-1----:R-:W-:Y:S02]  /*3730*/  IMAD R6, R10, UR8, RZ ;  /* 0x000000080a067c24 */ /* 0x002fe4000f8e02ff */
[----:B------:R-:W-:Y:S01]  /*3740*/  FMUL.FTZ R73, R73, UR4 ;  /* 0x0000000449497c20 */ /* 0x000fe20008410000 */
[----:B------:R-:W-:Y:S02]  /*3750*/  IMAD R7, R9, UR16, R0 ;  /* 0x0000001009077c24 */ /* 0x000fe4000f8e0200 */
[----:B------:R-:W-:Y:S01]  /*3760*/  FMUL.FTZ R74, R74, UR4 ;  /* 0x000000044a4a7c20 */ /* 0x000fe20008410000 */
[----:B------:R-:W-:Y:S02]  /*3770*/  IMAD R9, R11, UR16, R6 ;  /* 0x000000100b097c24 */ /* 0x000fe4000f8e0206 */
[----:B------:R-:W-:Y:S01]  /*3780*/  FMUL.FTZ R75, R75, UR4 ;  /* 0x000000044b4b7c20 */ /* 0x000fe20008410000 */
[----:B------:R-:W1:Y:S01]  /*3790*/  S2R R6, SR_TID.X ;  /* 0x0000000000067919 */ /* 0x000e620000002100 */
[----:B------:R-:W-:-:S02]  /*37a0*/  IMAD.U32 R3, RZ, RZ, UR7 ;  /* 0x00000007ff037e24 */ /* 0x000fc4000f8e00ff */
[----:B------:R-:W-:Y:S01]  /*37b0*/  FMUL.FTZ R76, R76, UR4 ;  /* 0x000000044c4c7c20 */ /* 0x000fe20008410000 */
[----:B------:R-:W-:Y:S02]  /*37c0*/  IMAD.U32 R5, RZ, RZ, UR6 ;  /* 0x00000006ff057e24 */ /* 0x000fe4000f8e00ff */
[----:B------:R-:W-:Y:S01]  /*37d0*/  FMUL.FTZ R77, R77, UR4 ;  /* 0x000000044d4d7c20 */ /* 0x000fe20008410000 */
[----:B------:R-:W-:-:S04]  /*37e0*/  IMAD.WIDE.U32 R2, R8, UR16, R2 ;  /* 0x0000001008027c25 */ /* 0x000fc8000f8e0002 */
[----:B------:R-:W-:Y:S01]  /*37f0*/  FMUL.FTZ R78, R78, UR4 ;  /* 0x000000044e4e7c20 */ /* 0x000fe20008410000 */
[----:B------:R-:W-:Y:S01]  /*3800*/  FMUL.FTZ R79, R79, UR4 ;  /* 0x000000044f4f7c20 */ /* 0x000fe20008410000 */
[----:B------:R-:W-:Y:S01]  /*3810*/  FMUL.FTZ R80, R80, UR4 ;  /* 0x0000000450507c20 */ /* 0x000fe20008410000 */
[----:B------:R-:W-:-:S04]  /*3820*/  IMAD.WIDE.U32 R4, R10, UR16, R4 ;  /* 0x000000100a047c25 */ /* 0x000fc8000f8e0004 */
        /* <DEDUP_REMOVED lines=39> */
[----:B------:R-:W-:Y:S05]  /*3aa0*/  WARPSYNC.ALL ;  /* 0x0000000000007948 */ /* 0x000fea0003800000 */
[----:B------:R-:W-:-:S02]  /*3ab0*/  IMAD.IADD R7, R3, 0x1, R7 ;  /* 0x0000000103077824 */ /* 0x000fc400078e0207 */
[----:B------:R-:W-:Y:S01]  /*3ac0*/  IMAD.IADD R0, R5, 0x1, R9 ;  /* 0x0000000105007824 */ /* 0x000fe200078e0209 */
[----:B------:R-:W-:Y:S01]  /*3ad0*/  BAR.SYNC.DEFER_BLOCKING 0x1, 0x180 ;  /* 0x0046000000007b1d */ /* 0x000fe20000010000 */
[----:B-1----:R-:W-:-:S07]  /*3ae0*/  ISETP.NE.AND P1, PT, R6, 0x80, PT ;  /* 0x000000800600780c */ /* 0x002fce0003f25270 */
[----:B------:R-:W1:Y:S01]  /*3af0*/  LDC.64 R8, c[0x0][0x800] ;  /* 0x00020000ff087b82 */ /* 0x000e620000000a00 */
[----:B------:R-:W-:Y:S07]  /*3b00*/  BSSY B0, `(.L_x_274) ;  /* 0x0000027000007945 */ /* 0x000fee0003800000 */
[----:B------:R-:W2:Y:S01]  /*3b10*/  LDC.64 R10, c[0x0][0x828] ;  /* 0x00020a00ff0a7b82 */ /* 0x000ea20000000a00 */
[----:B------:R3:W-:Y:S04]  /*3b20*/  STS.128 [R16], R24 ;  /* 0x0000001810007388 */ /* 0x0007e80000000c00 */
[----:B------:R3:W-:Y:S01]  /*3b30*/  STS.128 [R16+0x800], R28 ;  /* 0x0008001c10007388 */ /* 0x0007e20000000c00 */
[----:B-1----:R-:W-:-:S03]  /*3b40*/  LEA R8, P0, R2, R8, 0x2 ;  /* 0x0000000802087211 */ /* 0x002fc600078010ff */
[----:B------:R3:W-:Y:S01]  /*3b50*/  STS.128 [R16+0x1000], R32 ;  /* 0x0010002010007388 */ /* 0x0007e20000000c00 */
[----:B------:R-:W-:-:S03]  /*3b60*/  LEA.HI.X R7, R2, R9, R7, 0x2, P0 ;  /* 0x0000000902077211 */ /* 0x000fc600000f1407 */
[----:B------:R3:W-:Y:S01]  /*3b70*/  STS.128 [R16+0x1800], R36 ;  /* 0x0018002410007388 */ /* 0x0007e20000000c00 */
[----:B--2---:R-:W-:-:S03]  /*3b80*/  LEA R10, P2, R4, R10, 0x2 ;  /* 0x0000000a040a7211 */ /* 0x004fc600078410ff */
[----:B------:R3:W-:Y:S01]  /*3b90*/  STS.128 [R16+0x2000], R40 ;  /* 0x0020002810007388 */ /* 0x0007e20000000c00 */
[----:B------:R-:W-:-:S03]  /*3ba0*/  LEA.HI.X R0, R4, R11, R0, 0x2, P2 ;  /* 0x0000000b04007211 */ /* 0x000fc600010f1400 */
        /* <DEDUP_REMOVED lines=12> */
[----:B-1----:R-:W1:Y:S02]  /*3c70*/  FENCE.VIEW.ASYNC.S ;  /* 0x00000000000073c6 */ /* 0x002e640000000000 */
[----:B-1----:R-:W-:Y:S06]  /*3c80*/  BAR.SYNC.DEFER_BLOCKING 0x1, 0x180 ;  /* 0x0046000000007b1d */ /* 0x002fec0000010000 */
[----:B------:R-:W-:Y:S05]  /*3c90*/  @P1 BRA `(.L_x_275) ;  /* 0x0000000000341947 */ /* 0x000fea0003800000 */
[----:B------:R-:W-:Y:S01]  /*3ca0*/  R2UR UR4, R10 ;  /* 0x000000000a0472ca */ /* 0x000fe200000e0000 */
[----:B------:R-:W-:Y:S01]  /*3cb0*/  UMOV UR6, 0x1200 ;  /* 0x0000120000067882 */ /* 0x000fe20000000000 */
[----:B------:R-:W-:Y:S01]  /*3cc0*/  R2UR UR5, R0 ;  /* 0x00000000000572ca */ /* 0x000fe200000e0000 */
[----:B------:R-:W-:Y:S01]  /*3cd0*/  UMOV UR8, 0x0 ;  /* 0x0000000000087882 */ /* 0x000fe20000000000 */
[----:B------:R-:W-:Y:S01]  /*3ce0*/  PLOP3.LUT P0, PT, PT, PT, PT, 0x80, 0x0 ;  /* 0x000000000000781c */ /* 0x000fe20003f0f070 */
[----:B------:R-:W-:-:S12]  /*3cf0*/  UMOV UR9, 0x14f00000 ;  /* 0x14f0000000097882 */ /* 0x000fd80000000000 */
.L_x_276:
[----:B------:R-:W-:Y:S01]  /*3d00*/  @P0 ELECT P2, URZ, PT ;  /* 0x00000000003f082f */ /* 0x000fe20003840000 */
[----:B------:R1:W-:-:S12]  /*3d10*/  UBLKRED.G.S.ADD.F32.RN [UR4], [UR36], UR6, desc[UR8] ;  /* 0x00000804240073bb */ /* 0x0003d800080a1406 */
[----:B------:R-:W-:Y:S02]  /*3d20*/  @P2 PLOP3.LUT P0, PT, P2, PT, PT, 0x8, 0x0 ;  /* 0x000000000000281c */ /* 0x000fe4000170e170 */
[----:B------:R-:W-:-:S11]  /*3d30*/  PLOP3.LUT P2, PT, PT, PT, PT, 0x8, 0x0 ;  /* 0x000000000000781c */ /* 0x000fd60003f4e170 */
[----:B-1----:R-:W-:Y:S05]  /*3d40*/  @P0 BRA.U.ANY `(.L_x_276) ;  /* 0xfffffffd00ec0947 */ /* 0x002fea000393ffff */
[----:B------:R0:W-:Y:S01]  /*3d50*/  UTMACMDFLUSH ;  /* 0x00000000000079b7 */ /* 0x0001e20000000000 */
[----:B------:R-:W-:-:S04]  /*3d60*/  DEPBAR.LE SB0, 0x0 ;  /* 0x000080000000791a */ /* 0x000fc80000000000 */
.L_x_275:
[----:B------:R-:W-:Y:S05]  /*3d70*/  BSYNC B0 ;  /* 0x0000000000007941 */ /* 0x000fea0003800000 */
.L_x_274:
[----:B------:R-:W-:Y:S06]  /*3d80*/  BAR.SYNC.DEFER_BLOCKING 0x1, 0x180 ;  /* 0x0046000000007b1d */ /* 0x000fec0000010000 */
[----:B------:R4:W-:Y:S04]  /*3d90*/  STS.128 [R16], R72 ;  /* 0x0000004810007388 */ /* 0x0009e80000000c00 */
[----:B------:R4:W-:Y:S04]  /*3da0*/  STS.128 [R16+0x800], R76 ;  /* 0x0008004c10007388 */ /* 0x0009e80000000c00 */
        /* <DEDUP_REMOVED lines=24> */
.L_x_277:
[----:B------:R-:W-:Y:S01]  /*3f30*/  @P0 ELECT P1, URZ, PT ;  /* 0x00000000003f082f */ /* 0x000fe20003820000 */
[----:B------:R1:W-:-:S12]  /*3f40*/  UBLKRED.G.S.ADD.F32.RN [UR4], [UR36], UR6, desc[UR8] ;  /* 0x00000804240073bb */ /* 0x0003d800080a1406 */
[----:B------:R-:W-:Y:S02]  /*3f50*/  @P1 PLOP3.LUT P0, PT, P1, PT, PT, 0x8, 0x0 ;  /* 0x000000000000181c */ /* 0x000fe40000f0e170 */
[----:B------:R-:W-:-:S11]  /*3f60*/  PLOP3.LUT P1, PT, PT, PT, PT, 0x8, 0x0 ;  /* 0x000000000000781c */ /* 0x000fd60003f2e170 */
[----:B-1----:R-:W-:Y:S05]  /*3f70*/  @P0 BRA.U.ANY `(.L_x_277) ;  /* 0xfffffffd00ec0947 */ /* 0x002fea000393ffff */
[----:B------:R0:W-:Y:S01]  /*3f80*/  UTMACMDFLUSH ;  /* 0x00000000000079b7 */ /* 0x0001e20000000000 */
[----:B------:R-:W-:-:S04]  /*3f90*/  DEPBAR.LE SB0, 0x0 ;  /* 0x000080000000791a */ /* 0x000fc80000000000 */
[----:B------:R-:W-:Y:S05]  /*3fa0*/  BRA `(.L_x_254) ;  /* 0x0000003000247947 */ /* 0x000fea0003800000 */
.L_x_252:
        /* <DEDUP_REMOVED lines=8> */
[----:B------:R-:W-:Y:S05]  /*4030*/  @P0 BRA `(.L_x_254) ;  /* 0x0000003000000947 */ /* 0x000fea0003800000 */
[----:B------:R-:W1:Y:S02]  /*4040*/  S2UR UR7, SR_CTAID.Z ;  /* 0x00000000000779c3 */ /* 0x000e640000002700 */
[----:B-1----:R-:W-:-:S13]  /*4050*/  ISETP.LE.AND P0, PT, RZ, UR7, PT ;  /* 0x00000007ff007c0c */ /* 0x002fda000bf03270 */
[----:B------:R-:W-:Y:S05]  /*4060*/  @!P0 BRA `(.L_x_254) ;  /* 0x0000002c00f48947 */ /* 0x000fea0003800000 */
[----:B------:R-:W1:Y:S01]  /*4070*/  S2UR UR10, SR_CTAID.Y ;  /* 0x00000000000a79c3 */ /* 0x000e620000002600 */
[----:B------:R-:W-:Y:S01]  /*4080*/  ULDC.64 UR8, c[0x0][0x2d8] ;  /* 0x0000b60000087ab9 */ /* 0x000fe20000000a00 */
[----:B------:R-:W-:-:S06]  /*4090*/  ELECT P0, URZ, PT ;  /* 0x00000000003f782f */ /* 0x000fcc0003800000 */
[----:B------:R-:W2:Y:S01]  /*40a0*/  LDC R2, c[0x0][0x280] ;  /* 0x0000a000ff027b82 */ /* 0x000ea20000000800 */
[----:B-1----:R-:W-:-:S04]  /*40b0*/  USHF.R.S32.HI UR4, URZ, 0x1f, UR10 ;  /* 0x0000001f3f047899 */ /* 0x002fc8000801140a */
[----:B------:R-:W-:Y:S02]  /*40c0*/  UIMAD UR6, UR4, UR8, URZ ;  /* 0x00000008040672a4 */ /* 0x000fe4000f8e023f */
[----:B------:R-:W-:Y:S01]  /*40d0*/  UIMAD.WIDE.U32 UR4, UR10, UR8, URZ ;  /* 0x000000080a0472a5 */ /* 0x000fe2000f8e003f */
[----:B--2---:R-:W-:Y:S01]  /*40e0*/  ISETP.GE.AND P1, PT, R2, 0x1, PT ;  /* 0x000000010200780c */ /* 0x004fe20003f26270 */
[----:B------:R-:W-:Y:S02]  /*40f0*/  UIMAD UR6, UR10, UR9, UR6 ;  /* 0x000000090a0672a4 */ /* 0x000fe4000f8e0206 */
[----:B------:R-:W-:Y:S01]  /*4100*/  USHF.R.S32.HI UR8, URZ, 0x1f, UR7 ;  /* 0x0000001f3f087899 */ /* 0x000fe20008011407 */
[----:B------:R-:W-:Y:S01]  /*4110*/  ULDC.64 UR10, c[0x0][0x2e0] ;  /* 0x0000b800000a7ab9 */ /* 0x000fe20000000a00 */
[----:B------:R-:W-:Y:S02]  /*4120*/  UIADD3 UR5, UR5, UR6, URZ ;  /* 0x0000000605057290 */ /* 0x000fe4000fffe03f */
[----:B------:R-:W-:-:S04]  /*4130*/  UIMAD UR6, UR8, UR10, URZ ;  /* 0x0000000a080672a4 */ /* 0x000fc8000f8e023f */
[----:B------:R-:W-:Y:S02]  /*4140*/  UIMAD UR8, UR7, UR11, UR6 ;  /* 0x0000000b070872a4 */ /* 0x000fe4000f8e0206 */
[----:B------:R-:W-:Y:S01]  /*4150*/  UIMAD.WIDE.U32 UR6, UR7, UR10, UR4 ;  /* 0x0000000a070672a5 */ /* 0x000fe2000f8e0004 */
[----:B------:R-:W-:Y:S11]  /*4160*/  @!P1 BRA `(.L_x_254) ;  /* 0x0000002c00b49947 */ /* 0x000ff60003800000 */
        /* <DEDUP_REMOVED lines=27> */
.L_x_300:
        /* <DEDUP_REMOVED lines=23> */
.L_x_281:
[----:B------:R-:W-:Y:S05]  /*4490*/  BSYNC B0 ;  /* 0x0000000000007941 */ /* 0x000fea0003800000 */
.L_x_280:
        /* <DEDUP_REMOVED lines=12> */
.L_x_283:
[----:B------:R-:W-:Y:S05]  /*4560*/  BSYNC B0 ;  /* 0x0000000000007941 */ /* 0x000fea0003800000 */
.L_x_282:
        /* <DEDUP_REMOVED lines=13> */
.L_x_285:
[----:B------:R-:W-:Y:S05]  /*4640*/  BSYNC B0 ;  /* 0x0000000000007941 */ /* 0x000fea0003800000 */
.L_x_284:
[----:B------:R-:W-:Y:S06]  /*4650*/  BAR.ARV 0xa, 0xa0 ;  /* 0x0282800000007b1d */ /* 0x000fec0000002000 */
[----:B------:R-:W-:Y:S04]  /*4660*/  BSSY B0, `(.L_x_286) ;  /* 0x0000003000007945 */ /* 0x000fe80003800000 */
[----:B------:R-:W-:Y:S05]  /*4670*/  @!P0 BRA `(.L_x_287) ;  /* 0x0000000000048947 */ /* 0x000fea0003800000 */
[----:B------:R-:W-:-:S04]  /*4680*/  DEPBAR.LE SB0, 0x1 ;  /* 0x000080400000791a */ /* 0x000fc80000000000 */
.L_x_287:
[----:B------:R-:W-:Y:S05]  /*4690*/  BSYNC B0 ;  /* 0x0000000000007941 */ /* 0x000fea0003800000 */
.L_x_286:
[----:B------:R-:W-:Y:S06]  /*46a0*/  BAR.ARV 0xb, 0xa0 ;  /* 0x02c2800000007b1d */ /* 0x000fec0000002000 */
[----:B------:R-:W-:Y:S04]  /*46b0*/  BSSY B0, `(.L_x_288) ;  /* 0x0000003000007945 */ /* 0x000fe80003800000 */
[----:B------:R-:W-:Y:S05]  /*46c0*/  @!P0 BRA `(.L_x_289) ;  /* 0x0000000000048947 */ /* 0x000fea0003800000 */
[----:B------:R-:W-:-:S04]  /*46d0*/  DEPBAR.LE SB0, 0x0 ;  /* 0x000080000000791a */ /* 0x000fc80000000000 */
.L_x_289:
[----:B------:R-:W-:Y:S05]  /*46e0*/  BSYNC B0 ;  /* 0x0000000000007941 */ /* 0x000fea0003800000 */
.L_x_288:
        /* <DEDUP_REMOVED lines=13> */
.L_x_291:
[----:B------:R-:W-:Y:S05]  /*47c0*/  BSYNC B0 ;  /* 0x0000000000007941 */ /* 0x000fea0003800000 */
.L_x_290:
        /* <DEDUP_REMOVED lines=12> */
.L_x_293:
[----:B------:R-:W-:Y:S05]  /*4890*/  BSYNC B0 ;  /* 0x0000000000007941 */ /* 0x000fea0003800000 */
.L_x_292:
        /* <DEDUP_REMOVED lines=13> */
.L_x_295:
[----:B------:R-:W-:Y:S05]  /*4970*/  BSYNC B0 ;  /* 0x0000000000007941 */ /* 0x000fea0003800000 */
.L_x_294:
[----:B------:R-:W-:Y:S06]  /*4980*/  BAR.ARV 0xa, 0xa0 ;  /* 0x0282800000007b1d */ /* 0x000fec0000002000 */
[----:B------:R-:W-:Y:S04]  /*4990*/  BSSY B0, `(.L_x_296) ;  /* 0x0000003000007945 */ /* 0x000fe80003800000 */
[----:B------:R-:W-:Y:S05]  /*49a0*/  @!P0 BRA `(.L_x_297) ;  /* 0x0000000000048947 */ /* 0x000fea0003800000 */
[----:B------:R-:W-:-:S04]  /*49b0*/  DEPBAR.LE SB0, 0x1 ;  /* 0x000080400000791a */ /* 0x000fc80000000000 */
.L_x_297:
[----:B------:R-:W-:Y:S05]  /*49c0*/  BSYNC B0 ;  /* 0x0000000000007941 */ /* 0x000fea0003800000 */
.L_x_296:
[----:B------:R-:W-:Y:S01]  /*49d0*/  VIADD R0, R0, 0xfffffffe ;  /* 0xfffffffe00007836 */ /* 0x000fe20000000000 */
[----:B------:R-:W-:Y:S06]  /*49e0*/  BAR.ARV 0xb, 0xa0 ;  /* 0x02c2800000007b1d */ /* 0x000fec0000002000 */
[----:B------:R-:W-:Y:S01]  /*49f0*/  BSSY B0, `(.L_x_298) ;  /* 0x0000004000007945 */ /* 0x000fe20003800000 */
[----:B------:R-:W-:-:S03]  /*4a00*/  ISETP.NE.AND P1, PT, R0, RZ, PT ;  /* 0x000000ff0000720c */ /* 0x000fc60003f25270 */
[----:B------:R-:W-:Y:S10]  /*4a10*/  @!P0 BRA `(.L_x_299) ;  /* 0x0000000000048947 */ /* 0x000ff40003800000 */
[----:B------:R-:W-:-:S04]  /*4a20*/  DEPBAR.LE SB0, 0x0 ;  /* 0x000080000000791a */ /* 0x000fc80000000000 */
.L_x_299:
[----:B------:R-:W-:Y:S05]  /*4a30*/  BSYNC B0 ;  /* 0x0000000000007941 */ /* 0x000fea0003800000 */
.L_x_298:
[----:B------:R-:W-:Y:S06]  /*4a40*/  BAR.ARV 0xc, 0xa0 ;  /* 0x0302800000007b1d */ /* 0x000fec0000002000 */
[----:B------:R-:W-:Y:S02]  /*4a50*/  UIADD3 UR5, UR5, 0x2, URZ ;  /* 0x0000000205057890 */ /* 0x000fe4000fffe03f */
[----:B------:R-:W-:Y:S01]  /*4a60*/  UIADD3 UR4, UR4, 0x1, URZ ;  /* 0x0000000104047890 */ /* 0x000fe2000fffe03f */
[----:B------:R-:W-:Y:S11]  /*4a70*/  @P1 BRA `(.L_x_300) ;  /* 0xfffffff800281947 */ /* 0x000ff6000383ffff */
[----:B------:R-:W-:-:S12]  /*4a80*/  UIADD3 UR4, UR9, 0x6000, URZ ;  /* 0x0000600009047890 */ /* 0x000fd8000fffe03f */
.L_x_279:
[----:B------:R-:W-:-:S13]  /*4a90*/  ISETP.NE.AND P1, PT, R3, RZ, PT ;  /* 0x000000ff0300720c */ /* 0x000fda0003f25270 */
[----:B------:R-:W-:Y:S05]  /*4aa0*/  @!P1 BRA `(.L_x_254) ;  /* 0x0000002400649947 */ /* 0x000fea0003800000 */
        /* <DEDUP_REMOVED lines=17> */
.L_x_302:
[----:B------:R-:W-:Y:S05]  /*4bc0*/  BSYNC B0 ;  /* 0x0000000000007941 */ /* 0x000fea0003800000 */
.L_x_301:
        /* <DEDUP_REMOVED lines=18> */
.L_x_304:
[----:B------:R-:W-:Y:S05]  /*4cf0*/  BSYNC B0 ;  /* 0x0000000000007941 */ /* 0x000fea0003800000 */
.L_x_303:
        /* <DEDUP_REMOVED lines=19> */
.L_x_306:
[----:B------:R-:W-:Y:S05]  /*4e30*/  BSYNC B0 ;  /* 0x0000000000007941 */ /* 0x000fea0003800000 */
.L_x_305:
[----:B------:R-:W-:Y:S06]  /*4e40*/  BAR.ARV 0xa, 0xa0 ;  /* 0x0282800000007b1d */ /* 0x000fec0000002000 */
[----:B------:R-:W-:Y:S04]  /*4e50*/  BSSY B0, `(.L_x_307) ;  /* 0x0000003000007945 */ /* 0x000fe80003800000 */
[----:B------:R-:W-:Y:S05]  /*4e60*/  @!P0 BRA `(.L_x_308) ;  /* 0x0000000000048947 */ /* 0x000fea0003800000 */
[----:B------:R-:W-:-:S04]  /*4e70*/  DEPBAR.LE SB0, 0x1 ;  /* 0x000080400000791a */ /* 0x000fc80000000000 */
.L_x_308:
[----:B------:R-:W-:Y:S05]  /*4e80*/  BSYNC B0 ;  /* 0x0000000000007941 */ /* 0x000fea0003800000 */
.L_x_307:
[----:B------:R-:W-:Y:S06]  /*4e90*/  BAR.ARV 0xb, 0xa0 ;  /* 0x02c2800000007b1d */ /* 0x000fec0000002000 */
[----:B------:R-:W-:Y:S04]  /*4ea0*/  BSSY B0, `(.L_x_309) ;  /* 0x0000003000007945 */ /* 0x000fe80003800000 */
[----:B------:R-:W-:Y:S05]  /*4eb0*/  @!P0 BRA `(.L_x_310) ;  /* 0x0000000000048947 */ /* 0x000fea0003800000 */
[----:B------:R-:W-:-:S04]  /*4ec0*/  DEPBAR.LE SB0, 0x0 ;  /* 0x000080000000791a */ /* 0x000fc80000000000 */
.L_x_310:
[----:B------:R-:W-:Y:S05]  /*4ed0*/  BSYNC B0 ;  /* 0x0000000000007941 */ /* 0x000fea0003800000 */
.L_x_309:
[----:B------:R-:W-:Y:S06]  /*4ee0*/  BAR.ARV 0xc, 0xa0 ;  /* 0x0302800000007b1d */ /* 0x000fec0000002000 */
[----:B------:R-:W-:Y:S05]  /*4ef0*/  BRA `(.L_x_254) ;  /* 0x0000002000507947 */ /* 0x000fea0003800000 */
.L_x_278:
        /* <DEDUP_REMOVED lines=57> */
.L_x_340:
        /* <DEDUP_REMOVED lines=9> */
.L_x_314:
        /* <DEDUP_REMOVED lines=89> */
[----:B------:R-:W-:Y:S01]  /*58b0*/  IMAD.MOV.U32 R12, RZ, RZ, 0x1 ;  /* 0x00000001ff0c7424 */ /* 0x000fe200078e00ff */
[----:B------:R-:W-:-:S04]  /*58c0*/  SHF.R.S32.HI R5, RZ, 0x1f, R4 ;  /* 0x0000001fff057819 */ /* 0x000fc80000011404 */
[----:B------:R-:W-:Y:S01]  /*58d0*/  LEA.HI R4, R5, R4, RZ, 0x6 ;  /* 0x0000000405047211 */ /* 0x000fe200078f30ff */
[----:B------:R-:W-:-:S03]  /*58e0*/  IMAD.MOV.U32 R5, RZ, RZ, RZ ;  /* 0x000000ffff057224 */ /* 0x000fc600078e00ff */
[----:B------:R-:W-:-:S04]  /*58f0*/  LEA.HI.SX32 R4, R4, 0xffffffff, 0x1a ;  /* 0xffffffff04047811 */ /* 0x000fc800078fd2ff */
[----:B------:R-:W-:-:S04]  /*5900*/  VIMNMX R4, R4, 0x1, !PT ;  /* 0x0000000104047848 */ /* 0x000fc80007fe0100 */
[----:B------:R-:W-:Y:S02]  /*5910*/  LOP3.LUT R19, R4, 0x1, RZ, 0xc0, !PT ;  /* 0x0000000104137812 */ /* 0x000fe400078ec0ff */
[----:B--2---:R-:W-:Y:S01]  /*5920*/  LOP3.LUT R16, R17, 0x1f, RZ, 0xc0, !PT ;  /* 0x0000001f11107812 */ /* 0x004fe200078ec0ff */
[----:B------:R-:W-:Y:S01]  /*5930*/  IMAD.MOV.U32 R17, RZ, RZ, RZ ;  /* 0x000000ffff117224 */ /* 0x000fe200078e00ff */
[----:B------:R-:W-:Y:S06]  /*5940*/  @!P1 BRA `(.L_x_316) ;  /* 0x0000000800f49947 */ /* 0x000fec0003800000 */
[----:B------:R-:W-:Y:S02]  /*5950*/  IMAD.IADD R22, R4, 0x1, -R19 ;  /* 0x0000000104167824 */ /* 0x000fe400078e0a13 */
[----:B------:R-:W-:Y:S02]  /*5960*/  IMAD.MOV.U32 R17, RZ, RZ, RZ ;  /* 0x000000ffff117224 */ /* 0x000fe400078e00ff */
[----:B------:R-:W-:-:S07]  /*5970*/  IMAD.MOV.U32 R12, RZ, RZ, 0x1 ;  /* 0x00000001ff0c7424 */ /* 0x000fce00078e00ff */
.L_x_325:
[----:B-1----:R-:W-:-:S05]  /*5980*/  IMAD.MOV.U32 R10, RZ, RZ, 0x1 ;  /* 0x00000001ff0a7424 */ /* 0x002fca00078e00ff */
[----:B------:R-:W-:-:S04]  /*5990*/  SHF.L.U32 R10, R10, 0x1f, RZ ;  /* 0x0000001f0a0a7819 */ /* 0x000fc800000006ff */
[----:B------:R-:W1:Y:S02]  /*59a0*/  SYNCS.PHASECHK.TRANS64.TRYWAIT P1, [R0+URZ+0x36438], R10 ;  /* 0x0364380a000075a7 */ /* 0x000e64000802017f */
[----:B-123--:R-:W-:Y:S05]  /*59b0*/  @!P1 BRA `(.L_x_317) ;  /* 0x0000001800189947 */ /* 0x00efea0003800000 */
.L_x_341:
[----:B------:R-:W-:Y:S05]  /*59c0*/  @P0 BRA `(.L_x_318) ;  /* 0x0000000000140947 */ /* 0x000fea0003800000 */
[----:B------:R-:W-:Y:S01]  /*59d0*/  ISETP.NE.AND P1, PT, R16, RZ, PT ;  /* 0x000000ff1000720c */ /* 0x000fe20003f25270 */
[----:B------:R-:W-:-:S04]  /*59e0*/  IMAD.MOV.U32 R3, RZ, RZ, 0x6100 ;  /* 0x00006100ff037424 */ /* 0x000fc800078e00ff */
[----:B------:R2:W-:Y:S08]  /*59f0*/  SYNCS.ARRIVE.TRANS64 RZ, [R0+URZ+0x36430], R3 ;  /* 0x0364300300ff79a7 */ /* 0x0005f0000800003f */
[----:B------:R-:W-:Y:S05]  /*5a00*/  @!P1 BRA `(.L_x_318) ;  /* 0x0000000000049947 */ /* 0x000fea0003800000 */
[----:B------:R-:W-:Y:S01]  /*5a10*/  BPT.TRAP 0x1 ;  /* 0x000000040000795c */ /* 0x000fe20000300000 */
.L_x_318:
        /* <DEDUP_REMOVED lines=47> */
.L_x_342:
[----:B------:R-:W-:Y:S05]  /*5d10*/  @P0 BRA `(.L_x_320) ;  /* 0x0000000000140947 */ /* 0x000fea0003800000 */
[----:B------:R-:W-:Y:S01]  /*5d20*/  ISETP.NE.AND P1, PT, R16, RZ, PT ;  /* 0x000000ff1000720c */ /* 0x000fe20003f25270 */
[----:B--2---:R-:W-:-:S04]  /*5d30*/  IMAD.MOV.U32 R3, RZ, RZ, 0x6100 ;  /* 0x00006100ff037424 */ /* 0x004fc800078e00ff */
[----:B------:R3:W-:Y:S08]  /*5d40*/  SYNCS.ARRIVE.TRANS64 RZ, [R0+URZ+0x36418], R3 ;  /* 0x0364180300ff79a7 */ /* 0x0007f0000800003f */
[----:B------:R-:W-:Y:S05]  /*5d50*/  @!P1 BRA `(.L_x_320) ;  /* 0x0000000000049947 */ /* 0x000fea0003800000 */
[----:B------:R-:W-:Y:S01]  /*5d60*/  BPT.TRAP 0x1 ;  /* 0x000000040000795c */ /* 0x000fe20000300000 */
.L_x_320:
        /* <DEDUP_REMOVED lines=35> */
.L_x_343:
        /* <DEDUP_REMOVED lines=9> */
.L_x_322:
        /* <DEDUP_REMOVED lines=37> */
.L_x_345:
[----:B------:R-:W-:Y:S05]  /*6280*/  @P0 BRA `(.L_x_324) ;  /* 0x0000000000140947 */ /* 0x000fea0003800000 */
[----:B------:R-:W-:Y:S01]  /*6290*/  ISETP.NE.AND P1, PT, R16, RZ, PT ;  /* 0x000000ff1000720c */ /* 0x000fe20003f25270 */
[----:B--2---:R-:W-:-:S04]  /*62a0*/  IMAD.MOV.U32 R5, RZ, RZ, 0x6100 ;  /* 0x00006100ff057424 */ /* 0x004fc800078e00ff */
[----:B------:R3:W-:Y:S08]  /*62b0*/  SYNCS.ARRIVE.TRANS64 RZ, [R0+URZ+0x36410], R5 ;  /* 0x0364100500ff79a7 */ /* 0x0007f0000800003f */
[----:B------:R-:W-:Y:S05]  /*62c0*/  @!P1 BRA `(.L_x_324) ;  /* 0x0000000000049947 */ /* 0x000fea0003800000 */
[----:B------:R-:W-:Y:S01]  /*62d0*/  BPT.TRAP 0x1 ;  /* 0x000000040000795c */ /* 0x000fe20000300000 */
.L_x_324:
        /* <DEDUP_REMOVED lines=36> */
.L_x_316:
[----:B------:R-:W-:Y:S01]  /*6520*/  ISETP.NE.AND P1, PT, R19, RZ, PT ;  /* 0x000000ff1300720c */ /* 0x000fe20003f25270 */
[----:B------:R-:W-:-:S12]  /*6530*/  IMAD.MOV.U32 R4, RZ, RZ, 0x1 ;  /* 0x00000001ff047424 */ /* 0x000fd800078e00ff */
[----:B------:R-:W-:Y:S05]  /*6540*/  @!P1 BRA `(.L_x_315) ;  /* 0x0000000400649947 */ /* 0x000fea0003800000 */
[----:B------:R-:W2:Y:S02]  /*6550*/  SYNCS.PHASECHK.TRANS64.TRYWAIT P1, [R0+URZ+0x36438], R10 ;  /* 0x0364380a000075a7 */ /* 0x000ea4000802017f */
[----:B--2---:R-:W-:Y:S05]  /*6560*/  @!P1 BRA `(.L_x_326) ;  /* 0x0000000c00809947 */ /* 0x004fea0003800000 */
.L_x_346:
[----:B------:R-:W-:Y:S05]  /*6570*/  @P0 BRA `(.L_x_327) ;  /* 0x0000000000140947 */ /* 0x000fea0003800000 */
[----:B------:R-:W-:Y:S01]  /*6580*/  ISETP.NE.AND P1, PT, R16, RZ, PT ;  /* 0x000000ff1000720c */ /* 0x000fe20003f25270 */
[----:B------:R-:W-:-:S04]  /*6590*/  IMAD.MOV.U32 R5, RZ, RZ, 0x6100 ;  /* 0x00006100ff057424 */ /* 0x000fc800078e00ff */
[----:B------:R3:W-:Y:S08]  /*65a0*/  SYNCS.ARRIVE.TRANS64 RZ, [R0+URZ+0x36430], R5 ;  /* 0x0364300500ff79a7 */ /* 0x0007f0000800003f */
[----:B------:R-:W-:Y:S05]  /*65b0*/  @!P1 BRA `(.L_x_327) ;  /* 0x0000000000049947 */ /* 0x000fea0003800000 */
[----:B------:R-:W-:Y:S01]  /*65c0*/  BPT.TRAP 0x1 ;  /* 0x000000040000795c */ /* 0x000fe20000300000 */
.L_x_327:
        /* <DEDUP_REMOVED lines=41> */
.L_x_347:
[----:B------:R-:W-:Y:S01]  /*6860*/  IMAD.MOV.U32 R4, RZ, RZ, RZ ;  /* 0x000000ffff047224 */ /* 0x000fe200078e00ff */
[----:B------:R-:W-:Y:S06]  /*6870*/  @P0 BRA `(.L_x_329) ;  /* 0x0000000000140947 */ /* 0x000fec0003800000 */
[----:B------:R-:W-:Y:S01]  /*6880*/  ISETP.NE.AND P1, PT, R16, RZ, PT ;  /* 0x000000ff1000720c */ /* 0x000fe20003f25270 */
[----:B---3--:R-:W-:-:S04]  /*6890*/  IMAD.MOV.U32 R5, RZ, RZ, 0x6100 ;  /* 0x00006100ff057424 */ /* 0x008fc800078e00ff */
[----:B------:R4:W-:Y:S08]  /*68a0*/  SYNCS.ARRIVE.TRANS64 RZ, [R0+URZ+0x36418], R5 ;  /* 0x0364180500ff79a7 */ /* 0x0009f0000800003f */
[----:B------:R-:W-:Y:S05]  /*68b0*/  @!P1 BRA `(.L_x_329) ;  /* 0x0000000000049947 */ /* 0x000fea0003800000 */
[----:B------:R-:W-:Y:S01]  /*68c0*/  BPT.TRAP 0x1 ;  /* 0x000000040000795c */ /* 0x000fe20000300000 */
.L_x_329:
        /* <DEDUP_REMOVED lines=33> */
.L_x_315:
[----:B------:R-:W-:-:S04]  /*6ae0*/  SHF.L.U32 R3, R4, 0x1f, RZ ;  /* 0x0000001f04037819 */ /* 0x000fc800000006ff */
[----:B------:R-:W3:Y:S02]  /*6af0*/  SYNCS.PHASECHK.TRANS64.TRYWAIT P1, [R0+URZ+0x36438], R3 ;  /* 0x03643803000075a7 */ /* 0x000ee4000802017f */
[----:B---3--:R-:W-:Y:S05]  /*6b00*/  @!P1 BRA `(.L_x_330) ;  /* 0x0000000800409947 */ /* 0x008fea0003800000 */
.L_x_348:
[----:B------:R-:W-:Y:S05]  /*6b10*/  @P0 BRA `(.L_x_331) ;  /* 0x0000000000180947 */ /* 0x000fea0003800000 */
[----:B------:R-:W4:Y:S01]  /*6b20*/  S2R R2, SR_TID.X ;  /* 0x0000000000027919 */ /* 0x000f220000002100 */
[----:B---3--:R-:W-:-:S04]  /*6b30*/  IMAD.MOV.U32 R3, RZ, RZ, 0x6100 ;  /* 0x00006100ff037424 */ /* 0x008fc800078e00ff */
[----:B------:R5:W-:Y:S01]  /*6b40*/  SYNCS.ARRIVE.TRANS64 RZ, [R0+URZ+0x36430], R3 ;  /* 0x0364300300ff79a7 */ /* 0x000be2000800003f */
[----:B----4-:R-:W-:-:S13]  /*6b50*/  LOP3.LUT P0, RZ, R2, 0x1f, RZ, 0xc0, !PT ;  /* 0x0000001f02ff7812 */ /* 0x010fda000780c0ff */
[----:B-----5:R-:W-:Y:S05]  /*6b60*/  @!P0 BRA `(.L_x_331) ;  /* 0x0000000000048947 */ /* 0x020fea0003800000 */
[----:B------:R-:W-:Y:S01]  /*6b70*/  BPT.TRAP 0x1 ;  /* 0x000000040000795c */ /* 0x000fe20000300000 */
.L_x_331:
        /* <DEDUP_REMOVED lines=43> */
.L_x_312:
[----:B------:R-:W-:Y:S05]  /*6e30*/  BSYNC B0 ;  /* 0x0000000000007941 */ /* 0x000fea0003800000 */
.L_x_311:
[----:B------:R-:W-:-:S03]  /*6e40*/  UMOV UR6, 0xffffffff ;  /* 0xffffffff00067882 */ /* 0x000fc60000000000 */
[----:B------:R-:W-:Y:S05]  /*6e50*/  BRA.DIV UR6, `(.L_x_332) ;  /* 0x0000000606807947 */ /* 0x000fea000b800000 */
[----:B------:R-:W-:-:S13]  /*6e60*/  ELECT P0, URZ, PT ;  /* 0x00000000003f782f */ /* 0x000fda0003800000 */
.L_x_351:
[----:B------:R-:W-:Y:S05]  /*6e70*/  @!P0 BRA `(.L_x_254) ;  /* 0x0000000000708947 */ /* 0x000fea0003800000 */
[----:B------:R-:W-:-:S04]  /*6e80*/  LOP3.LUT R18, R18, 0x2, RZ, 0xfc, !PT ;  /* 0x0000000212127812 */ /* 0x000fc800078efcff */
[----:B------:R-:W-:-:S13]  /*6e90*/  ISETP.NE.AND P0, PT, R18, 0x3, PT ;  /* 0x000000031200780c */ /* 0x000fda0003f05270 */
[----:B------:R-:W-:Y:S05]  /*6ea0*/  @!P0 BRA `(.L_x_333) ;  /* 0x0000000000048947 */ /* 0x000fea0003800000 */
[----:B------:R-:W-:Y:S01]  /*6eb0*/  BPT.TRAP 0x1 ;  /* 0x000000040000795c */ /* 0x000fe20000300000 */
.L_x_333:
        /* <DEDUP_REMOVED lines=15> */
.L_x_352:
[----:B------:R-:W2:Y:S02]  /*6fb0*/  SYNCS.PHASECHK.TRANS64.TRYWAIT P1, [R3+URZ], R2 ;  /* 0x00000002030075a7 */ /* 0x000ea4000802017f */
[----:B--2---:R-:W-:Y:S05]  /*6fc0*/  @!P1 BRA `(.L_x_335) ;  /* 0x00000004005c9947 */ /* 0x004fea0003800000 */
.L_x_353:
[----:B------:R-:W-:Y:S05]  /*6fd0*/  @!P0 BRA `(.L_x_336) ;  /* 0x0000000000048947 */ /* 0x000fea0003800000 */
[----:B------:R-:W-:Y:S01]  /*6fe0*/  BPT.TRAP 0x1 ;  /* 0x000000040000795c */ /* 0x000fe20000300000 */
.L_x_336:
[----:B------:R-:W-:-:S07]  /*6ff0*/  SHF.L.U32 R4, R4, 0x1f, RZ ;  /* 0x0000001f04047819 */ /* 0x000fce00000006ff */
.L_x_337:
[----:B---3--:R3:W4:Y:S02]  /*7000*/  SYNCS.PHASECHK.TRANS64.TRYWAIT P0, [R9+URZ+0x36438], R4 ;  /* 0x03643804090075a7 */ /* 0x008724000800017f */
[----:B----4-:R-:W-:Y:S05]  /*7010*/  @!P0 NANOSLEEP.SYNCS 0x989680 ;  /* 0x009896800000895d */ /* 0x010fea0003900000 */
[----:B------:R-:W4:Y:S02]  /*7020*/  @!P0 SYNCS.PHASECHK.TRANS64 P0, [R9+URZ+0x36438], R4 ;  /* 0x03643804090085a7 */ /* 0x000f24000800007f */
[----:B----4-:R-:W-:Y:S05]  /*7030*/  @!P0 BRA `(.L_x_337) ;  /* 0xfffffffc00f08947 */ /* 0x010fea000383ffff */
.L_x_254:
[----:B------:R-:W-:Y:S05]  /*7040*/  BSYNC B6 ;  /* 0x0000000000067941 */ /* 0x000fea0003800000 */
.L_x_251:
[----:B------:R-:W-:Y:S05]  /*7050*/  EXIT ;  /* 0x000000000000794d */ /* 0x000fea0003800000 */
.L_x_259:
[----:B------:R-:W-:Y:S02]  /*7060*/  IMAD.MOV.U32 R13, RZ, RZ, R16 ;  /* 0x000000ffff0d7224 */ /* 0x000fe400078e0010 */
[----:B------:R-:W-:Y:S02]  /*7070*/  IMAD.MOV.U32 R12, RZ, RZ, RZ ;  /* 0x000000ffff0c7224 */ /* 0x000fe400078e00ff */
[----:B------:R-:W-:Y:S02]  /*7080*/  IMAD.MOV.U32 R11, RZ, RZ, 0x1f ;  /* 0x0000001fff0b7424 */ /* 0x000fe400078e00ff */
[----:B------:R-:W-:-:S07]  /*7090*/  IMAD.MOV.U32 R15, RZ, RZ, -0x1 ;  /* 0xffffffffff0f7424 */ /* 0x000fce00078e00ff */
[----:B------:R-:W-:Y:S05]  /*70a0*/  WARPSYNC.COLLECTIVE R15, `(.L_x_338) ;  /* 0x000000000f087348 */ /* 0x000fea0003c00000 */
[----:B------:R1:W2:Y:S02]  /*70b0*/  SHFL.IDX P6, R14, R13, R12, R11 ;  /* 0x0000000c0d0e7389 */ /* 0x0002a400000c000b */
[----:B-12---:R-:W-:Y:S01]  /*70c0*/  ENDCOLLECTIVE ;  /* 0x000000000000791b */ /* 0x006fe20003800000 */
.L_x_338:
[----:B------:R-:W-:Y:S05]  /*70d0*/  BRA `(.L_x_339) ;  /* 0xffffff98008c7947 */ /* 0x000fea000383ffff */
.L_x_261:
[----:B--2---:R2:W3:Y:S02]  /*70e0*/  SYNCS.PHASECHK.TRANS64.TRYWAIT P0, [R153+URZ+0x36400], R10 ;  /* 0x0364000a990075a7 */ /* 0x0044e4000800017f */
[----:B---3--:R-:W-:Y:S05]  /*70f0*/  @!P0 NANOSLEEP.SYNCS 0x989680 ;  /* 0x009896800000895d */ /* 0x008fea0003900000 */
[----:B------:R-:W3:Y:S02]  /*7100*/  @!P0 SYNCS.PHASECHK.TRANS64 P0, [R153+URZ+0x36400], R10 ;  /* 0x0364000a990085a7 */ /* 0x000ee4000800007f */
[----:B---3--:R-:W-:Y:S05]  /*7110*/  @!P0 BRA `(.L_x_261) ;  /* 0xfffffffc00f08947 */ /* 0x008fea000383ffff */
[----:B------:R-:W-:Y:S05]  /*7120*/  BRA `(.L_x_260) ;  /* 0xffffff9800c47947 */ /* 0x000fea000383ffff */
.L_x_266:
[----:B---3--:R3:W4:Y:S02]  /*7130*/  SYNCS.PHASECHK.TRANS64.TRYWAIT P1, [R3+URZ+0x36410], R8 ;  /* 0x03641008030075a7 */ /* 0x008724000802017f */
[----:B----4-:R-:W-:Y:S05]  /*7140*/  @!P1 NANOSLEEP.SYNCS 0x989680 ;  /* 0x009896800000995d */ /* 0x010fea0003900000 */
[----:B------:R-:W4:Y:S02]  /*7150*/  @!P1 SYNCS.PHASECHK.TRANS64 P1, [R3+URZ+0x36410], R8 ;  /* 0x03641008030095a7 */ /* 0x000f24000802007f */
[----:B----4-:R-:W-:Y:S05]  /*7160*/  @!P1 BRA `(.L_x_266) ;  /* 0xfffffffc00f09947 */ /* 0x010fea000383ffff */
[----:B------:R-:W-:Y:S05]  /*7170*/  BRA `(.L_x_265) ;  /* 0xffffffa4004c7947 */ /* 0x000fea000383ffff */
.L_x_270:
[----:B-----5:R5:W1:Y:S02]  /*7180*/  SYNCS.PHASECHK.TRANS64.TRYWAIT P1, [R153+URZ+0x36430], R8 ;  /* 0x03643008990075a7 */ /* 0x020a64000802017f */
[----:B-1----:R-:W-:Y:S05]  /*7190*/  @!P1 NANOSLEEP.SYNCS 0x989680 ;  /* 0x009896800000995d */ /* 0x002fea0003900000 */
[----:B------:R-:W1:Y:S02]  /*71a0*/  @!P1 SYNCS.PHASECHK.TRANS64 P1, [R153+URZ+0x36430], R8 ;  /* 0x03643008990095a7 */ /* 0x000e64000802007f */
[----:B-1----:R-:W-:Y:S05]  /*71b0*/  @!P1 BRA `(.L_x_270) ;  /* 0xfffffffc00f09947 */ /* 0x002fea000383ffff */
[----:B------:R-:W-:Y:S05]  /*71c0*/  BRA `(.L_x_269) ;  /* 0xffffffa800f07947 */ /* 0x000fea000383ffff */
.L_x_313:
[----:B-1----:R1:W2:Y:S02]  /*71d0*/  SYNCS.PHASECHK.TRANS64.TRYWAIT P1, [R0+URZ+0x36420], R10 ;  /* 0x0364200a000075a7 */ /* 0x0022a4000802017f */
[----:B--2---:R-:W-:Y:S05]  /*71e0*/  @!P1 NANOSLEEP.SYNCS 0x989680 ;  /* 0x009896800000995d */ /* 0x004fea0003900000 */
[----:B------:R-:W2:Y:S02]  /*71f0*/  @!P1 SYNCS.PHASECHK.TRANS64 P1, [R0+URZ+0x36420], R10 ;  /* 0x0364200a000095a7 */ /* 0x000ea4000802007f */
[----:B--2---:R-:W-:Y:S05]  /*7200*/  @!P1 BRA `(.L_x_313) ;  /* 0xfffffffc00f09947 */ /* 0x004fea000383ffff */
[----:B------:R-:W-:Y:S05]  /*7210*/  BRA `(.L_x_340) ;  /* 0xffffffe0001c7947 */ /* 0x000fea000383ffff */
.L_x_317:
[----:B-1----:R1:W2:Y:S02]  /*7220*/  SYNCS.PHASECHK.TRANS64.TRYWAIT P1, [R0+URZ+0x36438], R10 ;  /* 0x0364380a000075a7 */ /* 0x0022a4000802017f */
[----:B--2---:R-:W-:Y:S05]  /*7230*/  @!P1 NANOSLEEP.SYNCS 0x989680 ;  /* 0x009896800000995d */ /* 0x004fea0003900000 */
[----:B------:R-:W2:Y:S02]  /*7240*/  @!P1 SYNCS.PHASECHK.TRANS64 P1, [R0+URZ+0x36438], R10 ;  /* 0x0364380a000095a7 */ /* 0x000ea4000802007f */
[----:B--2---:R-:W-:Y:S05]  /*7250*/  @!P1 BRA `(.L_x_317) ;  /* 0xfffffffc00f09947 */ /* 0x004fea000383ffff */
[----:B------:R-:W-:Y:S05]  /*7260*/  BRA `(.L_x_341) ;  /* 0xffffffe400d47947 */ /* 0x000fea000383ffff */
.L_x_319:
[----:B--2---:R2:W3:Y:S02]  /*7270*/  SYNCS.PHASECHK.TRANS64.TRYWAIT P1, [R0+URZ+0x36428], R3 ;  /* 0x03642803000075a7 */ /* 0x0044e4000802017f */
[----:B---3--:R-:W-:Y:S05]  /*7280*/  @!P1 NANOSLEEP.SYNCS 0x989680 ;  /* 0x009896800000995d */ /* 0x008fea0003900000 */
[----:B------:R-:W3:Y:S02]  /*7290*/  @!P1 SYNCS.PHASECHK.TRANS64 P1, [R0+URZ+0x36428], R3 ;  /* 0x03642803000095a7 */ /* 0x000ee4000802007f */
[----:B---3--:R-:W-:Y:S05]  /*72a0*/  @!P1 BRA `(.L_x_319) ;  /* 0xfffffffc00f09947 */ /* 0x008fea000383ffff */
[----:B------:R-:W-:Y:S05]  /*72b0*/  BRA `(.L_x_342) ;  /* 0xffffffe800947947 */ /* 0x000fea000383ffff */
.L_x_321:
[----:B--2---:R2:W3:Y:S02]  /*72c0*/  SYNCS.PHASECHK.TRANS64.TRYWAIT P1, [R0+URZ+0x36438], R29 ;  /* 0x0364381d000075a7 */ /* 0x0044e4000802017f */
[----:B---3--:R-:W-:Y:S05]  /*72d0*/  @!P1 NANOSLEEP.SYNCS 0x989680 ;  /* 0x009896800000995d */ /* 0x008fea0003900000 */
[----:B------:R-:W3:Y:S02]  /*72e0*/  @!P1 SYNCS.PHASECHK.TRANS64 P1, [R0+URZ+0x36438], R29 ;  /* 0x0364381d000095a7 */ /* 0x000ee4000802007f */
[----:B---3--:R-:W-:Y:S05]  /*72f0*/  @!P1 BRA `(.L_x_321) ;  /* 0xfffffffc00f09947 */ /* 0x008fea000383ffff */
[----:B------:R-:W-:Y:S05]  /*7300*/  BRA `(.L_x_343) ;  /* 0xffffffec00247947 */ /* 0x000fea000383ffff */
.L_x_323:
[----:B------:R-:W-:-:S07]  /*7310*/  SHF.L.U32 R5, R12, 0x1f, RZ ;  /* 0x0000001f0c057819 */ /* 0x000fce00000006ff */
.L_x_344:
[----:B--2---:R2:W3:Y:S02]  /*7320*/  SYNCS.PHASECHK.TRANS64.TRYWAIT P1, [R0+URZ+0x36420], R5 ;  /* 0x03642005000075a7 */ /* 0x0044e4000802017f */
[----:B---3--:R-:W-:Y:S05]  /*7330*/  @!P1 NANOSLEEP.SYNCS 0x989680 ;  /* 0x009896800000995d */ /* 0x008fea0003900000 */
[----:B------:R-:W3:Y:S02]  /*7340*/  @!P1 SYNCS.PHASECHK.TRANS64 P1, [R0+URZ+0x36420], R5 ;  /* 0x03642005000095a7 */ /* 0x000ee4000802007f */
[----:B---3--:R-:W-:Y:S05]  /*7350*/  @!P1 BRA `(.L_x_344) ;  /* 0xfffffffc00f09947 */ /* 0x008fea000383ffff */
[----:B------:R-:W-:Y:S05]  /*7360*/  BRA `(.L_x_345) ;  /* 0xffffffec00c47947 */ /* 0x000fea000383ffff */
.L_x_326:
[----:B--2---:R2:W3:Y:S02]  /*7370*/  SYNCS.PHASECHK.TRANS64.TRYWAIT P1, [R0+URZ+0x36438], R10 ;  /* 0x0364380a000075a7 */ /* 0x0044e4000802017f */
[----:B---3--:R-:W-:Y:S05]  /*7380*/  @!P1 NANOSLEEP.SYNCS 0x989680 ;  /* 0x009896800000995d */ /* 0x008fea0003900000 */
[----:B------:R-:W3:Y:S02]  /*7390*/  @!P1 SYNCS.PHASECHK.TRANS64 P1, [R0+URZ+0x36438], R10 ;  /* 0x0364380a000095a7 */ /* 0x000ee4000802007f */
[----:B---3--:R-:W-:Y:S05]  /*73a0*/  @!P1 BRA `(.L_x_326) ;  /* 0xfffffffc00f09947 */ /* 0x008fea000383ffff */
[----:B------:R-:W-:Y:S05]  /*73b0*/  BRA `(.L_x_346) ;  /* 0xfffffff0006c7947 */ /* 0x000fea000383ffff */
.L_x_328:
[----:B---3--:R3:W4:Y:S02]  /*73c0*/  SYNCS.PHASECHK.TRANS64.TRYWAIT P1, [R0+URZ+0x36428], R5 ;  /* 0x03642805000075a7 */ /* 0x008724000802017f */
[----:B----4-:R-:W-:Y:S05]  /*73d0*/  @!P1 NANOSLEEP.SYNCS 0x989680 ;  /* 0x009896800000995d */ /* 0x010fea0003900000 */
[----:B------:R-:W4:Y:S02]  /*73e0*/  @!P1 SYNCS.PHASECHK.TRANS64 P1, [R0+URZ+0x36428], R5 ;  /* 0x03642805000095a7 */ /* 0x000f24000802007f */
[----:B----4-:R-:W-:Y:S05]  /*73f0*/  @!P1 BRA `(.L_x_328) ;  /* 0xfffffffc00f09947 */ /* 0x010fea000383ffff */
[----:B------:R-:W-:Y:S05]  /*7400*/  BRA `(.L_x_347) ;  /* 0xfffffff400147947 */ /* 0x000fea000383ffff */
.L_x_330:
[----:B---3--:R3:W4:Y:S02]  /*7410*/  SYNCS.PHASECHK.TRANS64.TRYWAIT P1, [R0+URZ+0x36438], R3 ;  /* 0x03643803000075a7 */ /* 0x008724000802017f */
[----:B----4-:R-:W-:Y:S05]  /*7420*/  @!P1 NANOSLEEP.SYNCS 0x989680 ;  /* 0x009896800000995d */ /* 0x010fea0003900000 */
[----:B------:R-:W4:Y:S02]  /*7430*/  @!P1 SYNCS.PHASECHK.TRANS64 P1, [R0+URZ+0x36438], R3 ;  /* 0x03643803000095a7 */ /* 0x000f24000802007f */
[----:B----4-:R-:W-:Y:S05]  /*7440*/  @!P1 BRA `(.L_x_330) ;  /* 0xfffffffc00f09947 */ /* 0x010fea000383ffff */
[----:B------:R-:W-:Y:S05]  /*7450*/  BRA `(.L_x_348) ;  /* 0xfffffff400ac7947 */ /* 0x000fea000383ffff */
.L_x_332:
[----:B------:R-:W-:Y:S01]  /*7460*/  BSSY B0, `(.L_x_349) ;  /* 0x0000006000007945 */ /* 0x000fe20003800000 */
[----:B------:R-:W-:-:S07]  /*7470*/  IMAD.MOV.U32 R15, RZ, RZ, -0x1 ;  /* 0xffffffffff0f7424 */ /* 0x000fce00078e00ff */
[----:B-12---:R-:W-:Y:S05]  /*7480*/  WARPSYNC.COLLECTIVE R15, `(.L_x_350) ;  /* 0x000000000f0c7348 */ /* 0x006fea0003c00000 */
[----:B------:R-:W-:Y:S02]  /*7490*/  ELECT P6, UR62, PT ;  /* 0x00000000003e782f */ /* 0x000fe400038c0000 */
[----:B------:R-:W-:Y:S01]  /*74a0*/  MOV R14, UR62 ;  /* 0x0000003e000e7c02 */ /* 0x000fe20008000f00 */
[----:B-12---:R-:W-:Y:S10]  /*74b0*/  ENDCOLLECTIVE ;  /* 0x000000000000791b */ /* 0x006ff40003800000 */
.L_x_350:
[----:B------:R-:W-:Y:S05]  /*74c0*/  BSYNC B0 ;  /* 0x0000000000007941 */ /* 0x000fea0003800000 */
.L_x_349:
[----:B------:R-:W-:Y:S01]  /*74d0*/  PLOP3.LUT P0, PT, P6, PT, PT, 0x80, 0x0 ;  /* 0x000000000000781c */ /* 0x000fe2000370f070 */
[----:B------:R-:W-:-:S12]  /*74e0*/  BRA `(.L_x_351) ;  /* 0xfffffff800607947 */ /* 0x000fd8000383ffff */
.L_x_334:
[----:B-1----:R1:W2:Y:S02]  /*74f0*/  SYNCS.PHASECHK.TRANS64.TRYWAIT P1, [R7+URZ], R0 ;  /* 0x00000000070075a7 */ /* 0x0022a4000802017f */
[----:B--2---:R-:W-:Y:S05]  /*7500*/  @!P1 NANOSLEEP.SYNCS 0x989680 ;  /* 0x009896800000995d */ /* 0x004fea0003900000 */
[----:B------:R-:W2:Y:S02]  /*7510*/  @!P1 SYNCS.PHASECHK.TRANS64 P1, [R7+URZ], R0 ;  /* 0x00000000070095a7 */ /* 0x000ea4000802007f */
[----:B--2---:R-:W-:Y:S05]  /*7520*/  @!P1 BRA `(.L_x_334) ;  /* 0xfffffffc00f09947 */ /* 0x004fea000383ffff */
[----:B------:R-:W-:Y:S05]  /*7530*/  BRA `(.L_x_352) ;  /* 0xfffffff8009c7947 */ /* 0x000fea000383ffff */
.L_x_335:
[----:B--2---:R2:W3:Y:S02]  /*7540*/  SYNCS.PHASECHK.TRANS64.TRYWAIT P1, [R3+URZ], R2 ;  /* 0x00000002030075a7 */ /* 0x0044e4000802017f */
[----:B---3--:R-:W-:Y:S05]  /*7550*/  @!P1 NANOSLEEP.SYNCS 0x989680 ;  /* 0x009896800000995d */ /* 0x008fea0003900000 */
[----:B------:R-:W3:Y:S02]  /*7560*/  @!P1 SYNCS.PHASECHK.TRANS64 P1, [R3+URZ], R2 ;  /* 0x00000002030095a7 */ /* 0x000ee4000802007f */
[----:B---3--:R-:W-:Y:S05]  /*7570*/  @!P1 BRA `(.L_x_335) ;  /* 0xfffffffc00f09947 */ /* 0x008fea000383ffff */
[----:B------:R-:W-:Y:S05]  /*7580*/  BRA `(.L_x_353) ;  /* 0xfffffff800907947 */ /* 0x000fea000383ffff */
.L_x_354:
        /* <DEDUP_REMOVED lines=15> */
.L_x_3857:


//--------------------- .text._ZN7cutlass13device_kernelIN5flash11enable_sm90INS1_16FlashAttnBwdSm90INS1_25CollectiveMainloopBwdSm90ILi2ELi1ELi1EN4cute5tupleIJNS5_1CILi1EEES8_S8_EEENS6_IJNS7_ILi64EEENS7_ILi96EEENS7_ILi192EEEEEENS_10bfloat16_tEfNS_4arch4Sm90ELb0ELb0ELb0ELb0ELb1ELb0ELb1ELb0ELi3ELi1ELi1ELi1ELb0EEENS1_24CollectiveEpilogueBwdGQAISD_fSG_Li384ELb0ELb1EEENS1_19SingleTileSchedulerILb0ELb0ELb0ELi96EEEEEEEEEvNT_6ParamsE --------------------------
	.section	.text._ZN7cutlass13device_kernelIN5flash11enable_sm90INS1_16FlashAttnBwdSm90INS1_25CollectiveMainloopBwdSm90ILi2ELi1ELi1EN4cute5tupleIJNS5_1CILi1EEES8_S8_EEENS6_IJNS7_ILi64EEENS7_ILi96EEENS7_ILi192EEEEEENS_10bfloat16_tEfNS_4arch4Sm90ELb0ELb0ELb0ELb0ELb1ELb0ELb1ELb0ELi3ELi1ELi1ELi1ELb0EEENS1_24CollectiveEpilogueBwdGQAISD_fSG_Li384ELb0ELb1EEENS1_19SingleTileSchedulerILb0ELb0ELb0ELi96EEEEEEEEEvNT_6ParamsE,"ax",@progbits
	.align	128
.text._ZN7cutlass13device_kernelIN5flash11enable_sm90INS1_16FlashAttnBwdSm90INS1_25CollectiveMainloopBwdSm90ILi2ELi1ELi1EN4cute5tupleIJNS5_1CILi1EEES8_S8_EEENS6_IJNS7_ILi64EEENS7_ILi96EEENS7_ILi192EEEEEENS_10bfloat16_tEfNS_4arch4Sm90ELb0ELb0ELb0ELb0ELb1ELb0ELb1ELb0ELi3ELi1ELi1ELi1ELb0EEENS1_24CollectiveEpilogueBwdGQAISD_fSG_Li384ELb0ELb1EEENS1_19SingleTileSchedulerILb0ELb0ELb0ELi96EEEEEEEEEvNT_6ParamsE:
        .type           _ZN7cutlass13device_kernelIN5flash11enable_sm90INS1_16FlashAttnBwdSm90INS1_25CollectiveMainloopBwdSm90ILi2ELi1ELi1EN4cute5tupleIJNS5_1CILi1EEES8_S8_EEENS6_IJNS7_ILi64EEENS7_ILi96EEENS7_ILi192EEEEEENS_10bfloat16_tEfNS_4arch4Sm90ELb0ELb0ELb0ELb0ELb1ELb0ELb1ELb0ELi3ELi1ELi1ELi1ELb0EEENS1_24CollectiveEpilogueBwdGQAISD_fSG_Li384ELb0ELb1EEENS1_19SingleTileSchedulerILb0ELb0ELb0ELi96EEEEEEEEEvNT_6ParamsE,@function
        .size           _ZN7cutlass13device_kernelIN5flash11enable_sm90INS1_16FlashAttnBwdSm90INS1_25CollectiveMainloopBwdSm90ILi2ELi1ELi1EN4cute5tupleIJNS5_1CILi1EEES8_S8_EEENS6_IJNS7_ILi64EEENS7_ILi96EEENS7_ILi192EEEEEENS_10bfloat16_tEfNS_4arch4Sm90ELb0ELb0ELb0ELb0ELb1ELb0ELb1ELb0ELi3ELi1ELi1ELi1ELb0EEENS1_24CollectiveEpilogueBwdGQAISD_fSG_Li384ELb0ELb1EEENS1_19SingleTileSchedulerILb0ELb0ELb0ELi96EEEEEEEEEvNT_6ParamsE,(.L_x_3858 - _ZN7cutlass13device_kernelIN5flash11enable_sm90INS1_16FlashAttnBwdSm90INS1_25CollectiveMainloopBwdSm90ILi2ELi1ELi1EN4cute5tupleIJNS5_1CILi1EEES8_S8_EEENS6_IJNS7_ILi64EEENS7_ILi96EEENS7_ILi192EEEEEENS_10bfloat16_tEfNS_4arch4Sm90ELb0ELb0ELb0ELb0ELb1ELb0ELb1ELb0ELi3ELi1ELi1ELi1ELb0EEENS1_24CollectiveEpilogueBwdGQAISD_fSG_Li384ELb0ELb1EEENS1_19SingleTileSchedulerILb0ELb0ELb0ELi96EEEEEEEEEvNT_6ParamsE)
        .other          _ZN7cutlass13device_kernelIN5flash11enable_sm90INS1_16FlashAttnBwdSm90INS1_25CollectiveMainloopBwdSm90ILi2ELi1ELi1EN4cute5tupleIJNS5_1CILi1EEES8_S8_EEENS6_IJNS7_ILi64EEENS7_ILi96EEENS7_ILi192EEEEEENS_10bfloat16_tEfNS_4arch4Sm90ELb0ELb0ELb0ELb0ELb1ELb0ELb1ELb0ELi3ELi1ELi1ELi1ELb0EEENS1_24CollectiveEpilogueBwdGQAISD_fSG_Li384ELb0ELb1EEENS1_19SingleTileSchedulerILb0ELb0ELb0ELi96EEEEEEEEEvNT_6ParamsE,@"STO_CUDA_ENTRY STV_DEFAULT"
_ZN7cutlass13device_kernelIN5flash11enable_sm90INS1_16FlashAttnBwdSm90INS1_25CollectiveMainloopBwdSm90ILi2ELi1ELi1EN4cute5tupleIJNS5_1CILi1EEES8_S8_EEENS6_IJNS7_ILi64EEENS7_ILi96EEENS7_ILi192EEEEEENS_10bfloat16_tEfNS_4arch4Sm90ELb0ELb0ELb0ELb0ELb1ELb0ELb1ELb0ELi3ELi1ELi1ELi1ELb0EEENS1_24CollectiveEpilogueBwdGQAISD_fSG_Li384ELb0ELb1EEENS1_19SingleTileSchedulerILb0ELb0ELb0ELi96EEEEEEEEEvNT_6ParamsE:
        /* <DEDUP_REMOVED lines=22> */
.L_x_356:
[----:B------:R-:W-:Y:S05]  /*0160*/  BSYNC B0 ;  /* 0x0000000000007941 */ /* 0x000fea0003800000 */
.L_x_355:
        /* <DEDUP_REMOVED lines=34> */
.L_x_357:
        /* <DEDUP_REMOVED lines=20> */
.L_x_358:
[----:B---3--:R-:W-:Y:S01]  /*04d0*/  ISETP.NE.AND P0, PT, R2, RZ, PT ;  /* 0x000000ff0200720c */ /* 0x008fe20003f05270 */
[----:B------:R-:W-:Y:S01]  /*04e0*/  IMAD.MOV.U32 R18, RZ, RZ, 0x1 ;  /* 0x00000001ff127424 */ /* 0x000fe200078e00ff */
[----:B------:R-:W-:Y:S01]  /*04f0*/  NOP ;  /* 0x0000000000007918 */ /* 0x000fe20000000000 */
[----:B------:R-:W-:Y:S01]  /*0500*/  ULDC.64 UR38, c[0x0][0x208] ;  /* 0x0000820000267ab9 */ /* 0x000fe20000000a00 */
[----:B------:R-:W-:Y:S02]  /*0510*/  BSSY B6, `(.L_x_359) ;  /* 0x000077b000067945 */ /* 0x000fe40003800000 */
[----:B------:R-:W-:Y:S01]  /*0520*/  SEL R18, R18, 0x2, !P0 ;  /* 0x0000000212127807 */ /* 0x000fe20004000000 */
[----:B-12-4-:R-:W-:Y:S06]  /*0530*/  BAR.SYNC.DEFER_BLOCKING 0x0 ;  /* 0x0000000000007b1d */ /* 0x016fec0000010000 */
[----:B------:R-:W-:Y:S05]  /*0540*/  @!P0 BRA `(.L_x_360) ;  /* 0x0000003c00c08947 */ /* 0x000fea0003800000 */
.L_x_361:
        /* <DEDUP_REMOVED lines=37> */
.L_x_364:
        /* <DEDUP_REMOVED lines=15> */
.L_x_363:
        /* <DEDUP_REMOVED lines=20> */
.L_x_366:
        /* <DEDUP_REMOVED lines=15> */
.L_x_365:
        /* <DEDUP_REMOVED lines=8> */
.L_x_475:
        /* <DEDUP_REMOVED lines=19> */
.L_x_368:
        /* <DEDUP_REMOVED lines=64> */
[----:B--2---:R-:W-:Y:S01]  /*1070*/  IMAD.IADD R11, R6, 0x1, -R9 ;  /* 0x00000001060b7824 */ /* 0x004fe200078e0a09 */
[----:B------:R-:W-:-:S02]  /*1080*/  SHF.R.S32.HI R6, RZ, 0x5, R7 ;  /* 0x00000005ff067819 */ /* 0x000fc40000011407 */
[----:B------:R-:W-:Y:S02]  /*1090*/  CS2R R114, SRZ ;  /* 0x0000000000727805 */ /* 0x000fe4000001ff00 */
[----:B------:R-:W-:Y:S02]  /*10a0*/  LEA.HI R0, R5, R5, RZ, 0x1 ;  /* 0x0000000505007211 */ /* 0x000fe400078f08ff */
[----:B------:R-:W-:Y:S02]  /*10b0*/  CS2R R112, SRZ ;  /* 0x0000000000707805 */ /* 0x000fe4000001ff00 */
[----:B------:R-:W-:Y:S02]  /*10c0*/  SHF.R.S32.HI R10, RZ, 0x1f, R5 ;  /* 0x0000001fff0a7819 */ /* 0x000fe40000011405 */
        /* <DEDUP_REMOVED lines=86> */
.L_x_381:
[----:B------:R-:W-:-:S13]  /*1630*/  ISETP.NE.AND P0, PT, R12, 0x3, PT ;  /* 0x000000030c00780c */ /* 0x000fda0003f05270 */
[----:B---3--:R-:W-:Y:S05]  /*1640*/  @!P0 BRA `(.L_x_371) ;  /* 0x0000000000048947 */ /* 0x008fea0003800000 */
[----:B------:R-:W-:Y:S01]  /*1650*/  BPT.TRAP 0x1 ;  /* 0x000000040000795c */ /* 0x000fe20000300000 */
.L_x_371:
[----:B------:R-:W-:Y:S02]  /*1660*/  LEA R3, R2, UR36, 0x3 ;  /* 0x0000002402037c11 */ /* 0x000fe4000f8e18ff */
[----:B------:R-:W-:-:S04]  /*1670*/  SHF.L.U32 R8, R7, 0x1f, RZ ;  /* 0x0000001f07087819 */ /* 0x000fc800000006ff */
[----:B------:R2:W3:Y:S01]  /*1680*/  SYNCS.PHASECHK.TRANS64.TRYWAIT P1, [R3+URZ+0x36410], R8 ;  /* 0x03641008030075a7 */ /* 0x0004e2000802017f */
[----:B------:R-:W-:Y:S05]  /*1690*/  @!P0 BRA `(.L_x_372) ;  /* 0x0000000000048947 */ /* 0x000fea0003800000 */
[----:B------:R-:W-:Y:S01]  /*16a0*/  BPT.TRAP 0x1 ;  /* 0x000000040000795c */ /* 0x000fe20000300000 */
.L_x_372:
[----:B---3--:R-:W-:Y:S05]  /*16b0*/  @P1 BRA `(.L_x_373) ;  /* 0x0000000000081947 */ /* 0x008fea0003800000 */
[----:B------:R-:W3:Y:S02]  /*16c0*/  SYNCS.PHASECHK.TRANS64.TRYWAIT P1, [R3+URZ+0x36410], R8 ;  /* 0x03641008030075a7 */ /* 0x000ee4000802017f */
[----:B---3--:R-:W-:Y:S05]  /*16d0*/  @!P1 BRA `(.L_x_374) ;  /* 0x0000006400b49947 */ /* 0x008fea0003800000 */
.L_x_373:
        /* <DEDUP_REMOVED lines=103> */
.L_x_375:
[----:B------:R-:W-:-:S04]  /*1d50*/  SHF.L.U32 R9, R6, 0x1f, RZ ;  /* 0x0000001f06097819 */ /* 0x000fc800000006ff */
[----:B------:R1:W1:Y:S01]  /*1d60*/  SYNCS.PHASECHK.TRANS64.TRYWAIT P1, [UR36+0x36430], R9 ;  /* 0x03643009ff0075a7 */ /* 0x0002620008020164 */
[----:B------:R-:W-:Y:S05]  /*1d70*/  @!P0 BRA `(.L_x_376) ;  /* 0x0000000000048947 */ /* 0x000fea0003800000 */
[----:B------:R-:W-:Y:S01]  /*1d80*/  BPT.TRAP 0x1 ;  /* 0x000000040000795c */ /* 0x000fe20000300000 */
.L_x_376:
[----:B-1----:R-:W-:Y:S05]  /*1d90*/  @P1 BRA `(.L_x_377) ;  /* 0x0000000000081947 */ /* 0x002fea0003800000 */
[----:B------:R-:W1:Y:S02]  /*1da0*/  SYNCS.PHASECHK.TRANS64.TRYWAIT P1, [UR36+0x36430], R9 ;  /* 0x03643009ff0075a7 */ /* 0x000e640008020164 */
[----:B-1----:R-:W-:Y:S05]  /*1db0*/  @!P1 BRA `(.L_x_378) ;  /* 0x0000006000109947 */ /* 0x002fea0003800000 */
.L_x_377:
        /* <DEDUP_REMOVED lines=9> */
[----:B--2---:R-:W-:Y:S01]  /*1e50*/  FSEL R8, R137, -INF , P2 ;  /* 0xff80000089087808 */ /* 0x004fe20001000000 */
        /* <DEDUP_REMOVED lines=60> */
[----:B------:R-:W-:Y:S01]  /*2220*/  MUFU.EX2 R144, R144 ;  /* 0x0000009000907308 */ /* 0x000fe20000000800 */
        /* <DEDUP_REMOVED lines=79> */
[----:B------:R-:W1:Y:S04]  /*2720*/  LDS R141, [R153+0x30200] ;  /* 0x03020000998d7984 */ /* 0x000e680000000800 */
[----:B------:R-:W2:Y:S01]  /*2730*/  LDS R140, [R153+0x30220] ;  /* 0x03022000998c7984 */ /* 0x000ea20000000800 */
[----:B------:R-:W-:Y:S06]  /*2740*/  BAR.SYNC.DEFER_BLOCKING 0x9, 0x180 ;  /* 0x0246000000007b1d */ /* 0x000fec0000010000 */
[----:B------:R3:W-:Y:S01]  /*2750*/  STSM.16.M88.4 [R13+0x30400], R8 ;  /* 0x030400080d007844 */ /* 0x0007e20000000200 */
[--C-:B-1----:R-:W-:Y:S01]  /*2760*/  FADD.FTZ R150, R125, -R141.reuse ;  /* 0x8000008d7d967221 */ /* 0x102fe20000010000 */
[----:B------:R-:W-:Y:S01]  /*2770*/  FADD.FTZ R125, R128, -R141 ;  /* 0x8000008d807d7221 */ /* 0x000fe20000010000 */
[--C-:B--2---:R-:W-:Y:S01]  /*2780*/  FADD.FTZ R126, R126, -R140.reuse ;  /* 0x8000008c7e7e7221 */ /* 0x104fe20000010000 */
[--C-:B------:R-:W-:Y:S01]  /*2790*/  FADD.FTZ R128, R131, -R140.reuse ;  /* 0x8000008c83807221 */ /* 0x100fe20000010000 */
[--C-:B------:R-:W-:Y:S01]  /*27a0*/  FADD.FTZ R127, R127, -R140.reuse ;  /* 0x8000008c7f7f7221 */ /* 0x100fe20000010000 */
[----:B------:R-:W-:Y:S01]  /*27b0*/  FADD.FTZ R131, R134, -R140 ;  /* 0x8000008c86837221 */ /* 0x000fe20000010000 */
[----:B---3--:R-:W-:Y:S01]  /*27c0*/  FSEL R8, R149, -INF , P4 ;  /* 0xff80000095087808 */ /* 0x008fe20002000000 */
[--C-:B------:R-:W-:Y:S01]  /*27d0*/  FFMA.FTZ R10, R148, UR7, -R21.reuse ;  /* 0x00000007940a7c23 */ /* 0x100fe20008010815 */
[----:B------:R-:W-:Y:S01]  /*27e0*/  FSEL R11, R146, -INF , P1 ;  /* 0xff800000920b7808 */ /* 0x000fe20000800000 */
[--C-:B------:R-:W-:Y:S01]  /*27f0*/  FFMA.FTZ R146, R145, UR7, -R20.reuse ;  /* 0x0000000791927c23 */ /* 0x100fe20008010814 */
[--C-:B------:R-:W-:Y:S01]  /*2800*/  FFMA.FTZ R145, R151, UR7, -R20.reuse ;  /* 0x0000000797917c23 */ /* 0x100fe20008010814 */
[----:B------:R-:W-:Y:S01]  /*2810*/  FFMA.FTZ R21, R8, UR7, -R21 ;  /* 0x0000000708157c23 */ /* 0x000fe20008010815 */
[----:B------:R-:W1:Y:S01]  /*2820*/  MUFU.EX2 R9, R154 ;  /* 0x0000009a00097308 */ /* 0x000e620000000800 */
[--C-:B------:R-:W-:Y:S01]  /*2830*/  FFMA.FTZ R8, R11, UR7, -R20.reuse ;  /* 0x000000070b087c23 */ /* 0x100fe20008010814 */
[----:B------:R-:W-:Y:S01]  /*2840*/  FFMA.FTZ R11, R147, UR7, -R20 ;  /* 0x00000007930b7c23 */ /* 0x000fe20008010814 */
[--C-:B------:R-:W-:Y:S01]  /*2850*/  FADD.FTZ R147, R120, -R141.reuse ;  /* 0x8000008d78937221 */ /* 0x100fe20000010000 */
[--C-:B------:R-:W-:Y:S01]  /*2860*/  FADD.FTZ R120, R129, -R141.reuse ;  /* 0x8000008d81787221 */ /* 0x100fe20000010000 */
[--C-:B------:R-:W-:Y:S01]  /*2870*/  FADD.FTZ R148, R121, -R141.reuse ;  /* 0x8000008d79947221 */ /* 0x100fe20000010000 */
[--C-:B------:R-:W-:Y:S01]  /*2880*/  FADD.FTZ R129, R122, -R140.reuse ;  /* 0x8000008c7a817221 */ /* 0x100fe20000010000 */
[--C-:B------:R-:W-:Y:S01]  /*2890*/  FADD.FTZ R121, R132, -R141.reuse ;  /* 0x8000008d84797221 */ /* 0x100fe20000010000 */
[----:B------:R-:W2:Y:S01]  /*28a0*/  MUFU.EX2 R10, R10 ;  /* 0x0000000a000a7308 */ /* 0x000ea20000000800 */
[--C-:B------:R-:W-:Y:S01]  /*28b0*/  FADD.FTZ R122, R123, -R140.reuse ;  /* 0x8000008c7b7a7221 */ /* 0x100fe20000010000 */
[----:B------:R-:W-:Y:S01]  /*28c0*/  FMUL.FTZ R143, R143, R126 ;  /* 0x0000007e8f8f7220 */ /* 0x000fe20000410000 */
[--C-:B------:R-:W-:Y:S01]  /*28d0*/  FADD.FTZ R149, R124, -R141.reuse ;  /* 0x8000008d7c957221 */ /* 0x100fe20000010000 */
[----:B------:R-:W-:Y:S01]  /*28e0*/  FADD.FTZ R124, R133, -R141 ;  /* 0x8000008d857c7221 */ /* 0x000fe20000010000 */
[----:B------:R-:W-:Y:S01]  /*28f0*/  FMUL.FTZ R139, R139, R122 ;  /* 0x0000007a8b8b7220 */ /* 0x000fe20000410000 */
[--C-:B------:R-:W-:Y:S01]  /*2900*/  FADD.FTZ R133, R130, -R140.reuse ;  /* 0x8000008c82857221 */ /* 0x100fe20000010000 */
[----:B------:R-:W-:Y:S01]  /*2910*/  FADD.FTZ R140, R135, -R140 ;  /* 0x8000008c878c7221 */ /* 0x000fe20000010000 */
[----:B------:R-:W3:Y:S01]  /*2920*/  MUFU.EX2 R21, R21 ;  /* 0x0000001500157308 */ /* 0x000ee20000000800 */
[C---:B-1----:R-:W-:Y:S01]  /*2930*/  FMUL.FTZ R126, R9.reuse, R120 ;  /* 0x00000078097e7220 */ /* 0x042fe20000410000 */
[----:B------:R-:W-:Y:S01]  /*2940*/  F2FP.BF16.F32.PACK_AB R120, R9, R144 ;  /* 0x000000900978723e */ /* 0x000fe200000010ff */
[----:B------:R-:W-:Y:S01]  /*2950*/  FMUL.FTZ R22, R22, R147 ;  /* 0x0000009316167220 */ /* 0x000fe20000410000 */
[----:B------:R-:W-:Y:S01]  /*2960*/  FMUL.FTZ R23, R23, R148 ;  /* 0x0000009417177220 */ /* 0x000fe20000410000 */
[----:B------:R-:W-:Y:S01]  /*2970*/  FMUL.FTZ R136, R136, R149 ;  /* 0x0000009588887220 */ /* 0x000fe20000410000 */
[----:B------:R-:W-:Y:S01]  /*2980*/  FMUL.FTZ R137, R137, R150 ;  /* 0x0000009689897220 */ /* 0x000fe20000410000 */
[----:B------:R-:W-:Y:S01]  /*2990*/  FMUL.FTZ R138, R138, R129 ;  /* 0x000000818a8a7220 */ /* 0x000fe20000410000 */
[----:B------:R-:W1:Y:S01]  /*29a0*/  MUFU.EX2 R8, R8 ;  /* 0x0000000800087308 */ /* 0x000e620000000800 */
[----:B--2---:R-:W-:Y:S01]  /*29b0*/  FMUL.FTZ R9, R10, R121 ;  /* 0x000000790a097220 */ /* 0x004fe20000410000 */
[----:B------:R-:W-:Y:S01]  /*29c0*/  FMUL.FTZ R142, R142, R127 ;  /* 0x0000007f8e8e7220 */ /* 0x000fe20000410000 */
[----:B------:R-:W-:Y:S01]  /*29d0*/  FMUL.FTZ R125, R144, R125 ;  /* 0x0000007d907d7220 */ /* 0x000fe20000410000 */
[----:B------:R-:W-:-:S04]  /*29e0*/  UMOV UR7, 0x80000020 ;  /* 0x8000002000077882 */ /* 0x000fc80000000000 */
[----:B------:R-:W2:Y:S01]  /*29f0*/  MUFU.EX2 R11, R11 ;  /* 0x0000000b000b7308 */ /* 0x000ea20000000800 */
[C---:B---3--:R-:W-:Y:S01]  /*2a00*/  F2FP.BF16.F32.PACK_AB R122, R21.reuse, R10 ;  /* 0x0000000a157a723e */ /* 0x048fe200000010ff */
[----:B------:R-:W-:Y:S01]  /*2a10*/  FMUL.FTZ R124, R21, R124 ;  /* 0x0000007c157c7220 */ /* 0x000fe20000410000 */
[----:B------:R-:W-:-:S05]  /*2a20*/  F2FP.BF16.F32.PACK_AB R10, R137, R136 ;  /* 0x00000088890a723e */ /* 0x000fca00000010ff */
        /* <DEDUP_REMOVED lines=10> */
[----:B------:R-:W-:-:S02]  /*2ad0*/  F2FP.BF16.F32.PACK_AB R21, R128, R21 ;  /* 0x000000158015723e */ /* 0x000fc400000010ff */
        /* <DEDUP_REMOVED lines=94> */
.L_x_379:
        /* <DEDUP_REMOVED lines=62> */
.L_x_380:
        /* <DEDUP_REMOVED lines=12> */
.L_x_370:
[----:B------:R-:W4:Y:S01]  /*3560*/  LDC R10, c[0x0][0x850] ;  /* 0x00021400ff0a7b82 */ /* 0x000f220000000800 */
[----:B------:R-:W5:Y:S01]  /*3570*/  S2R R9, SR_CTAID.Y ;  /* 0x0000000000097919 */ /* 0x000f620000002600 */
[----:B------:R-:W-:Y:S01]  /*3580*/  ULDC.64 UR4, c[0x0][0x818] ;  /* 0x0002060000047ab9 */ /* 0x000fe20000000a00 */
[----:B------:R-:W-:Y:S01]  /*3590*/  ULDC.64 UR6, c[0x0][0x840] ;  /* 0x0002100000067ab9 */ /* 0x000fe20000000a00 */
[----:B-1----:R-:W-:Y:S01]  /*35a0*/  IMAD R16, R16, 0x1800, R17 ;  /* 0x0000180010107824 */ /* 0x002fe200078e0211 */
[----:B------:R-:W1:Y:S01]  /*35b0*/  S2R R8, SR_CTAID.X ;  /* 0x0000000000087919 */ /* 0x000e620000002500 */
[----:B------:R-:W2:Y:S03]  /*35c0*/  S2R R7, SR_CTAID.Z ;  /* 0x0000000000077919 */ /* 0x000ea60000002700 */
[----:B------:R-:W-:Y:S02]  /*35d0*/  LEA R16, R16, UR36, 0x2 ;  /* 0x0000002410107c11 */ /* 0x000fe4000f8e10ff */
[----:B----4-:R-:W-:Y:S01]  /*35e0*/  ISETP.NE.AND P0, PT, R10, 0x1, PT ;  /* 0x000000010a00780c */ /* 0x010fe20003f05270 */
[----:B-----5:R-:W-:-:S12]  /*35f0*/  IMAD.MOV.U32 R6, RZ, RZ, R9 ;  /* 0x000000ffff067224 */ /* 0x020fd800078e0009 */
[----:B------:R-:W4:Y:S01]  /*3600*/  @P0 LDC R0, c[0x0][0x854] ;  /* 0x00021500ff000b82 */ /* 0x000f220000000800 */
[----:B-1----:R-:W-:-:S05]  /*3610*/  IMAD R4, R8, 0x4800, RZ ;  /* 0x0000480008047824 */ /* 0x002fca00078e02ff */
[----:B------:R-:W-:Y:S02]  /*3620*/  SHF.R.S32.HI R5, RZ, 0x1f, R4 ;  /* 0x0000001fff057819 */ /* 0x000fe40000011404 */
[----:B---3--:R-:W1:Y:S01]  /*3630*/  @P0 LDC R3, c[0x0][0x858] ;  /* 0x00021600ff030b82 */ /* 0x008e620000000800 */
[----:B----4-:R-:W-:-:S05]  /*3640*/  @P0 IMAD.HI.U32 R0, R9, R0, RZ ;  /* 0x0000000009000227 */ /* 0x010fca00078e00ff */
[----:B-1----:R-:W-:-:S04]  /*3650*/  @P0 SHF.R.U32.HI R6, RZ, R3, R0 ;  /* 0x00000003ff060219 */ /* 0x002fc80000011600 */
[----:B------:R-:W-:Y:S01]  /*3660*/  SHF.R.S32.HI R0, RZ, 0x1f, R6 ;  /* 0x0000001fff007819 */ /* 0x000fe20000011406 */
[----:B------:R-:W-:-:S04]  /*3670*/  IMAD.WIDE.U32 R2, R6, UR4, R4 ;  /* 0x0000000406027c25 */ /* 0x000fc8000f8e0004 */
[C---:B--2---:R-:W-:Y:S02]  /*3680*/  IMAD R11, R0.reuse, UR4, RZ ;  /* 0x00000004000b7c24 */ /* 0x044fe4000f8e02ff */
[----:B------:R-:W-:Y:S02]  /*3690*/  IMAD R15, R0, UR6, RZ ;  /* 0x00000006000f7c24 */ /* 0x000fe4000f8e02ff */
[C---:B------:R-:W-:Y:S01]  /*36a0*/  IMAD R13, R6.reuse, UR5, R11 ;  /* 0x00000005060d7c24 */ /* 0x040fe2000f8e020b */
[----:B------:R-:W-:Y:S01]  /*36b0*/  SHF.R.S32.HI R11, RZ, 0x1f, R7 ;  /* 0x0000001fff0b7819 */ /* 0x000fe20000011407 */
[----:B------:R-:W-:Y:S01]  /*36c0*/  ULDC.64 UR4, c[0x0][0x820] ;  /* 0x0002080000047ab9 */ /* 0x000fe20000000a00 */
[----:B------:R-:W-:-:S04]  /*36d0*/  IMAD.WIDE.U32 R4, R6, UR6, R4 ;  /* 0x0000000606047c25 */ /* 0x000fc8000f8e0004 */
[----:B------:R-:W-:Y:S02]  /*36e0*/  IMAD R12, R11, UR4, RZ ;  /* 0x000000040b0c7c24 */ /* 0x000fe4000f8e02ff */
[----:B------:R-:W-:Y:S01]  /*36f0*/  IMAD R15, R6, UR7, R15 ;  /* 0x00000007060f7c24 */ /* 0x000fe2000f8e020f */
[----:B------:R-:W-:Y:S01]  /*3700*/  ULDC.64 UR6, c[0x0][0x848] ;  /* 0x0002120000067ab9 */ /* 0x000fe20000000a00 */
[----:B------:R-:W-:Y:S02]  /*3710*/  IMAD.IADD R3, R3, 0x1, R13 ;  /* 0x0000000103037824 */ /* 0x000fe400078e020d */
[----:B------:R-:W-:Y:S02]  /*3720*/  IMAD R18, R11, UR6, RZ ;  /* 0x000000060b127c24 */ /* 0x000fe4000f8e02ff */
[----:B------:R-:W-:Y:S02]  /*3730*/  IMAD R11, R7, UR5, R12 ;  /* 0x00000005070b7c24 */ /* 0x000fe4000f8e020c */
[----:B------:R-:W1:Y:S01]  /*3740*/  S2R R12, SR_TID.X ;  /* 0x00000000000c7919 */ /* 0x000e620000002100 */
[----:B------:R-:W-:-:S02]  /*3750*/  IMAD.IADD R15, R5, 0x1, R15 ;  /* 0x00000001050f7824 */ /* 0x000fc400078e020f */
[----:B------:R-:W-:Y:S02]  /*3760*/  IMAD.MOV.U32 R14, RZ, RZ, R4 ;  /* 0x000000ffff0e7224 */ /* 0x000fe400078e0004 */
[----:B------:R-:W-:Y:S01]  /*3770*/  IMAD.WIDE.U32 R4, R7, UR4, R2 ;  /* 0x0000000407047c25 */ /* 0x000fe2000f8e0002 */
[----:B------:R-:W-:-:S03]  /*3780*/  ULDC UR4, c[0x0][0x740] ;  /* 0x0001d00000047ab9 */ /* 0x000fc60000000800 */
[----:B------:R-:W-:Y:S01]  /*3790*/  FMUL.FTZ R72, R72, UR4 ;  /* 0x0000000448487c20 */ /* 0x000fe20008410000 */
[----:B------:R-:W-:Y:S02]  /*37a0*/  IMAD R13, R7, UR7, R18 ;  /* 0x00000007070d7c24 */ /* 0x000fe4000f8e0212 */
        /* <DEDUP_REMOVED lines=52> */
[----:B-1----:R-:W-:-:S05]  /*3af0*/  ISETP.NE.AND P1, PT, R12, 0x80, PT ;  /* 0x000000800c00780c */ /* 0x002fca0003f25270 */
[----:B------:R-:W-:Y:S02]  /*3b00*/  ULDC UR4, c[0x0][0x870] ;  /* 0x00021c0000047ab9 */ /* 0x000fe40000000800 */
[----:B------:R-:W1:Y:S01]  /*3b10*/  LDC.64 R18, c[0x0][0x800] ;  /* 0x00020000ff127b82 */ /* 0x000e620000000a00 */
[----:B------:R-:W-:Y:S01]  /*3b20*/  IMAD R8, R8, UR4, RZ ;  /* 0x0000000408087c24 */ /* 0x000fe2000f8e02ff */
[----:B------:R-:W-:Y:S01]  /*3b30*/  ULDC UR4, c[0x0][0x80c] ;  /* 0x0002030000047ab9 */ /* 0x000fe20000000800 */
[----:B------:R-:W-:Y:S01]  /*3b40*/  BSSY B0, `(.L_x_382) ;  /* 0x0000023000007945 */ /* 0x000fe20003800000 */
[----:B------:R-:W-:Y:S02]  /*3b50*/  IMAD R7, R7, UR4, RZ ;  /* 0x0000000407077c24 */ /* 0x000fe4000f8e02ff */
[----:B------:R-:W-:Y:S01]  /*3b60*/  IMAD R8, R8, UR4, RZ ;  /* 0x0000000408087c24 */ /* 0x000fe2000f8e02ff */
[----:B------:R-:W-:Y:S01]  /*3b70*/  ULDC.64 UR4, c[0x0][0x868] ;  /* 0x00021a0000047ab9 */ /* 0x000fe20000000a00 */
[----:B------:R-:W2:Y:S01]  /*3b80*/  LDC.64 R20, c[0x0][0x828] ;  /* 0x00020a00ff147b82 */ /* 0x000ea20000000a00 */
[----:B------:R-:W-:-:S02]  /*3b90*/  SHF.R.S32.HI R11, RZ, 0x1f, R7 ;  /* 0x0000001fff0b7819 */ /* 0x000fc40000011407 */
[----:B------:R-:W-:Y:S02]  /*3ba0*/  IADD3 R7, P0, P2, R8, R7, R6 ;  /* 0x0000000708077210 */ /* 0x000fe40007a1e006 */
[----:B------:R-:W-:Y:S01]  /*3bb0*/  SHF.R.S32.HI R8, RZ, 0x1f, R8 ;  /* 0x0000001fff087819 */ /* 0x000fe20000011408 */
[----:B------:R3:W-:Y:S03]  /*3bc0*/  STS.128 [R16], R24 ;  /* 0x0000001810007388 */ /* 0x0007e60000000c00 */
[----:B------:R-:W-:Y:S01]  /*3bd0*/  IADD3.X R8, R8, R11, R0, P0, P2 ;  /* 0x0000000b08087210 */ /* 0x000fe200007e4400 */
[C---:B------:R-:W-:Y:S01]  /*3be0*/  IMAD.SHL.U32 R11, R7.reuse, 0x4, RZ ;  /* 0x00000004070b7824 */ /* 0x040fe200078e00ff */
[----:B------:R3:W-:Y:S02]  /*3bf0*/  STS.128 [R16+0x800], R28 ;  /* 0x0008001c10007388 */ /* 0x0007e40000000c00 */
[----:B------:R-:W-:Y:S01]  /*3c00*/  SHF.L.U64.HI R8, R7, 0x2, R8 ;  /* 0x0000000207087819 */ /* 0x000fe20000010208 */
[----:B------:R-:W-:Y:S01]  /*3c10*/  IMAD.MOV R0, RZ, RZ, -R6 ;  /* 0x000000ffff007224 */ /* 0x000fe200078e0a06 */
[----:B------:R-:W-:Y:S01]  /*3c20*/  IADD3 R12, P0, R11, UR4, RZ ;  /* 0x000000040b0c7c10 */ /* 0x000fe2000ff1e0ff */
[----:B------:R3:W-:Y:S01]  /*3c30*/  STS.128 [R16+0x1000], R32 ;  /* 0x0010002010007388 */ /* 0x0007e20000000c00 */
[----:B-1----:R-:W-:Y:S01]  /*3c40*/  LEA R18, P2, R4, R18, 0x2 ;  /* 0x0000001204127211 */ /* 0x002fe200078410ff */
[----:B------:R-:W-:Y:S01]  /*3c50*/  IMAD R9, R10, R0, R9 ;  /* 0x000000000a097224 */ /* 0x000fe200078e0209 */
[----:B------:R-:W-:Y:S01]  /*3c60*/  IADD3.X R13, R8, UR5, RZ, P0, !PT ;  /* 0x00000005080d7c10 */ /* 0x000fe200087fe4ff */
[----:B------:R3:W-:Y:S01]  /*3c70*/  STS.128 [R16+0x1800], R36 ;  /* 0x0018002410007388 */ /* 0x0007e20000000c00 */
[----:B--2---:R-:W-:-:S03]  /*3c80*/  LEA R20, P3, R2, R20, 0x2 ;  /* 0x0000001402147211 */ /* 0x004fc600078610ff */
        /* <DEDUP_REMOVED lines=8> */
[----:B------:R-:W-:Y:S05]  /*3d10*/  @P1 BRA `(.L_x_383) ;  /* 0x0000000000141947 */ /* 0x000fea0003800000 */
.L_x_384:
[----:B------:R-:W2:Y:S04]  /*3d20*/  LDG.E.STRONG.GPU R0, desc[UR38][R12.64] ;  /* 0x000000260c007981 */ /* 0x000ea8000c1ef900 */
[----:B--2---:R-:W-:Y:S01]  /*3d30*/  CCTL.IVALL ;  /* 0x00000000ff00798f */ /* 0x004fe20002000000 */
[----:B------:R-:W-:Y:S05]  /*3d40*/  YIELD ;  /* 0x0000000000007946 */ /* 0x000fea0003800000 */
[----:B------:R-:W-:-:S13]  /*3d50*/  ISETP.NE.AND P0, PT, R0, R9, PT ;  /* 0x000000090000720c */ /* 0x000fda0003f05270 */
[----:B------:R-:W-:Y:S05]  /*3d60*/  @P0 BRA `(.L_x_384) ;  /* 0xfffffffc00ec0947 */ /* 0x000fea000383ffff */
.L_x_383:
[----:B------:R-:W-:Y:S05]  /*3d70*/  BSYNC B0 ;  /* 0x0000000000007941 */ /* 0x000fea0003800000 */
.L_x_382:
[----:B------:R-:W-:Y:S01]  /*3d80*/  UMOV UR4, 0xffffffff ;  /* 0xffffffff00047882 */ /* 0x000fe20000000000 */
[----:B------:R-:W-:Y:S02]  /*3d90*/  LEA.HI.X R19, R4, R19, R15, 0x2, P2 ;  /* 0x0000001304137211 */ /* 0x000fe400010f140f */
[----:B------:R-:W-:Y:S01]  /*3da0*/  LEA.HI.X R14, R2, R21, R14, 0x2, P3 ;  /* 0x00000015020e7211 */ /* 0x000fe200018f140e */
[----:B------:R-:W-:Y:S06]  /*3db0*/  BRA.DIV UR4, `(.L_x_385) ;  /* 0x0000004204247947 */ /* 0x000fec000b800000 */
[----:B------:R-:W-:Y:S01]  /*3dc0*/  NOP ;  /* 0x0000000000007918 */ /* 0x000fe20000000000 */
.L_x_478:
[----:B------:R-:W-:Y:S01]  /*3dd0*/  @!PT LDS RZ, [RZ] ;  /* 0x00000000fffff984 */ /* 0x000fe20000000800 */
[----:B------:R-:W-:Y:S01]  /*3de0*/  @!PT LDS RZ, [RZ] ;  /* 0x00000000fffff984 */ /* 0x000fe20000000800 */
[----:B------:R-:W-:Y:S01]  /*3df0*/  @!PT LDS RZ, [RZ] ;  /* 0x00000000fffff984 */ /* 0x000fe20000000800 */
[----:B------:R-:W-:Y:S01]  /*3e00*/  @!PT LDS RZ, [RZ] ;  /* 0x00000000fffff984 */ /* 0x000fe20000000800 */
[----:B------:R1:W-:Y:S06]  /*3e10*/  MEMBAR.ALL.CTA ;  /* 0x0000000000007992 */ /* 0x0003ec0000008000 */
[----:B-1----:R-:W1:Y:S01]  /*3e20*/  FENCE.VIEW.ASYNC.S ;  /* 0x00000000000073c6 */ /* 0x002e620000000000 */
[----:B------:R-:W-:Y:S05]  /*3e30*/  WARPSYNC.ALL ;  /* 0x0000000000007948 */ /* 0x000fea0003800000 */
[----:B------:R-:W-:Y:S01]  /*3e40*/  BSSY B0, `(.L_x_386) ;  /* 0x0000010000007945 */ /* 0x000fe20003800000 */
        /* <DEDUP_REMOVED lines=8> */
.L_x_388:
[----:B------:R-:W-:Y:S01]  /*3ed0*/  @P0 ELECT P2, URZ, PT ;  /* 0x00000000003f082f */ /* 0x000fe20003840000 */
[----:B------:R1:W-:-:S12]  /*3ee0*/  UBLKRED.G.S.ADD.F32.RN [UR4], [UR36], UR6, desc[UR8] ;  /* 0x00000804240073bb */ /* 0x0003d800080a1406 */
[----:B------:R-:W-:Y:S02]  /*3ef0*/  @P2 PLOP3.LUT P0, PT, P2, PT, PT, 0x8, 0x0 ;  /* 0x000000000000281c */ /* 0x000fe4000170e170 */
[----:B------:R-:W-:-:S11]  /*3f00*/  PLOP3.LUT P2, PT, PT, PT, PT, 0x8, 0x0 ;  /* 0x000000000000781c */ /* 0x000fd60003f4e170 */
[----:B-1----:R-:W-:Y:S05]  /*3f10*/  @P0 BRA.U.ANY `(.L_x_388) ;  /* 0xfffffffd00ec0947 */ /* 0x002fea000393ffff */
[----:B------:R0:W-:Y:S01]  /*3f20*/  UTMACMDFLUSH ;  /* 0x00000000000079b7 */ /* 0x0001e20000000000 */
[----:B------:R-:W-:-:S04]  /*3f30*/  DEPBAR.LE SB0, 0x0 ;  /* 0x000080000000791a */ /* 0x000fc80000000000 */
.L_x_387:
[----:B------:R-:W-:Y:S05]  /*3f40*/  BSYNC B0 ;  /* 0x0000000000007941 */ /* 0x000fea0003800000 */
.L_x_386:
        /* <DEDUP_REMOVED lines=12> */
[----:B------:R-:W-:-:S05]  /*4010*/  IMAD.MOV.U32 R3, RZ, RZ, 0x1 ;  /* 0x00000001ff037424 */ /* 0x000fca00078e00ff */
[----:B------:R1:W-:Y:S02]  /*4020*/  REDG.E.ADD.S32.STRONG.GPU desc[UR38][R12.64], R3 ;  /* 0x000000030c00798e */ /* 0x0003e4000c10e3a6 */
.L_x_390:
[----:B------:R-:W-:Y:S05]  /*4030*/  BSYNC B0 ;  /* 0x0000000000007941 */ /* 0x000fea0003800000 */
.L_x_389:
[----:B------:R-:W-:Y:S06]  /*4040*/  BAR.SYNC.DEFER_BLOCKING 0x1, 0x180 ;  /* 0x0046000000007b1d */ /* 0x000fec0000010000 */
[----:B------:R-:W-:Y:S01]  /*4050*/  ULDC.64 UR4, c[0x0][0x860] ;  /* 0x0002180000047ab9 */ /* 0x000fe20000000a00 */
[----:B------:R-:W-:Y:S01]  /*4060*/  BSSY B0, `(.L_x_391) ;  /* 0x0000015000007945 */ /* 0x000fe20003800000 */
[----:B------:R-:W-:-:S04]  /*4070*/  IADD3 R2, P0, R11, UR4, RZ ;  /* 0x000000040b027c10 */ /* 0x000fc8000ff1e0ff */
[----:B-1----:R-:W-:Y:S01]  /*4080*/  IADD3.X R3, R8, UR5, RZ, P0, !PT ;  /* 0x0000000508037c10 */ /* 0x002fe200087fe4ff */
        /* <DEDUP_REMOVED lines=13> */
.L_x_393:
[----:B------:R-:W2:Y:S04]  /*4160*/  LDG.E.STRONG.GPU R0, desc[UR38][R2.64] ;  /* 0x0000002602007981 */ /* 0x000ea8000c1ef900 */
[----:B--2---:R-:W-:Y:S01]  /*4170*/  CCTL.IVALL ;  /* 0x00000000ff00798f */ /* 0x004fe20002000000 */
[----:B------:R-:W-:Y:S05]  /*4180*/  YIELD ;  /* 0x0000000000007946 */ /* 0x000fea0003800000 */
[----:B------:R-:W-:-:S13]  /*4190*/  ISETP.NE.AND P0, PT, R0, R9, PT ;  /* 0x000000090000720c */ /* 0x000fda0003f05270 */
[----:B------:R-:W-:Y:S05]  /*41a0*/  @P0 BRA `(.L_x_393) ;  /* 0xfffffffc00ec0947 */ /* 0x000fea000383ffff */
.L_x_392:
[----:B------:R-:W-:Y:S05]  /*41b0*/  BSYNC B0 ;  /* 0x0000000000007941 */ /* 0x000fea0003800000 */
.L_x_391:
[----:B------:R-:W-:-:S03]  /*41c0*/  UMOV UR4, 0xffffffff ;  /* 0xffffffff00047882 */ /* 0x000fc60000000000 */
[----:B------:R-:W-:Y:S05]  /*41d0*/  BRA.DIV UR4, `(.L_x_394) ;  /* 0x0000003e04387947 */ /* 0x000fea000b800000 */
[----:B------:R-:W-:Y:S01]  /*41e0*/  NOP ;  /* 0x0000000000007918 */ /* 0x000fe20000000000 */
.L_x_481:
[----:B------:R-:W-:Y:S01]  /*41f0*/  @!PT LDS RZ, [RZ] ;  /* 0x00000000fffff984 */ /* 0x000fe20000000800 */
[----:B------:R-:W-:Y:S01]  /*4200*/  @!PT LDS RZ, [RZ] ;  /* 0x00000000fffff984 */ /* 0x000fe20000000800 */
[----:B------:R-:W-:Y:S01]  /*4210*/  @!PT LDS RZ, [RZ] ;  /* 0x00000000fffff984 */ /* 0x000fe20000000800 */
[----:B------:R-:W-:Y:S01]  /*4220*/  @!PT LDS RZ, [RZ] ;  /* 0x00000000fffff984 */ /* 0x000fe20000000800 */
[----:B------:R2:W-:Y:S06]  /*4230*/  MEMBAR.ALL.CTA ;  /* 0x0000000000007992 */ /* 0x0005ec0000008000 */
[----:B--2---:R-:W2:Y:S01]  /*4240*/  FENCE.VIEW.ASYNC.S ;  /* 0x00000000000073c6 */ /* 0x004ea20000000000 */
[----:B------:R-:W-:Y:S05]  /*4250*/  WARPSYNC.ALL ;  /* 0x0000000000007948 */ /* 0x000fea0003800000 */
[----:B------:R-:W-:Y:S01]  /*4260*/  BSSY B0, `(.L_x_395) ;  /* 0x0000010000007945 */ /* 0x000fe20003800000 */
[----:B--2---:R-:W-:Y:S06]  /*4270*/  BAR.SYNC.DEFER_BLOCKING 0x1, 0x180 ;  /* 0x0046000000007b1d */ /* 0x004fec0000010000 */
[----:B------:R-:W-:Y:S05]  /*4280*/  @P1 BRA `(.L_x_396) ;  /* 0x0000000000341947 */ /* 0x000fea0003800000 */
[----:B------:R-:W-:Y:S01]  /*4290*/  R2UR UR4, R18 ;  /* 0x00000000120472ca */ /* 0x000fe200000e0000 */
[----:B------:R-:W-:Y:S01]  /*42a0*/  UMOV UR6, 0x1200 ;  /* 0x0000120000067882 */ /* 0x000fe20000000000 */
[----:B------:R-:W-:Y:S01]  /*42b0*/  R2UR UR5, R19 ;  /* 0x00000000130572ca */ /* 0x000fe200000e0000 */
[----:B------:R-:W-:Y:S01]  /*42c0*/  UMOV UR8, 0x0 ;  /* 0x0000000000087882 */ /* 0x000fe20000000000 */
[----:B------:R-:W-:Y:S01]  /*42d0*/  PLOP3.LUT P0, PT, PT, PT, PT, 0x80, 0x0 ;  /* 0x000000000000781c */ /* 0x000fe20003f0f070 */
[----:B------:R-:W-:-:S12]  /*42e0*/  UMOV UR9, 0x14f00000 ;  /* 0x14f0000000097882 */ /* 0x000fd80000000000 */
.L_x_397:
[----:B------:R-:W-:Y:S01]  /*42f0*/  @P0 ELECT P2, URZ, PT ;  /* 0x00000000003f082f */ /* 0x000fe20003840000 */
[----:B------:R2:W-:-:S12]  /*4300*/  UBLKRED.G.S.ADD.F32.RN [UR4], [UR36], UR6, desc[UR8] ;  /* 0x00000804240073bb */ /* 0x0005d800080a1406 */
[----:B------:R-:W-:Y:S02]  /*4310*/  @P2 PLOP3.LUT P0, PT, P2, PT, PT, 0x8, 0x0 ;  /* 0x000000000000281c */ /* 0x000fe4000170e170 */
[----:B------:R-:W-:-:S11]  /*4320*/  PLOP3.LUT P2, PT, PT, PT, PT, 0x8, 0x0 ;  /* 0x000000000000781c */ /* 0x000fd60003f4e170 */
[----:B--2---:R-:W-:Y:S05]  /*4330*/  @P0 BRA.U.ANY `(.L_x_397) ;  /* 0xfffffffd00ec0947 */ /* 0x004fea000393ffff */
[----:B------:R0:W-:Y:S01]  /*4340*/  UTMACMDFLUSH ;  /* 0x00000000000079b7 */ /* 0x0001e20000000000 */
[----:B------:R-:W-:-:S04]  /*4350*/  DEPBAR.LE SB0, 0x0 ;  /* 0x000080000000791a */ /* 0x000fc80000000000 */
.L_x_396:
[----:B------:R-:W-:Y:S05]  /*4360*/  BSYNC B0 ;  /* 0x0000000000007941 */ /* 0x000fea0003800000 */
.L_x_395:
[----:B------:R-:W-:Y:S01]  /*4370*/  NOP ;  /* 0x0000000000007918 */ /* 0x000fe20000000000 */
[----:B------:R-:W-:Y:S05]  /*4380*/  @P1 BRA `(.L_x_362) ;  /* 0x00000038004c1947 */ /* 0x000fea0003800000 */
[----:B------:R-:W-:Y:S01]  /*4390*/  IMAD.MOV.U32 R5, RZ, RZ, 0x1 ;  /* 0x00000001ff057424 */ /* 0x000fe200078e00ff */
        /* <DEDUP_REMOVED lines=8> */
[----:B012345:R-:W-:Y:S04]  /*4420*/  CCTL.IVALL ;  /* 0x00000000ff00798f */ /* 0x03ffe80002000000 */
[----:B------:R4:W-:Y:S01]  /*4430*/  REDG.E.ADD.S32.STRONG.GPU desc[UR38][R2.64], R5 ;  /* 0x000000050200798e */ /* 0x0009e2000c10e3a6 */
[----:B------:R-:W-:Y:S05]  /*4440*/  BRA `(.L_x_362) ;  /* 0x00000038001c7947 */ /* 0x000fea0003800000 */
.L_x_360:
        /* <DEDUP_REMOVED lines=20> */
[----:B------:R-:W-:Y:S02]  /*4590*/  UIMAD UR6, UR10, UR8, URZ ;  /* 0x000000080a0672a4 */ /* 0x000fe4000f8e023f */
[----:B------:R-:W-:Y:S01]  /*45a0*/  USHF.R.S32.HI UR8, URZ, 0x1f, UR7 ;  /* 0x0000001f3f087899 */ /* 0x000fe20008011407 */
[----:B--2---:R-:W-:Y:S01]  /*45b0*/  ISETP.GE.AND P1, PT, R4, 0x1, PT ;  /* 0x000000010400780c */ /* 0x004fe20003f26270 */
[----:B------:R-:W-:Y:S02]  /*45c0*/  UIMAD UR6, UR11, UR9, UR6 ;  /* 0x000000090b0672a4 */ /* 0x000fe4000f8e0206 */
[----:B------:R-:W-:-:S02]  /*45d0*/  UIMAD UR9, UR7, UR13, URZ ;  /* 0x0000000d070972a4 */ /* 0x000fc4000f8e023f */
[----:B------:R-:W-:Y:S02]  /*45e0*/  UIADD3 UR5, UR5, UR6, URZ ;  /* 0x0000000605057290 */ /* 0x000fe4000fffe03f */
[----:B------:R-:W-:Y:S02]  /*45f0*/  UIMAD UR6, UR8, UR14, URZ ;  /* 0x0000000e080672a4 */ /* 0x000fe4000f8e023f */
[----:B------:R-:W-:Y:S02]  /*4600*/  UIADD3 UR8, UP0, UR9, UR11, URZ ;  /* 0x0000000b09087290 */ /* 0x000fe4000ff1e03f */
[----:B------:R-:W-:Y:S02]  /*4610*/  UIMAD UR12, UR7, UR15, UR6 ;  /* 0x0000000f070c72a4 */ /* 0x000fe4000f8e0206 */
[----:B------:R-:W-:Y:S02]  /*4620*/  UIMAD.WIDE.U32 UR6, UR7, UR14, UR4 ;  /* 0x0000000e070672a5 */ /* 0x000fe4000f8e0004 */
[----:B------:R-:W-:Y:S01]  /*4630*/  ULEA.HI.X.SX32 UR9, UR9, UR10, 0x1, UP0 ;  /* 0x0000000a09097291 */ /* 0x000fe200080f0e3f */
[----:B------:R-:W-:Y:S11]  /*4640*/  @!P1 BRA `(.L_x_362) ;  /* 0x00000034009c9947 */ /* 0x000ff60003800000 */
        /* <DEDUP_REMOVED lines=9> */
[----:B------:R-:W-:-:S04]  /*46e0*/  LEA.HI R3, R3, R0, RZ, 0x6 ;  /* 0x0000000003037211 */ /* 0x000fc800078f30ff */
        /* <DEDUP_REMOVED lines=13> */
.L_x_432:
        /* <DEDUP_REMOVED lines=13> */
.L_x_402:
[----:B------:R-:W2:Y:S04]  /*4890*/  LDG.E.STRONG.GPU R6, desc[UR38][R2.64] ;  /* 0x0000002602067981 */ /* 0x000ea8000c1ef900 */
[----:B--2---:R-:W-:Y:S01]  /*48a0*/  CCTL.IVALL ;  /* 0x00000000ff00798f */ /* 0x004fe20002000000 */
[----:B------:R-:W-:Y:S05]  /*48b0*/  YIELD ;  /* 0x0000000000007946 */ /* 0x000fea0003800000 */
[----:B------:R-:W-:-:S13]  /*48c0*/  ISETP.NE.AND P3, PT, R6, UR22, PT ;  /* 0x0000001606007c0c */ /* 0x000fda000bf65270 */
[----:B------:R-:W-:Y:S05]  /*48d0*/  @P3 BRA `(.L_x_402) ;  /* 0xfffffffc00ec3947 */ /* 0x000fea000383ffff */
.L_x_401:
[----:B------:R-:W-:Y:S05]  /*48e0*/  BSYNC B0 ;  /* 0x0000000000007941 */ /* 0x000fea0003800000 */
.L_x_400:
[----:B------:R-:W-:-:S03]  /*48f0*/  UMOV UR14, 0xffffffff ;  /* 0xffffffff000e7882 */ /* 0x000fc60000000000 */
[----:B------:R-:W-:Y:S05]  /*4900*/  BRA.DIV UR14, `(.L_x_403) ;  /* 0x000000360e887947 */ /* 0x000fea000b800000 */
[----:B------:R-:W-:Y:S01]  /*4910*/  NOP ;  /* 0x0000000000007918 */ /* 0x000fe20000000000 */
.L_x_484:
        /* <DEDUP_REMOVED lines=19> */
.L_x_405:
[----:B------:R-:W-:Y:S05]  /*4a50*/  BSYNC B0 ;  /* 0x0000000000007941 */ /* 0x000fea0003800000 */
.L_x_404:
        /* <DEDUP_REMOVED lines=14> */
.L_x_407:
[----:B------:R-:W-:Y:S05]  /*4b40*/  BSYNC B0 ;  /* 0x0000000000007941 */ /* 0x000fea0003800000 */
.L_x_406:
        /* <DEDUP_REMOVED lines=15> */
.L_x_409:
[----:B------:R-:W-:Y:S05]  /*4c40*/  BSYNC B0 ;  /* 0x0000000000007941 */ /* 0x000fea0003800000 */
.L_x_408:
[----:B------:R-:W-:Y:S06]  /*4c50*/  BAR.ARV 0xa, 0xa0 ;  /* 0x0282800000007b1d */ /* 0x000fec0000002000 */
[----:B------:R-:W-:Y:S04]  /*4c60*/  BSSY B0, `(.L_x_410) ;  /* 0x0000003000007945 */ /* 0x000fe80003800000 */
[----:B------:R-:W-:Y:S05]  /*4c70*/  @!P0 BRA `(.L_x_411) ;  /* 0x0000000000048947 */ /* 0x000fea0003800000 */
[----:B------:R-:W-:-:S04]  /*4c80*/  DEPBAR.LE SB0, 0x1 ;  /* 0x000080400000791a */ /* 0x000fc80000000000 */
.L_x_411:
[----:B------:R-:W-:Y:S05]  /*4c90*/  BSYNC B0 ;  /* 0x0000000000007941 */ /* 0x000fea0003800000 */
.L_x_410:
[----:B------:R-:W-:Y:S06]  /*4ca0*/  BAR.ARV 0xb, 0xa0 ;  /* 0x02c2800000007b1d */ /* 0x000fec0000002000 */
[----:B------:R-:W-:Y:S04]  /*4cb0*/  BSSY B0, `(.L_x_412) ;  /* 0x0000003000007945 */ /* 0x000fe80003800000 */
[----:B------:R-:W-:Y:S05]  /*4cc0*/  @!P0 BRA `(.L_x_413) ;  /* 0x0000000000048947 */ /* 0x000fea0003800000 */
[----:B------:R-:W-:-:S04]  /*4cd0*/  DEPBAR.LE SB0, 0x0 ;  /* 0x000080000000791a */ /* 0x000fc80000000000 */
.L_x_413:
[----:B------:R-:W-:Y:S05]  /*4ce0*/  BSYNC B0 ;  /* 0x0000000000007941 */ /* 0x000fea0003800000 */
.L_x_412:
        /* <DEDUP_REMOVED lines=19> */
.L_x_415:
[----:B------:R-:W-:Y:S05]  /*4e20*/  BSYNC B0 ;  /* 0x0000000000007941 */ /* 0x000fea0003800000 */
.L_x_414:
        /* <DEDUP_REMOVED lines=9> */
.L_x_418:
[----:B------:R-:W2:Y:S04]  /*4ec0*/  LDG.E.STRONG.GPU R6, desc[UR38][R2.64] ;  /* 0x0000002602067981 */ /* 0x000ea8000c1ef900 */
[----:B--2---:R-:W-:Y:S01]  /*4ed0*/  CCTL.IVALL ;  /* 0x00000000ff00798f */ /* 0x004fe20002000000 */
[----:B------:R-:W-:Y:S05]  /*4ee0*/  YIELD ;  /* 0x0000000000007946 */ /* 0x000fea0003800000 */
[----:B------:R-:W-:-:S13]  /*4ef0*/  ISETP.NE.AND P3, PT, R6, UR22, PT ;  /* 0x0000001606007c0c */ /* 0x000fda000bf65270 */
[----:B------:R-:W-:Y:S05]  /*4f00*/  @P3 BRA `(.L_x_418) ;  /* 0xfffffffc00ec3947 */ /* 0x000fea000383ffff */
.L_x_417:
[----:B------:R-:W-:Y:S05]  /*4f10*/  BSYNC B0 ;  /* 0x0000000000007941 */ /* 0x000fea0003800000 */
.L_x_416:
[----:B------:R-:W-:-:S03]  /*4f20*/  UMOV UR10, 0xffffffff ;  /* 0xffffffff000a7882 */ /* 0x000fc60000000000 */
[----:B------:R-:W-:Y:S05]  /*4f30*/  BRA.DIV UR10, `(.L_x_419) ;  /* 0x000000320a187947 */ /* 0x000fea000b800000 */
[----:B------:R-:W-:Y:S01]  /*4f40*/  NOP ;  /* 0x0000000000007918 */ /* 0x000fe20000000000 */
.L_x_487:
        /* <DEDUP_REMOVED lines=15> */
.L_x_421:
[----:B------:R-:W-:Y:S05]  /*5040*/  BSYNC B0 ;  /* 0x0000000000007941 */ /* 0x000fea0003800000 */
.L_x_420:
        /* <DEDUP_REMOVED lines=14> */
.L_x_423:
[----:B------:R-:W-:Y:S05]  /*5130*/  BSYNC B0 ;  /* 0x0000000000007941 */ /* 0x000fea0003800000 */
.L_x_422:
        /* <DEDUP_REMOVED lines=15> */
.L_x_425:
[----:B------:R-:W-:Y:S05]  /*5230*/  BSYNC B0 ;  /* 0x0000000000007941 */ /* 0x000fea0003800000 */
.L_x_424:
[----:B------:R-:W-:Y:S06]  /*5240*/  BAR.ARV 0xa, 0xa0 ;  /* 0x0282800000007b1d */ /* 0x000fec0000002000 */
[----:B------:R-:W-:Y:S04]  /*5250*/  BSSY B0, `(.L_x_426) ;  /* 0x0000003000007945 */ /* 0x000fe80003800000 */
[----:B------:R-:W-:Y:S05]  /*5260*/  @!P0 BRA `(.L_x_427) ;  /* 0x0000000000048947 */ /* 0x000fea0003800000 */
[----:B------:R-:W-:-:S04]  /*5270*/  DEPBAR.LE SB0, 0x1 ;  /* 0x000080400000791a */ /* 0x000fc80000000000 */
.L_x_427:
[----:B------:R-:W-:Y:S05]  /*5280*/  BSYNC B0 ;  /* 0x0000000000007941 */ /* 0x000fea0003800000 */
.L_x_426:
[----:B------:R-:W-:Y:S06]  /*5290*/  BAR.ARV 0xb, 0xa0 ;  /* 0x02c2800000007b1d */ /* 0x000fec0000002000 */
[----:B------:R-:W-:Y:S04]  /*52a0*/  BSSY B0, `(.L_x_428) ;  /* 0x0000003000007945 */ /* 0x000fe80003800000 */
[----:B------:R-:W-:Y:S05]  /*52b0*/  @!P0 BRA `(.L_x_429) ;  /* 0x0000000000048947 */ /* 0x000fea0003800000 */
[----:B------:R-:W-:-:S04]  /*52c0*/  DEPBAR.LE SB0, 0x0 ;  /* 0x000080000000791a */ /* 0x000fc80000000000 */
.L_x_429:
[----:B------:R-:W-:Y:S05]  /*52d0*/  BSYNC B0 ;  /* 0x0000000000007941 */ /* 0x000fea0003800000 */
.L_x_428:
        /* <DEDUP_REMOVED lines=19> */
.L_x_431:
[----:B------:R-:W-:Y:S05]  /*5410*/  BSYNC B0 ;  /* 0x0000000000007941 */ /* 0x000fea0003800000 */
.L_x_430:
[----:B------:R-:W-:Y:S02]  /*5420*/  UIADD3 UR4, UR4, 0x2, URZ ;  /* 0x0000000204047890 */ /* 0x000fe4000fffe03f */
[----:B------:R-:W-:Y:S01]  /*5430*/  UIADD3 UR5, UR5, 0x1, URZ ;  /* 0x0000000105057890 */ /* 0x000fe2000fffe03f */
[----:B------:R-:W-:Y:S11]  /*5440*/  @P2 BRA `(.L_x_432) ;  /* 0xfffffff000dc2947 */ /* 0x000ff6000383ffff */
.L_x_399:
[----:B------:R-:W-:-:S13]  /*5450*/  ISETP.NE.AND P1, PT, R5, RZ, PT ;  /* 0x000000ff0500720c */ /* 0x000fda0003f25270 */
[----:B------:R-:W-:Y:S05]  /*5460*/  @!P1 BRA `(.L_x_362) ;  /* 0x0000002800149947 */ /* 0x000fea0003800000 */
        /* <DEDUP_REMOVED lines=11> */
.L_x_435:
[----:B------:R-:W2:Y:S04]  /*5520*/  LDG.E.STRONG.GPU R0, desc[UR38][R2.64] ;  /* 0x0000002602007981 */ /* 0x000ea8000c1ef900 */
[----:B--2---:R-:W-:Y:S01]  /*5530*/  CCTL.IVALL ;  /* 0x00000000ff00798f */ /* 0x004fe20002000000 */
[----:B------:R-:W-:Y:S05]  /*5540*/  YIELD ;  /* 0x0000000000007946 */ /* 0x000fea0003800000 */
[----:B------:R-:W-:-:S13]  /*5550*/  ISETP.NE.AND P1, PT, R0, UR22, PT ;  /* 0x0000001600007c0c */ /* 0x000fda000bf25270 */
[----:B------:R-:W-:Y:S05]  /*5560*/  @P1 BRA `(.L_x_435) ;  /* 0xfffffffc00ec1947 */ /* 0x000fea000383ffff */
.L_x_434:
[----:B------:R-:W-:Y:S05]  /*5570*/  BSYNC B0 ;  /* 0x0000000000007941 */ /* 0x000fea0003800000 */
.L_x_433:
[----:B------:R-:W-:-:S03]  /*5580*/  UMOV UR5, 0xffffffff ;  /* 0xffffffff00057882 */ /* 0x000fc60000000000 */
[----:B------:R-:W-:Y:S05]  /*5590*/  BRA.DIV UR5, `(.L_x_436) ;  /* 0x0000002a059c7947 */ /* 0x000fea000b800000 */
[----:B------:R-:W-:Y:S01]  /*55a0*/  NOP ;  /* 0x0000000000007918 */ /* 0x000fe20000000000 */
.L_x_490:
        /* <DEDUP_REMOVED lines=22> */
.L_x_438:
[----:B------:R-:W-:Y:S05]  /*5710*/  BSYNC B0 ;  /* 0x0000000000007941 */ /* 0x000fea0003800000 */
.L_x_437:
        /* <DEDUP_REMOVED lines=19> */
.L_x_440:
[----:B------:R-:W-:Y:S05]  /*5850*/  BSYNC B0 ;  /* 0x0000000000007941 */ /* 0x000fea0003800000 */
.L_x_439:
        /* <DEDUP_REMOVED lines=20> */
.L_x_442:
[----:B------:R-:W-:Y:S05]  /*59a0*/  BSYNC B0 ;  /* 0x0000000000007941 */ /* 0x000fea0003800000 */
.L_x_441:
[----:B------:R-:W-:Y:S06]  /*59b0*/  BAR.ARV 0xa, 0xa0 ;  /* 0x0282800000007b1d */ /* 0x000fec0000002000 */
[----:B------:R-:W-:Y:S04]  /*59c0*/  BSSY B0, `(.L_x_443) ;  /* 0x0000003000007945 */ /* 0x000fe80003800000 */
[----:B------:R-:W-:Y:S05]  /*59d0*/  @!P0 BRA `(.L_x_444) ;  /* 0x0000000000048947 */ /* 0x000fea0003800000 */
[----:B------:R-:W-:-:S04]  /*59e0*/  DEPBAR.LE SB0, 0x1 ;  /* 0x000080400000791a */ /* 0x000fc80000000000 */
.L_x_444:
[----:B------:R-:W-:Y:S05]  /*59f0*/  BSYNC B0 ;  /* 0x0000000000007941 */ /* 0x000fea0003800000 */
.L_x_443:
[----:B------:R-:W-:Y:S06]  /*5a00*/  BAR.ARV 0xb, 0xa0 ;  /* 0x02c2800000007b1d */ /* 0x000fec0000002000 */
[----:B------:R-:W-:Y:S04]  /*5a10*/  BSSY B0, `(.L_x_445) ;  /* 0x0000003000007945 */ /* 0x000fe80003800000 */
[----:B------:R-:W-:Y:S05]  /*5a20*/  @!P0 BRA `(.L_x_446) ;  /* 0x0000000000048947 */ /* 0x000fea0003800000 */
[----:B------:R-:W-:-:S04]  /*5a30*/  DEPBAR.LE SB0, 0x0 ;  /* 0x000080000000791a */ /* 0x000fc80000000000 */
.L_x_446:
[----:B------:R-:W-:Y:S05]  /*5a40*/  BSYNC B0 ;  /* 0x0000000000007941 */ /* 0x000fea0003800000 */
.L_x_445:
[----:B------:R-:W-:Y:S06]  /*5a50*/  BAR.ARV 0xc, 0xa0 ;  /* 0x0302800000007b1d */ /* 0x000fec0000002000 */
[----:B------:R-:W-:Y:S01]  /*5a60*/  NOP ;  /* 0x0000000000007918 */ /* 0x000fe20000000000 */
        /* <DEDUP_REMOVED lines=15> */
[----:B--2---:R2:W-:Y:S01]  /*5b60*/  @P0 REDG.E.ADD.S32.STRONG.GPU desc[UR38][R2.64], R5 ;  /* 0x000000050200098e */ /* 0x0045e2000c10e3a6 */
[----:B------:R-:W-:Y:S05]  /*5b70*/  BRA `(.L_x_362) ;  /* 0x0000002000507947 */ /* 0x000fea0003800000 */
.L_x_398:
        /* <DEDUP_REMOVED lines=57> */
.L_x_491:
        /* <DEDUP_REMOVED lines=9> */
.L_x_450:
        /* <DEDUP_REMOVED lines=102> */
.L_x_461:
[----:B-1----:R-:W-:-:S05]  /*6600*/  IMAD.MOV.U32 R10, RZ, RZ, 0x1 ;  /* 0x00000001ff0a7424 */ /* 0x002fca00078e00ff */
[----:B------:R-:W-:-:S04]  /*6610*/  SHF.L.U32 R10, R10, 0x1f, RZ ;  /* 0x0000001f0a0a7819 */ /* 0x000fc800000006ff */
[----:B------:R-:W1:Y:S02]  /*6620*/  SYNCS.PHASECHK.TRANS64.TRYWAIT P1, [R0+URZ+0x36438], R10 ;  /* 0x0364380a000075a7 */ /* 0x000e64000802017f */
[----:B-123--:R-:W-:Y:S05]  /*6630*/  @!P1 BRA `(.L_x_453) ;  /* 0x0000001800a49947 */ /* 0x00efea0003800000 */
.L_x_492:
[----:B------:R-:W-:Y:S05]  /*6640*/  @P0 BRA `(.L_x_454) ;  /* 0x0000000000140947 */ /* 0x000fea0003800000 */
[----:B------:R-:W-:Y:S01]  /*6650*/  ISETP.NE.AND P1, PT, R16, RZ, PT ;  /* 0x000000ff1000720c */ /* 0x000fe20003f25270 */
[----:B------:R-:W-:-:S04]  /*6660*/  IMAD.MOV.U32 R3, RZ, RZ, 0x6100 ;  /* 0x00006100ff037424 */ /* 0x000fc800078e00ff */
[----:B------:R2:W-:Y:S08]  /*6670*/  SYNCS.ARRIVE.TRANS64 RZ, [R0+URZ+0x36430], R3 ;  /* 0x0364300300ff79a7 */ /* 0x0005f0000800003f */
[----:B------:R-:W-:Y:S05]  /*6680*/  @!P1 BRA `(.L_x_454) ;  /* 0x0000000000049947 */ /* 0x000fea0003800000 */
[----:B------:R-:W-:Y:S01]  /*6690*/  BPT.TRAP 0x1 ;  /* 0x000000040000795c */ /* 0x000fe20000300000 */
.L_x_454:
        /* <DEDUP_REMOVED lines=47> */
.L_x_493:
[----:B------:R-:W-:Y:S05]  /*6990*/  @P0 BRA `(.L_x_456) ;  /* 0x0000000000140947 */ /* 0x000fea0003800000 */
[----:B------:R-:W-:Y:S01]  /*69a0*/  ISETP.NE.AND P1, PT, R16, RZ, PT ;  /* 0x000000ff1000720c */ /* 0x000fe20003f25270 */
[----:B--2---:R-:W-:-:S04]  /*69b0*/  IMAD.MOV.U32 R3, RZ, RZ, 0x6100 ;  /* 0x00006100ff037424 */ /* 0x004fc800078e00ff */
[----:B------:R3:W-:Y:S08]  /*69c0*/  SYNCS.ARRIVE.TRANS64 RZ, [R0+URZ+0x36418], R3 ;  /* 0x0364180300ff79a7 */ /* 0x0007f0000800003f */
[----:B------:R-:W-:Y:S05]  /*69d0*/  @!P1 BRA `(.L_x_456) ;  /* 0x0000000000049947 */ /* 0x000fea0003800000 */
[----:B------:R-:W-:Y:S01]  /*69e0*/  BPT.TRAP 0x1 ;  /* 0x000000040000795c */ /* 0x000fe20000300000 */
.L_x_456:
        /* <DEDUP_REMOVED lines=35> */
.L_x_494:
        /* <DEDUP_REMOVED lines=9> */
.L_x_458:
        /* <DEDUP_REMOVED lines=37> */
.L_x_496:
[----:B------:R-:W-:Y:S05]  /*6f00*/  @P0 BRA `(.L_x_460) ;  /* 0x0000000000140947 */ /* 0x000fea0003800000 */
[----:B------:R-:W-:Y:S01]  /*6f10*/  ISETP.NE.AND P1, PT, R16, RZ, PT ;  /* 0x000000ff1000720c */ /* 0x000fe20003f25270 */
[----:B--2---:R-:W-:-:S04]  /*6f20*/  IMAD.MOV.U32 R5, RZ, RZ, 0x6100 ;  /* 0x00006100ff057424 */ /* 0x004fc800078e00ff */
[----:B------:R3:W-:Y:S08]  /*6f30*/  SYNCS.ARRIVE.TRANS64 RZ, [R0+URZ+0x36410], R5 ;  /* 0x0364100500ff79a7 */ /* 0x0007f0000800003f */
[----:B------:R-:W-:Y:S05]  /*6f40*/  @!P1 BRA `(.L_x_460) ;  /* 0x0000000000049947 */ /* 0x000fea0003800000 */
[----:B------:R-:W-:Y:S01]  /*6f50*/  BPT.TRAP 0x1 ;  /* 0x000000040000795c */ /* 0x000fe20000300000 */
.L_x_460:
        /* <DEDUP_REMOVED lines=36> */
.L_x_452:
[----:B------:R-:W-:Y:S01]  /*71a0*/  ISETP.NE.AND P1, PT, R19, RZ, PT ;  /* 0x000000ff1300720c */ /* 0x000fe20003f25270 */
[----:B------:R-:W-:-:S12]  /*71b0*/  IMAD.MOV.U32 R4, RZ, RZ, 0x1 ;  /* 0x00000001ff047424 */ /* 0x000fd800078e00ff */
[----:B------:R-:W-:Y:S05]  /*71c0*/  @!P1 BRA `(.L_x_451) ;  /* 0x0000000400649947 */ /* 0x000fea0003800000 */
[----:B------:R-:W2:Y:S02]  /*71d0*/  SYNCS.PHASECHK.TRANS64.TRYWAIT P1, [R0+URZ+0x36438], R10 ;  /* 0x0364380a000075a7 */ /* 0x000ea4000802017f */
[----:B--2---:R-:W-:Y:S05]  /*71e0*/  @!P1 BRA `(.L_x_462) ;  /* 0x00000010000c9947 */ /* 0x004fea0003800000 */
.L_x_497:
[----:B------:R-:W-:Y:S05]  /*71f0*/  @P0 BRA `(.L_x_463) ;  /* 0x0000000000140947 */ /* 0x000fea0003800000 */
[----:B------:R-:W-:Y:S01]  /*7200*/  ISETP.NE.AND P1, PT, R16, RZ, PT ;  /* 0x000000ff1000720c */ /* 0x000fe20003f25270 */
[----:B------:R-:W-:-:S04]  /*7210*/  IMAD.MOV.U32 R5, RZ, RZ, 0x6100 ;  /* 0x00006100ff057424 */ /* 0x000fc800078e00ff */
[----:B------:R3:W-:Y:S08]  /*7220*/  SYNCS.ARRIVE.TRANS64 RZ, [R0+URZ+0x36430], R5 ;  /* 0x0364300500ff79a7 */ /* 0x0007f0000800003f */
[----:B------:R-:W-:Y:S05]  /*7230*/  @!P1 BRA `(.L_x_463) ;  /* 0x0000000000049947 */ /* 0x000fea0003800000 */
[----:B------:R-:W-:Y:S01]  /*7240*/  BPT.TRAP 0x1 ;  /* 0x000000040000795c */ /* 0x000fe20000300000 */
.L_x_463:
        /* <DEDUP_REMOVED lines=41> */
.L_x_498:
[----:B------:R-:W-:Y:S01]  /*74e0*/  IMAD.MOV.U32 R4, RZ, RZ, RZ ;  /* 0x000000ffff047224 */ /* 0x000fe200078e00ff */
[----:B------:R-:W-:Y:S06]  /*74f0*/  @P0 BRA `(.L_x_465) ;  /* 0x0000000000140947 */ /* 0x000fec0003800000 */
[----:B------:R-:W-:Y:S01]  /*7500*/  ISETP.NE.AND P1, PT, R16, RZ, PT ;  /* 0x000000ff1000720c */ /* 0x000fe20003f25270 */
[----:B---3--:R-:W-:-:S04]  /*7510*/  IMAD.MOV.U32 R5, RZ, RZ, 0x6100 ;  /* 0x00006100ff057424 */ /* 0x008fc800078e00ff */
[----:B------:R4:W-:Y:S08]  /*7520*/  SYNCS.ARRIVE.TRANS64 RZ, [R0+URZ+0x36418], R5 ;  /* 0x0364180500ff79a7 */ /* 0x0009f0000800003f */
[----:B------:R-:W-:Y:S05]  /*7530*/  @!P1 BRA `(.L_x_465) ;  /* 0x0000000000049947 */ /* 0x000fea0003800000 */
[----:B------:R-:W-:Y:S01]  /*7540*/  BPT.TRAP 0x1 ;  /* 0x000000040000795c */ /* 0x000fe20000300000 */
.L_x_465:
        /* <DEDUP_REMOVED lines=33> */
.L_x_451:
[----:B------:R-:W-:-:S04]  /*7760*/  SHF.L.U32 R3, R4, 0x1f, RZ ;  /* 0x0000001f04037819 */ /* 0x000fc800000006ff */
[----:B------:R-:W3:Y:S02]  /*7770*/  SYNCS.PHASECHK.TRANS64.TRYWAIT P1, [R0+URZ+0x36438], R3 ;  /* 0x03643803000075a7 */ /* 0x000ee4000802017f */
[----:B---3--:R-:W-:Y:S05]  /*7780*/  @!P1 BRA `(.L_x_466) ;  /* 0x0000000800cc9947 */ /* 0x008fea0003800000 */
.L_x_499:
[----:B------:R-:W-:Y:S05]  /*7790*/  @P0 BRA `(.L_x_467) ;  /* 0x0000000000180947 */ /* 0x000fea0003800000 */
[----:B------:R-:W4:Y:S01]  /*77a0*/  S2R R2, SR_TID.X ;  /* 0x0000000000027919 */ /* 0x000f220000002100 */
[----:B---3--:R-:W-:-:S04]  /*77b0*/  IMAD.MOV.U32 R3, RZ, RZ, 0x6100 ;  /* 0x00006100ff037424 */ /* 0x008fc800078e00ff */
[----:B------:R3:W-:Y:S01]  /*77c0*/  SYNCS.ARRIVE.TRANS64 RZ, [R0+URZ+0x36430], R3 ;  /* 0x0364300300ff79a7 */ /* 0x0007e2000800003f */
[----:B----4-:R-:W-:-:S13]  /*77d0*/  LOP3.LUT P0, RZ, R2, 0x1f, RZ, 0xc0, !PT ;  /* 0x0000001f02ff7812 */ /* 0x010fda000780c0ff */
[----:B---3--:R-:W-:Y:S05]  /*77e0*/  @!P0 BRA `(.L_x_467) ;  /* 0x0000000000048947 */ /* 0x008fea0003800000 */
[----:B------:R-:W-:Y:S01]  /*77f0*/  BPT.TRAP 0x1 ;  /* 0x000000040000795c */ /* 0x000fe20000300000 */
.L_x_467:
        /* <DEDUP_REMOVED lines=43> */
.L_x_448:
[----:B------:R-:W-:Y:S05]  /*7ab0*/  BSYNC B0 ;  /* 0x0000000000007941 */ /* 0x000fea0003800000 */
.L_x_447:
[----:B------:R-:W-:-:S03]  /*7ac0*/  UMOV UR6, 0xffffffff ;  /* 0xffffffff00067882 */ /* 0x000fc60000000000 */
[----:B------:R-:W-:Y:S05]  /*7ad0*/  BRA.DIV UR6, `(.L_x_468) ;  /* 0x0000000a060c7947 */ /* 0x000fea000b800000 */
[----:B------:R-:W-:-:S13]  /*7ae0*/  ELECT P0, URZ, PT ;  /* 0x00000000003f782f */ /* 0x000fda0003800000 */
.L_x_502:
[----:B------:R-:W-:Y:S05]  /*7af0*/  @!P0 BRA `(.L_x_362) ;  /* 0x0000000000708947 */ /* 0x000fea0003800000 */
[----:B------:R-:W-:-:S04]  /*7b00*/  LOP3.LUT R18, R18, 0x2, RZ, 0xfc, !PT ;  /* 0x0000000212127812 */ /* 0x000fc800078efcff */
[----:B------:R-:W-:-:S13]  /*7b10*/  ISETP.NE.AND P0, PT, R18, 0x3, PT ;  /* 0x000000031200780c */ /* 0x000fda0003f05270 */
[----:B------:R-:W-:Y:S05]  /*7b20*/  @!P0 BRA `(.L_x_469) ;  /* 0x0000000000048947 */ /* 0x000fea0003800000 */
[----:B------:R-:W-:Y:S01]  /*7b30*/  BPT.TRAP 0x1 ;  /* 0x000000040000795c */ /* 0x000fe20000300000 */
.L_x_469:
        /* <DEDUP_REMOVED lines=15> */
.L_x_503:
[----:B------:R-:W2:Y:S02]  /*7c30*/  SYNCS.PHASECHK.TRANS64.TRYWAIT P1, [R3+URZ], R2 ;  /* 0x00000002030075a7 */ /* 0x000ea4000802017f */
[----:B--2---:R-:W-:Y:S05]  /*7c40*/  @!P1 BRA `(.L_x_471) ;  /* 0x0000000400e89947 */ /* 0x004fea0003800000 */
.L_x_504:
[----:B------:R-:W-:Y:S05]  /*7c50*/  @!P0 BRA `(.L_x_472) ;  /* 0x0000000000048947 */ /* 0x000fea0003800000 */
[----:B------:R-:W-:Y:S01]  /*7c60*/  BPT.TRAP 0x1 ;  /* 0x000000040000795c */ /* 0x000fe20000300000 */
.L_x_472:
[----:B------:R-:W-:-:S07]  /*7c70*/  SHF.L.U32 R4, R4, 0x1f, RZ ;  /* 0x0000001f04047819 */ /* 0x000fce00000006ff */
.L_x_473:
[----:B---3--:R3:W4:Y:S02]  /*7c80*/  SYNCS.PHASECHK.TRANS64.TRYWAIT P0, [R9+URZ+0x36438], R4 ;  /* 0x03643804090075a7 */ /* 0x008724000800017f */
[----:B----4-:R-:W-:Y:S05]  /*7c90*/  @!P0 NANOSLEEP.SYNCS 0x989680 ;  /* 0x009896800000895d */ /* 0x010fea0003900000 */
[----:B------:R-:W4:Y:S02]  /*7ca0*/  @!P0 SYNCS.PHASECHK.TRANS64 P0, [R9+URZ+0x36438], R4 ;  /* 0x03643804090085a7 */ /* 0x000f24000800007f */
[----:B----4-:R-:W-:Y:S05]  /*7cb0*/  @!P0 BRA `(.L_x_473) ;  /* 0xfffffffc00f08947 */ /* 0x010fea000383ffff */
.L_x_362:
[----:B------:R-:W-:Y:S05]  /*7cc0*/  BSYNC B6 ;  /* 0x0000000000067941 */ /* 0x000fea0003800000 */
.L_x_359:
[----:B------:R-:W-:Y:S05]  /*7cd0*/  EXIT ;  /* 0x000000000000794d */ /* 0x000fea0003800000 */
.L_x_367:
[----:B------:R-:W-:Y:S02]  /*7ce0*/  IMAD.MOV.U32 R13, RZ, RZ, R16 ;  /* 0x000000ffff0d7224 */ /* 0x000fe400078e0010 */
[----:B------:R-:W-:Y:S02]  /*7cf0*/  IMAD.MOV.U32 R12, RZ, RZ, RZ ;  /* 0x000000ffff0c7224 */ /* 0x000fe400078e00ff */
[----:B------:R-:W-:Y:S02]  /*7d00*/  IMAD.MOV.U32 R11, RZ, RZ, 0x1f ;  /* 0x0000001fff0b7424 */ /* 0x000fe400078e00ff */
[----:B------:R-:W-:-:S07]  /*7d10*/  IMAD.MOV.U32 R15, RZ, RZ, -0x1 ;  /* 0xffffffffff0f7424 */ /* 0x000fce00078e00ff */
[----:B------:R-:W-:Y:S05]  /*7d20*/  WARPSYNC.COLLECTIVE R15, `(.L_x_474) ;  /* 0x000000000f087348 */ /* 0x000fea0003c00000 */
[----:B------:R1:W2:Y:S02]  /*7d30*/  SHFL.IDX P6, R14, R13, R12, R11 ;  /* 0x0000000c0d0e7389 */ /* 0x0002a400000c000b */
[----:B-12---:R-:W-:Y:S01]  /*7d40*/  ENDCOLLECTIVE ;  /* 0x000000000000791b */ /* 0x006fe20003800000 */
.L_x_474:
[----:B------:R-:W-:Y:S05]  /*7d50*/  BRA `(.L_x_475) ;  /* 0xffffff8c00787947 */ /* 0x000fea000383ffff */
.L_x_369:
[----:B--2---:R2:W3:Y:S02]  /*7d60*/  SYNCS.PHASECHK.TRANS64.TRYWAIT P0, [R152+URZ+0x36400], R11 ;  /* 0x0364000b980075a7 */ /* 0x0044e4000800017f */
[----:B---3--:R-:W-:Y:S05]  /*7d70*/  @!P0 NANOSLEEP.SYNCS 0x989680 ;  /* 0x009896800000895d */ /* 0x008fea0003900000 */
[----:B------:R-:W3:Y:S02]  /*7d80*/  @!P0 SYNCS.PHASECHK.TRANS64 P0, [R152+URZ+0x36400], R11 ;  /* 0x0364000b980085a7 */ /* 0x000ee4000800007f */
[----:B---3--:R-:W-:Y:S05]  /*7d90*/  @!P0 BRA `(.L_x_369) ;  /* 0xfffffffc00f08947 */ /* 0x008fea000383ffff */
[----:B------:R-:W-:Y:S05]  /*7da0*/  BRA `(.L_x_368) ;  /* 0xffffff8c00b07947 */ /* 0x000fea000383ffff */
.L_x_374:
[----:B---3--:R3:W4:Y:S02]  /*7db0*/  SYNCS.PHASECHK.TRANS64.TRYWAIT P1, [R3+URZ+0x36410], R8 ;  /* 0x03641008030075a7 */ /* 0x008724000802017f */
[----:B----4-:R-:W-:Y:S05]  /*7dc0*/  @!P1 NANOSLEEP.SYNCS 0x989680 ;  /* 0x009896800000995d */ /* 0x010fea0003900000 */
[----:B------:R-:W4:Y:S02]  /*7dd0*/  @!P1 SYNCS.PHASECHK.TRANS64 P1, [R3+URZ+0x36410], R8 ;  /* 0x03641008030095a7 */ /* 0x000f24000802007f */
[----:B----4-:R-:W-:Y:S05]  /*7de0*/  @!P1 BRA `(.L_x_374) ;  /* 0xfffffffc00f09947 */ /* 0x010fea000383ffff */
[----:B------:R-:W-:Y:S05]  /*7df0*/  BRA `(.L_x_373) ;  /* 0xffffff9800387947 */ /* 0x000fea000383ffff */
.L_x_378:
[----:B------:R1:W1:Y:S02]  /*7e00*/  SYNCS.PHASECHK.TRANS64.TRYWAIT P1, [R152+URZ+0x36430], R9 ;  /* 0x03643009980075a7 */ /* 0x000264000802017f */
[----:B-1----:R-:W-:Y:S05]  /*7e10*/  @!P1 NANOSLEEP.SYNCS 0x989680 ;  /* 0x009896800000995d */ /* 0x002fea0003900000 */
[----:B------:R-:W1:Y:S02]  /*7e20*/  @!P1 SYNCS.PHASECHK.TRANS64 P1, [R152+URZ+0x36430], R9 ;  /* 0x03643009980095a7 */ /* 0x000e64000802007f */
[----:B-1----:R-:W-:Y:S05]  /*7e30*/  @!P1 BRA `(.L_x_378) ;  /* 0xfffffffc00f09947 */ /* 0x002fea000383ffff */
[----:B------:R-:W-:Y:S05]  /*7e40*/  BRA `(.L_x_377) ;  /* 0xffffff9c00dc7947 */ /* 0x000fea000383ffff */
.L_x_385:
[----:B------:R-:W-:Y:S01]  /*7e50*/  BSSY B0, `(.L_x_476) ;  /* 0x0000005000007945 */ /* 0x000fe20003800000 */
[----:B------:R-:W-:-:S07]  /*7e60*/  IMAD.MOV.U32 R15, RZ, RZ, -0x1 ;  /* 0xffffffffff0f7424 */ /* 0x000fce00078e00ff */
[----:B---3--:R-:W-:Y:S05]  /*7e70*/  WARPSYNC.COLLECTIVE R15, `(.L_x_477) ;  /* 0x000000000f087348 */ /* 0x008fea0003c00000 */
[----:B------:R-:W-:Y:S01]  /*7e80*/  NOP ;  /* 0x0000000000007918 */ /* 0x000fe20000000000 */
[----:B---3--:R-:W-:Y:S01]  /*7e90*/  ENDCOLLECTIVE ;  /* 0x000000000000791b */ /* 0x008fe20003800000 */
.L_x_477:
[----:B------:R-:W-:Y:S05]  /*7ea0*/  BSYNC B0 ;  /* 0x0000000000007941 */ /* 0x000fea0003800000 */
.L_x_476:
[----:B------:R-:W-:Y:S05]  /*7eb0*/  BRA `(.L_x_478) ;  /* 0xffffffbc00c47947 */ /* 0x000fea000383ffff */
.L_x_394:
[----:B------:R-:W-:Y:S01]  /*7ec0*/  BSSY B0, `(.L_x_479) ;  /* 0x0000005000007945 */ /* 0x000fe20003800000 */
[----:B------:R-:W-:-:S07]  /*7ed0*/  IMAD.MOV.U32 R15, RZ, RZ, -0x1 ;  /* 0xffffffffff0f7424 */ /* 0x000fce00078e00ff */
[----:B-1-3--:R-:W-:Y:S05]  /*7ee0*/  WARPSYNC.COLLECTIVE R15, `(.L_x_480) ;  /* 0x000000000f087348 */ /* 0x00afea0003c00000 */
[----:B------:R-:W-:Y:S01]  /*7ef0*/  NOP ;  /* 0x0000000000007918 */ /* 0x000fe20000000000 */
[----:B-1-3--:R-:W-:Y:S01]  /*7f00*/  ENDCOLLECTIVE ;  /* 0x000000000000791b */ /* 0x00afe20003800000 */
.L_x_480:
[----:B------:R-:W-:Y:S05]  /*7f10*/  BSYNC B0 ;  /* 0x0000000000007941 */ /* 0x000fea0003800000 */
.L_x_479:
[----:B------:R-:W-:Y:S05]  /*7f20*/  BRA `(.L_x_481) ;  /* 0xffffffc000b07947 */ /* 0x000fea000383ffff */
.L_x_403:
[----:B------:R-:W-:Y:S01]  /*7f30*/  BSSY B0, `(.L_x_482) ;  /* 0x0000005000007945 */ /* 0x000fe20003800000 */
[----:B------:R-:W-:-:S07]  /*7f40*/  IMAD.MOV.U32 R15, RZ, RZ, -0x1 ;  /* 0xffffffffff0f7424 */ /* 0x000fce00078e00ff */
[----:B------:R-:W-:Y:S05]  /*7f50*/  WARPSYNC.COLLECTIVE R15, `(.L_x_483) ;  /* 0x000000000f087348 */ /* 0x000fea0003c00000 */
[----:B------:R-:W-:Y:S01]  /*7f60*/  NOP ;  /* 0x0000000000007918 */ /* 0x000fe20000000000 */
[----:B------:R-:W-:Y:S01]  /*7f70*/  ENDCOLLECTIVE ;  /* 0x000000000000791b */ /* 0x000fe20003800000 */
.L_x_483:
[----:B------:R-:W-:Y:S05]  /*7f80*/  BSYNC B0 ;  /* 0x0000000000007941 */ /* 0x000fea0003800000 */
.L_x_482:
[----:B------:R-:W-:Y:S05]  /*7f90*/  BRA `(.L_x_484) ;  /* 0xffffffc800607947 */ /* 0x000fea000383ffff */
.L_x_419:
[----:B------:R-:W-:Y:S01]  /*7fa0*/  BSSY B0, `(.L_x_485) ;  /* 0x0000005000007945 */ /* 0x000fe20003800000 */
[----:B------:R-:W-:-:S07]  /*7fb0*/  IMAD.MOV.U32 R15, RZ, RZ, -0x1 ;  /* 0xffffffffff0f7424 */ /* 0x000fce00078e00ff */
[----:B------:R-:W-:Y:S05]  /*7fc0*/  WARPSYNC.COLLECTIVE R15, `(.L_x_486) ;  /* 0x000000000f087348 */ /* 0x000fea0003c00000 */
[----:B------:R-:W-:Y:S01]  /*7fd0*/  NOP ;  /* 0x0000000000007918 */ /* 0x000fe20000000000 */
[----:B------:R-:W-:Y:S01]  /*7fe0*/  ENDCOLLECTIVE ;  /* 0x000000000000791b */ /* 0x000fe20003800000 */
.L_x_486:
[----:B------:R-:W-:Y:S05]  /*7ff0*/  BSYNC B0 ;  /* 0x0000000000007941 */ /* 0x000fea0003800000 */
.L_x_485:
[----:B------:R-:W-:Y:S05]  /*8000*/  BRA `(.L_x_487) ;  /* 0xffffffcc00d07947 */ /* 0x000fea000383ffff */
.L_x_436:
[----:B------:R-:W-:Y:S01]  /*8010*/  BSSY B0, `(.L_x_488) ;  /* 0x0000005000007945 */ /* 0x000fe20003800000 */
[----:B------:R-:W-:-:S07]  /*8020*/  IMAD.MOV.U32 R15, RZ, RZ, -0x1 ;  /* 0xffffffffff0f7424 */ /* 0x000fce00078e00ff */
[----:B------:R-:W-:Y:S05]  /*8030*/  WARPSYNC.COLLECTIVE R15, `(.L_x_489) ;  /* 0x000000000f087348 */ /* 0x000fea0003c00000 */
[----:B------:R-:W-:Y:S01]  /*8040*/  NOP ;  /* 0x0000000000007918 */ /* 0x000fe20000000000 */
[----:B------:R-:W-:Y:S01]  /*8050*/  ENDCOLLECTIVE ;  /* 0x000000000000791b */ /* 0x000fe20003800000 */
.L_x_489:
[----:B------:R-:W-:Y:S05]  /*8060*/  BSYNC B0 ;  /* 0x0000000000007941 */ /* 0x000fea0003800000 */
.L_x_488:
[----:B------:R-:W-:Y:S05]  /*8070*/  BRA `(.L_x_490) ;  /* 0xffffffd4004c7947 */ /* 0x000fea000383ffff */
.L_x_449:
[----:B-1----:R1:W2:Y:S02]  /*8080*/  SYNCS.PHASECHK.TRANS64.TRYWAIT P1, [R0+URZ+0x36420], R10 ;  /* 0x0364200a000075a7 */ /* 0x0022a4000802017f */
[----:B--2---:R-:W-:Y:S05]  /*8090*/  @!P1 NANOSLEEP.SYNCS 0x989680 ;  /* 0x009896800000995d */ /* 0x004fea0003900000 */
[----:B------:R-:W2:Y:S02]  /*80a0*/  @!P1 SYNCS.PHASECHK.TRANS64 P1, [R0+URZ+0x36420], R10 ;  /* 0x0364200a000095a7 */ /* 0x000ea4000802007f */
[----:B--2---:R-:W-:Y:S05]  /*80b0*/  @!P1 BRA `(.L_x_449) ;  /* 0xfffffffc00f09947 */ /* 0x004fea000383ffff */
[----:B------:R-:W-:Y:S05]  /*80c0*/  BRA `(.L_x_491) ;  /* 0xffffffdc00907947 */ /* 0x000fea000383ffff */
.L_x_453:
[----:B-1----:R1:W2:Y:S02]  /*80d0*/  SYNCS.PHASECHK.TRANS64.TRYWAIT P1, [R0+URZ+0x36438], R10 ;  /* 0x0364380a000075a7 */ /* 0x0022a4000802017f */
[----:B--2---:R-:W-:Y:S05]  /*80e0*/  @!P1 NANOSLEEP.SYNCS 0x989680 ;  /* 0x009896800000995d */ /* 0x004fea0003900000 */
[----:B------:R-:W2:Y:S02]  /*80f0*/  @!P1 SYNCS.PHASECHK.TRANS64 P1, [R0+URZ+0x36438], R10 ;  /* 0x0364380a000095a7 */ /* 0x000ea4000802007f */
[----:B--2---:R-:W-:Y:S05]  /*8100*/  @!P1 BRA `(.L_x_453) ;  /* 0xfffffffc00f09947 */ /* 0x004fea000383ffff */
[----:B------:R-:W-:Y:S05]  /*8110*/  BRA `(.L_x_492) ;  /* 0xffffffe400487947 */ /* 0x000fea000383ffff */
.L_x_455:
[----:B--2---:R2:W3:Y:S02]  /*8120*/  SYNCS.PHASECHK.TRANS64.TRYWAIT P1, [R0+URZ+0x36428], R3 ;  /* 0x03642803000075a7 */ /* 0x0044e4000802017f */
[----:B---3--:R-:W-:Y:S05]  /*8130*/  @!P1 NANOSLEEP.SYNCS 0x989680 ;  /* 0x009896800000995d */ /* 0x008fea0003900000 */
[----:B------:R-:W3:Y:S02]  /*8140*/  @!P1 SYNCS.PHASECHK.TRANS64 P1, [R0+URZ+0x36428], R3 ;  /* 0x03642803000095a7 */ /* 0x000ee4000802007f */
[----:B---3--:R-:W-:Y:S05]  /*8150*/  @!P1 BRA `(.L_x_455) ;  /* 0xfffffffc00f09947 */ /* 0x008fea000383ffff */
[----:B------:R-:W-:Y:S05]  /*8160*/  BRA `(.L_x_493) ;  /* 0xffffffe800087947 */ /* 0x000fea000383ffff */
.L_x_457:
[----:B--2---:R2:W3:Y:S02]  /*8170*/  SYNCS.PHASECHK.TRANS64.TRYWAIT P1, [R0+URZ+0x36438], R29 ;  /* 0x0364381d000075a7 */ /* 0x0044e4000802017f */
[----:B---3--:R-:W-:Y:S05]  /*8180*/  @!P1 NANOSLEEP.SYNCS 0x989680 ;  /* 0x009896800000995d */ /* 0x008fea0003900000 */
[----:B------:R-:W3:Y:S02]  /*8190*/  @!P1 SYNCS.PHASECHK.TRANS64 P1, [R0+URZ+0x36438], R29 ;  /* 0x0364381d000095a7 */ /* 0x000ee4000802007f */
[----:B---3--:R-:W-:Y:S05]  /*81a0*/  @!P1 BRA `(.L_x_457) ;  /* 0xfffffffc00f09947 */ /* 0x008fea000383ffff */
[----:B------:R-:W-:Y:S05]  /*81b0*/  BRA `(.L_x_494) ;  /* 0xffffffe800987947 */ /* 0x000fea000383ffff */
.L_x_459:
[----:B------:R-:W-:-:S07]  /*81c0*/  SHF.L.U32 R5, R12, 0x1f, RZ ;  /* 0x0000001f0c057819 */ /* 0x000fce00000006ff */
.L_x_495:
[----:B--2---:R2:W3:Y:S02]  /*81d0*/  SYNCS.PHASECHK.TRANS64.TRYWAIT P1, [R0+URZ+0x36420], R5 ;  /* 0x03642005000075a7 */ /* 0x0044e4000802017f */
[----:B---3--:R-:W-:Y:S05]  /*81e0*/  @!P1 NANOSLEEP.SYNCS 0x989680 ;  /* 0x009896800000995d */ /* 0x008fea0003900000 */
[----:B------:R-:W3:Y:S02]  /*81f0*/  @!P1 SYNCS.PHASECHK.TRANS64 P1, [R0+URZ+0x36420], R5 ;  /* 0x03642005000095a7 */ /* 0x000ee4000802007f */
[----:B---3--:R-:W-:Y:S05]  /*8200*/  @!P1 BRA `(.L_x_495) ;  /* 0xfffffffc00f09947 */ /* 0x008fea000383ffff */
[----:B------:R-:W-:Y:S05]  /*8210*/  BRA `(.L_x_496) ;  /* 0xffffffec00387947 */ /* 0x000fea000383ffff */
.L_x_462:
[----:B--2---:R2:W3:Y:S02]  /*8220*/  SYNCS.PHASECHK.TRANS64.TRYWAIT P1, [R0+URZ+0x36438], R10 ;  /* 0x0364380a000075a7 */ /* 0x0044e4000802017f */
[----:B---3--:R-:W-:Y:S05]  /*8230*/  @!P1 NANOSLEEP.SYNCS 0x989680 ;  /* 0x009896800000995d */ /* 0x008fea0003900000 */
[----:B------:R-:W3:Y:S02]  /*8240*/  @!P1 SYNCS.PHASECHK.TRANS64 P1, [R0+URZ+0x36438], R10 ;  /* 0x0364380a000095a7 */ /* 0x000ee4000802007f */
[----:B---3--:R-:W-:Y:S05]  /*8250*/  @!P1 BRA `(.L_x_462) ;  /* 0xfffffffc00f09947 */ /* 0x008fea000383ffff */
[----:B------:R-:W-:Y:S05]  /*8260*/  BRA `(.L_x_497) ;  /* 0xffffffec00e07947 */ /* 0x000fea000383ffff */
.L_x_464:
[----:B---3--:R3:W4:Y:S02]  /*8270*/  SYNCS.PHASECHK.TRANS64.TRYWAIT P1, [R0+URZ+0x36428], R5 ;  /* 0x03642805000075a7 */ /* 0x008724000802017f */
[----:B----4-:R-:W-:Y:S05]  /*8280*/  @!P1 NANOSLEEP.SYNCS 0x989680 ;  /* 0x009896800000995d */ /* 0x010fea0003900000 */
[----:B------:R-:W4:Y:S02]  /*8290*/  @!P1 SYNCS.PHASECHK.TRANS64 P1, [R0+URZ+0x36428], R5 ;  /* 0x03642805000095a7 */ /* 0x000f24000802007f */
[----:B----4-:R-:W-:Y:S05]  /*82a0*/  @!P1 BRA `(.L_x_464) ;  /* 0xfffffffc00f09947 */ /* 0x010fea000383ffff */
[----:B------:R-:W-:Y:S05]  /*82b0*/  BRA `(.L_x_498) ;  /* 0xfffffff000887947 */ /* 0x000fea000383ffff */
.L_x_466:
[----:B---3--:R3:W4:Y:S02]  /*82c0*/  SYNCS.PHASECHK.TRANS64.TRYWAIT P1, [R0+URZ+0x36438], R3 ;  /* 0x03643803000075a7 */ /* 0x008724000802017f */
[----:B----4-:R-:W-:Y:S05]  /*82d0*/  @!P1 NANOSLEEP.SYNCS 0x989680 ;  /* 0x009896800000995d */ /* 0x010fea0003900000 */
[----:B------:R-:W4:Y:S02]  /*82e0*/  @!P1 SYNCS.PHASECHK.TRANS64 P1, [R0+URZ+0x36438], R3 ;  /* 0x03643803000095a7 */ /* 0x000f24000802007f */
[----:B----4-:R-:W-:Y:S05]  /*82f0*/  @!P1 BRA `(.L_x_466) ;  /* 0xfffffffc00f09947 */ /* 0x010fea000383ffff */
[----:B------:R-:W-:Y:S05]  /*8300*/  BRA `(.L_x_499) ;  /* 0xfffffff400207947 */ /* 0x000fea000383ffff */
.L_x_468:
[----:B------:R-:W-:Y:S01]  /*8310*/  BSSY B0, `(.L_x_500) ;  /* 0x0000006000007945 */ /* 0x000fe20003800000 */
[----:B------:R-:W-:-:S07]  /*8320*/  IMAD.MOV.U32 R15, RZ, RZ, -0x1 ;  /* 0xffffffffff0f7424 */ /* 0x000fce00078e00ff */
[----:B-12---:R-:W-:Y:S05]  /*8330*/  WARPSYNC.COLLECTIVE R15, `(.L_x_501) ;  /* 0x000000000f0c7348 */ /* 0x006fea0003c00000 */
[----:B------:R-:W-:Y:S02]  /*8340*/  ELECT P6, UR62, PT ;  /* 0x00000000003e782f */ /* 0x000fe400038c0000 */
[----:B------:R-:W-:Y:S01]  /*8350*/  MOV R14, UR62 ;  /* 0x0000003e000e7c02 */ /* 0x000fe20008000f00 */
[----:B-12---:R-:W-:Y:S10]  /*8360*/  ENDCOLLECTIVE ;  /* 0x000000000000791b */ /* 0x006ff40003800000 */
.L_x_501:
[----:B------:R-:W-:Y:S05]  /*8370*/  BSYNC B0 ;  /* 0x0000000000007941 */ /* 0x000fea0003800000 */
.L_x_500:
[----:B------:R-:W-:Y:S01]  /*8380*/  PLOP3.LUT P0, PT, P6, PT, PT, 0x80, 0x0 ;  /* 0x000000000000781c */ /* 0x000fe2000370f070 */
[----:B------:R-:W-:-:S12]  /*8390*/  BRA `(.L_x_502) ;  /* 0xfffffff400d47947 */ /* 0x000fd8000383ffff */
.L_x_470:
[----:B-1----:R1:W2:Y:S02]  /*83a0*/  SYNCS.PHASECHK.TRANS64.TRYWAIT P1, [R7+URZ], R0 ;  /* 0x00000000070075a7 */ /* 0x0022a4000802017f */
[----:B--2---:R-:W-:Y:S05]  /*83b0*/  @!P1 NANOSLEEP.SYNCS 0x989680 ;  /* 0x009896800000995d */ /* 0x004fea0003900000 */
[----:B------:R-:W2:Y:S02]  /*83c0*/  @!P1 SYNCS.PHASECHK.TRANS64 P1, [R7+URZ], R0 ;  /* 0x00000000070095a7 */ /* 0x000ea4000802007f */
[----:B--2---:R-:W-:Y:S05]  /*83d0*/  @!P1 BRA `(.L_x_470) ;  /* 0xfffffffc00f09947 */ /* 0x004fea000383ffff */
[----:B------:R-:W-:Y:S05]  /*83e0*/  BRA `(.L_x_503) ;  /* 0xfffffff800107947 */ /* 0x000fea000383ffff */
.L_x_471:
[----:B--2---:R2:W3:Y:S02]  /*83f0*/  SYNCS.PHASECHK.TRANS64.TRYWAIT P1, [R3+URZ], R2 ;  /* 0x00000002030075a7 */ /* 0x0044e4000802017f */
[----:B---3--:R-:W-:Y:S05]  /*8400*/  @!P1 NANOSLEEP.SYNCS 0x989680 ;  /* 0x009896800000995d */ /* 0x008fea0003900000 */
[----:B------:R-:W3:Y:S02]  /*8410*/  @!P1 SYNCS.PHASECHK.TRANS64 P1, [R3+URZ], R2 ;  /* 0x00000002030095a7 */ /* 0x000ee4000802007f */
[----:B---3--:R-:W-:Y:S05]  /*8420*/  @!P1 BRA `(.L_x_471) ;  /* 0xfffffffc00f09947 */ /* 0x008fea000383ffff */
[----:B------:R-:W-:Y:S05]  /*8430*/  BRA `(.L_x_504) ;  /* 0xfffffff800047947 */ /* 0x000fea000383ffff */
.L_x_505:
        /* <DEDUP_REMOVED lines=12> */
.L_x_3858:


//--------------------- .text._ZN7cutlass13device_kernelIN5flash11enable_sm90INS1_16FlashAttnBwdSm90INS1_25CollectiveMainloopBwdSm90ILi2ELi1ELi1EN4cute5tupleIJNS5_1CILi1EEES8_S8_EEENS6_IJNS7_ILi64EEENS7_ILi96EEENS7_ILi192EEEEEENS_10bfloat16_tEfNS_4arch4Sm90ELb0ELb0ELb0ELb1ELb0ELb0ELb1ELb0ELi3ELi1ELi1ELi1ELb0EEENS1_21CollectiveEpilogueBwdISD_SE_SG_Li384ELb1ELb1ELi3EEENS1_19SingleTileSchedulerILb1ELb0ELb0ELi96EEEEEEEEEvNT_6ParamsE --------------------------
	.section	.text._ZN7cutlass13device_kernelIN5flash11enable_sm90INS1_16FlashAttnBwdSm90INS1_25CollectiveMainloopBwdSm90ILi2ELi1ELi1EN4cute5tupleIJNS5_1CILi1EEES8_S8_EEENS6_IJNS7_ILi64EEENS7_ILi96EEENS7_ILi192EEEEEENS_10bfloat16_tEfNS_4arch4Sm90ELb0ELb0ELb0ELb1ELb0ELb0ELb1ELb0ELi3ELi1ELi1ELi1ELb0EEENS1_21CollectiveEpilogueBwdISD_SE_SG_Li384ELb1ELb1ELi3EEENS1_19SingleTileSchedulerILb1ELb0ELb0ELi96EEEEEEEEEvNT_6ParamsE,"ax",@progbits
	.align	128
.text._ZN7cutlass13device_kernelIN5flash11enable_sm90INS1_16FlashAttnBwdSm90INS1_25CollectiveMainloopBwdSm90ILi2ELi1ELi1EN4cute5tupleIJNS5_1CILi1EEES8_S8_EEENS6_IJNS7_ILi64EEENS7_ILi96EEENS7_ILi192EEEEEENS_10bfloat16_tEfNS_4arch4Sm90ELb0ELb0ELb0ELb1ELb0ELb0ELb1ELb0ELi3ELi1ELi1ELi1ELb0EEENS1_21CollectiveEpilogueBwdISD_SE_SG_Li384ELb1ELb1ELi3EEENS1_19SingleTileSchedulerILb1ELb0ELb0ELi96EEEEEEEEEvNT_6ParamsE:
        .type           _ZN7cutlass13device_kernelIN5flash11enable_sm90INS1_16FlashAttnBwdSm90INS1_25CollectiveMainloopBwdSm90ILi2ELi1ELi1EN4cute5tupleIJNS5_1CILi1EEES8_S8_EEENS6_IJNS7_ILi64EEENS7_ILi96EEENS7_ILi192EEEEEENS_10bfloat16_tEfNS_4arch4Sm90ELb0ELb0ELb0ELb1ELb0ELb0ELb1ELb0ELi3ELi1ELi1ELi1ELb0EEENS1_21CollectiveEpilogueBwdISD_SE_SG_Li384ELb1ELb1ELi3EEENS1_19SingleTileSchedulerILb1ELb0ELb0ELi96EEEEEEEEEvNT_6ParamsE,@function
        .size           _ZN7cutlass13device_kernelIN5flash11enable_sm90INS1_16FlashAttnBwdSm90INS1_25CollectiveMainloopBwdSm90ILi2ELi1ELi1EN4cute5tupleIJNS5_1CILi1EEES8_S8_EEENS6_IJNS7_ILi64EEENS7_ILi96EEENS7_ILi192EEEEEENS_10bfloat16_tEfNS_4arch4Sm90ELb0ELb0ELb0ELb1ELb0ELb0ELb1ELb0ELi3ELi1ELi1ELi1ELb0EEENS1_21CollectiveEpilogueBwdISD_SE_SG_Li384ELb1ELb1ELi3EEENS1_19SingleTileSchedulerILb1ELb0ELb0ELi96EEEEEEEEEvNT_6ParamsE,(.L_x_3859 - _ZN7cutlass13device_kernelIN5flash11enable_sm90INS1_16FlashAttnBwdSm90INS1_25CollectiveMainloopBwdSm90ILi2ELi1ELi1EN4cute5tupleIJNS5_1CILi1EEES8_S8_EEENS6_IJNS7_ILi64EEENS7_ILi96EEENS7_ILi192EEEEEENS_10bfloat16_tEfNS_4arch4Sm90ELb0ELb0ELb0ELb1ELb0ELb0ELb1ELb0ELi3ELi1ELi1ELi1ELb0EEENS1_21CollectiveEpilogueBwdISD_SE_SG_Li384ELb1ELb1ELi3EEENS1_19SingleTileSchedulerILb1ELb0ELb0ELi96EEEEEEEEEvNT_6ParamsE)
        .other          _ZN7cutlass13device_kernelIN5flash11enable_sm90INS1_16FlashAttnBwdSm90INS1_25CollectiveMainloopBwdSm90ILi2ELi1ELi1EN4cute5tupleIJNS5_1CILi1EEES8_S8_EEENS6_IJNS7_ILi64EEENS7_ILi96EEENS7_ILi192EEEEEENS_10bfloat16_tEfNS_4arch4Sm90ELb0ELb0ELb0ELb1ELb0ELb0ELb1ELb0ELi3ELi1ELi1ELi1ELb0EEENS1_21CollectiveEpilogueBwdISD_SE_SG_Li384ELb1ELb1ELi3EEENS1_19SingleTileSchedulerILb1ELb0ELb0ELi96EEEEEEEEEvNT_6ParamsE,@"STO_CUDA_ENTRY STV_DEFAULT"
_ZN7cutlass13device_kernelIN5flash11enable_sm90INS1_16FlashAttnBwdSm90INS1_25CollectiveMainloopBwdSm90ILi2ELi1ELi1EN4cute5tupleIJNS5_1CILi1EEES8_S8_EEENS6_IJNS7_ILi64EEENS7_ILi96EEENS7_ILi192EEEEEENS_10bfloat16_tEfNS_4arch4Sm90ELb0ELb0ELb0ELb1ELb0ELb0ELb1ELb0ELi3ELi1ELi1ELi1ELb0EEENS1_21CollectiveEpilogueBwdISD_SE_SG_Li384ELb1ELb1ELi3EEENS1_19SingleTileSchedulerILb1ELb0ELb0ELi96EEEEEEEEEvNT_6ParamsE:
        /* <DEDUP_REMOVED lines=22> */
.L_x_507:
[----:B------:R-:W-:Y:S05]  /*0160*/  BSYNC B0 ;  /* 0x0000000000007941 */ /* 0x000fea0003800000 */
.L_x_506:
        /* <DEDUP_REMOVED lines=34> */
.L_x_508:
        /* <DEDUP_REMOVED lines=20> */
.L_x_509:
        /* <DEDUP_REMOVED lines=8> */
.L_x_512:
[----:B------:R-:W-:-:S08]  /*0550*/  NOP ;  /* 0x0000000000007918 */ /* 0x000fd00000000000 */
[----:B------:R-:W1:Y:S02]  /*0560*/  USETMAXREG.TRY_ALLOC.CTAPOOL UP0, 0xa0 ;  /* 0x000000a0000079c8 */ /* 0x000e640008000600 */
[----:B-1----:R-:W-:-:S13]  /*0570*/  PLOP3.LUT P0, PT, PT, PT, UP0, 0x80, 0x0 ;  /* 0x000000000000781c */ /* 0x002fda0003f0f008 */
[----:B------:R-:W-:Y:S05]  /*0580*/  @!P0 BRA `(.L_x_512) ;  /* 0xfffffffc00f08947 */ /* 0x000fea000383ffff */
[----:B------:R-:W-:Y:S01]  /*0590*/  LOP3.LUT R0, R0, 0x3, RZ, 0xc0, !PT ;  /* 0x0000000300007812 */ /* 0x000fe200078ec0ff */
[----:B------:R-:W1:Y:S01]  /*05a0*/  S2R R2, SR_TID.X ;  /* 0x0000000000027919 */ /* 0x000e620000002100 */
[----:B------:R-:W-:Y:S01]  /*05b0*/  ULDC.64 UR4, c[0x0][0x8d8] ;  /* 0x0002360000047ab9 */ /* 0x000fe20000000a00 */
[----:B------:R-:W2:Y:S03]  /*05c0*/  S2R R16, SR_CTAID.X ;  /* 0x0000000000107919 */ /* 0x000ea60000002500 */
[----:B------:R-:W3:Y:S01]  /*05d0*/  SHFL.IDX PT, R0, R0, RZ, 0x1f ;  /* 0x00001fff00007589 */ /* 0x000ee200000e0000 */
[----:B------:R-:W4:Y:S01]  /*05e0*/  S2R R7, SR_CTAID.Z ;  /* 0x0000000000077919 */ /* 0x000f220000002700 */
[----:B---3--:R-:W-:Y:S02]  /*05f0*/  ISETP.NE.AND P0, PT, R0, RZ, PT ;  /* 0x000000ff0000720c */ /* 0x008fe40003f05270 */
[----:B-1----:R-:W-:-:S11]  /*0600*/  SHF.R.U32.HI R2, RZ, 0x7, R2 ;  /* 0x00000007ff027819 */ /* 0x002fd60000011602 */
[----:B------:R-:W-:-:S05]  /*0610*/  @!P0 VIADD R2, R2, 0x9 ;  /* 0x0000000902028836 */ /* 0x000fca0000000000 */
[----:B------:R1:W-:Y:S06]  /*0620*/  @!P0 BAR.ARV R2, 0xa0 ;  /* 0x000280020000851d */ /* 0x0003ec0000002000 */
[----:B------:R-:W-:-:S04]  /*0630*/  ISETP.NE.U32.AND P0, PT, RZ, UR4, PT ;  /* 0x00000004ff007c0c */ /* 0x000fc8000bf05070 */
[----:B------:R-:W-:-:S13]  /*0640*/  ISETP.NE.AND.EX P0, PT, RZ, UR5, PT, P0 ;  /* 0x00000005ff007c0c */ /* 0x000fda000bf05300 */
[----:B-12-4-:R-:W-:Y:S05]  /*0650*/  @!P0 BRA `(.L_x_513) ;  /* 0x0000000000108947 */ /* 0x016fea0003800000 */
[----:B------:R-:W1:Y:S02]  /*0660*/  LDC.64 R2, c[0x0][0x8d8] ;  /* 0x00023600ff027b82 */ /* 0x000e640000000a00 */
[----:B-1----:R-:W-:-:S05]  /*0670*/  IMAD.WIDE R2, R7, 0x4, R2 ;  /* 0x0000000407027825 */ /* 0x002fca00078e0202 */
[----:B------:R1:W5:Y:S01]  /*0680*/  LDG.E R0, desc[UR38][R2.64] ;  /* 0x0000002602007981 */ /* 0x000362000c1e1900 */
[----:B------:R-:W-:Y:S05]  /*0690*/  BRA `(.L_x_514) ;  /* 0x00000000002c7947 */ /* 0x000fea0003800000 */
.L_x_513:
[----:B------:R-:W-:Y:S02]  /*06a0*/  ULDC.64 UR4, c[0x0][0x8d0] ;  /* 0x0002340000047ab9 */ /* 0x000fe40000000a00 */
[----:B------:R-:W-:-:S04]  /*06b0*/  ISETP.NE.U32.AND P0, PT, RZ, UR4, PT ;  /* 0x00000004ff007c0c */ /* 0x000fc8000bf05070 */
[----:B------:R-:W-:-:S13]  /*06c0*/  ISETP.NE.AND.EX P0, PT, RZ, UR5, PT, P0 ;  /* 0x00000005ff007c0c */ /* 0x000fda000bf05300 */
[----:B------:R-:W-:Y:S05]  /*06d0*/  @!P0 BRA `(.L_x_515) ;  /* 0x0000000000188947 */ /* 0x000fea0003800000 */
[----:B------:R-:W1:Y:S02]  /*06e0*/  LDC.64 R2, c[0x0][0x8d0] ;  /* 0x00023400ff027b82 */ /* 0x000e640000000a00 */
[----:B-1----:R-:W-:-:S05]  /*06f0*/  IMAD.WIDE R2, R7, 0x4, R2 ;  /* 0x0000000407027825 */ /* 0x002fca00078e0202 */
[----:B------:R-:W2:Y:S04]  /*0700*/  LDG.E R0, desc[UR38][R2.64] ;  /* 0x0000002602007981 */ /* 0x000ea8000c1e1900 */
[----:B------:R-:W2:Y:S02]  /*0710*/  LDG.E R5, desc[UR38][R2.64+0x4] ;  /* 0x0000042602057981 */ /* 0x000ea4000c1e1900 */
[----:B--2---:R-:W-:Y:S01]  /*0720*/  IMAD.IADD R0, R5, 0x1, -R0 ;  /* 0x0000000105007824 */ /* 0x004fe200078e0a00 */
[----:B------:R-:W-:Y:S06]  /*0730*/  BRA `(.L_x_514) ;  /* 0x0000000000047947 */ /* 0x000fec0003800000 */
.L_x_515:
[----:B------:R-:W2:Y:S02]  /*0740*/  LDC R0, c[0x0][0x8bc] ;  /* 0x00022f00ff007b82 */ /* 0x000ea40000000800 */
.L_x_514:
[----:B-1----:R-:W-:-:S05]  /*0750*/  IMAD R3, R16, 0x60, RZ ;  /* 0x0000006010037824 */ /* 0x002fca00078e02ff */
[----:B--2--5:R-:W-:-:S04]  /*0760*/  ISETP.GE.AND P0, PT, R3, R0, PT ;  /* 0x000000000300720c */ /* 0x024fc80003f06270 */
[----:B------:R-:W-:-:S04]  /*0770*/  SEL R18, R7, 0xffffffff, !P0 ;  /* 0xffffffff07127807 */ /* 0x000fc80004000000 */
[----:B------:R-:W-:-:S13]  /*0780*/  ISETP.GE.AND P0, PT, R18, RZ, PT ;  /* 0x000000ff1200720c */ /* 0x000fda0003f06270 */
[----:B------:R-:W-:Y:S05]  /*0790*/  @!P0 BRA `(.L_x_516) ;  /* 0x0000009400c48947 */ /* 0x000fea0003800000 */
[----:B------:R-:W-:Y:S01]  /*07a0*/  ULDC.64 UR4, c[0x0][0x780] ;  /* 0x0001e00000047ab9 */ /* 0x000fe20000000a00 */
[----:B------:R-:W1:Y:S01]  /*07b0*/  LDC R23, c[0x0][0x290] ;  /* 0x0000a400ff177b82 */ /* 0x000e620000000800 */
[----:B------:R-:W-:-:S04]  /*07c0*/  ISETP.NE.U32.AND P0, PT, RZ, UR4, PT ;  /* 0x00000004ff007c0c */ /* 0x000fc8000bf05070 */
[----:B------:R-:W-:-:S13]  /*07d0*/  ISETP.NE.AND.EX P0, PT, RZ, UR5, PT, P0 ;  /* 0x00000005ff007c0c */ /* 0x000fda000bf05300 */
[----:B------:R-:W-:Y:S05]  /*07e0*/  @!P0 BRA `(.L_x_517) ;  /* 0x0000000000108947 */ /* 0x000fea0003800000 */
[----:B------:R-:W2:Y:S02]  /*07f0*/  LDC.64 R2, c[0x0][0x780] ;  /* 0x0001e000ff027b82 */ /* 0x000ea40000000a00 */
[----:B--2---:R-:W-:-:S05]  /*0800*/  IMAD.WIDE R2, R18, 0x4, R2 ;  /* 0x0000000412027825 */ /* 0x004fca00078e0202 */
[----:B------:R2:W5:Y:S01]  /*0810*/  LDG.E R22, desc[UR38][R2.64] ;  /* 0x0000002602167981 */ /* 0x000562000c1e1900 */
[----:B------:R-:W-:Y:S05]  /*0820*/  BRA `(.L_x_518) ;  /* 0x0000000000287947 */ /* 0x000fea0003800000 */
.L_x_517:
[----:B------:R-:W-:Y:S01]  /*0830*/  ULDC.64 UR4, c[0x0][0x770] ;  /* 0x0001dc0000047ab9 */ /* 0x000fe20000000a00 */
[----:B------:R-:W3:Y:S01]  /*0840*/  LDC R22, c[0x0][0x280] ;  /* 0x0000a000ff167b82 */ /* 0x000ee20000000800 */
[----:B------:R-:W-:-:S04]  /*0850*/  ISETP.NE.U32.AND P0, PT, RZ, UR4, PT ;  /* 0x00000004ff007c0c */ /* 0x000fc8000bf05070 */
[----:B------:R-:W-:-:S13]  /*0860*/  ISETP.NE.AND.EX P0, PT, RZ, UR5, PT, P0 ;  /* 0x00000005ff007c0c */ /* 0x000fda000bf05300 */
[----:B------:R-:W-:Y:S05]  /*0870*/  @!P0 BRA `(.L_x_518) ;  /* 0x0000000000148947 */ /* 0x000fea0003800000 */
[----:B------:R-:W2:Y:S02]  /*0880*/  LDC.64 R2, c[0x0][0x770] ;  /* 0x0001dc00ff027b82 */ /* 0x000ea40000000a00 */
[----:B--2---:R-:W-:-:S05]  /*0890*/  IMAD.WIDE R2, R18, 0x4, R2 ;  /* 0x0000000412027825 */ /* 0x004fca00078e0202 */
[----:B---3--:R-:W2:Y:S04]  /*08a0*/  LDG.E R22, desc[UR38][R2.64] ;  /* 0x0000002602167981 */ /* 0x008ea8000c1e1900 */
[----:B------:R-:W2:Y:S02]  /*08b0*/  LDG.E R5, desc[UR38][R2.64+0x4] ;  /* 0x0000042602057981 */ /* 0x000ea4000c1e1900 */
[----:B--2---:R-:W-:-:S07]  /*08c0*/  IMAD.IADD R22, R5, 0x1, -R22 ;  /* 0x0000000105167824 */ /* 0x004fce00078e0a16 */
.L_x_518:
[----:B------:R-:W-:Y:S02]  /*08d0*/  ULDC.64 UR4, c[0x0][0x788] ;  /* 0x0001e20000047ab9 */ /* 0x000fe40000000a00 */
[----:B------:R-:W-:-:S04]  /*08e0*/  ISETP.NE.U32.AND P0, PT, RZ, UR4, PT ;  /* 0x00000004ff007c0c */ /* 0x000fc8000bf05070 */
[----:B------:R-:W-:-:S13]  /*08f0*/  ISETP.NE.AND.EX P0, PT, RZ, UR5, PT, P0 ;  /* 0x00000005ff007c0c */ /* 0x000fda000bf05300 */
[----:B------:R-:W-:Y:S05]  /*0900*/  @!P0 BRA `(.L_x_519) ;  /* 0x0000000000108947 */ /* 0x000fea0003800000 */
[----:B--2---:R-:W2:Y:S02]  /*0910*/  LDC.64 R2, c[0x0][0x788] ;  /* 0x0001e200ff027b82 */ /* 0x004ea40000000a00 */
[----:B--2---:R-:W-:-:S05]  /*0920*/  IMAD.WIDE R2, R18, 0x4, R2 ;  /* 0x0000000412027825 */ /* 0x004fca00078e0202 */
[----:B-1----:R1:W5:Y:S01]  /*0930*/  LDG.E R23, desc[UR38][R2.64] ;  /* 0x0000002602177981 */ /* 0x002362000c1e1900 */
[----:B------:R-:W-:Y:S05]  /*0940*/  BRA `(.L_x_520) ;  /* 0x0000000000247947 */ /* 0x000fea0003800000 */
.L_x_519:
[----:B------:R-:W-:Y:S02]  /*0950*/  ULDC.64 UR4, c[0x0][0x778] ;  /* 0x0001de0000047ab9 */ /* 0x000fe40000000a00 */
[----:B------:R-:W-:-:S04]  /*0960*/  ISETP.NE.U32.AND P0, PT, RZ, UR4, PT ;  /* 0x00000004ff007c0c */ /* 0x000fc8000bf05070 */
[----:B------:R-:W-:-:S13]  /*0970*/  ISETP.NE.AND.EX P0, PT, RZ, UR5, PT, P0 ;  /* 0x00000005ff007c0c */ /* 0x000fda000bf05300 */
[----:B------:R-:W-:Y:S05]  /*0980*/  @!P0 BRA `(.L_x_520) ;  /* 0x0000000000148947 */ /* 0x000fea0003800000 */
[----:B--2---:R-:W2:Y:S02]  /*0990*/  LDC.64 R2, c[0x0][0x778] ;  /* 0x0001de00ff027b82 */ /* 0x004ea40000000a00 */
[----:B--2---:R-:W-:-:S05]  /*09a0*/  IMAD.WIDE R2, R18, 0x4, R2 ;  /* 0x0000000412027825 */ /* 0x004fca00078e0202 */
[----:B-1----:R-:W2:Y:S04]  /*09b0*/  LDG.E R23, desc[UR38][R2.64] ;  /* 0x0000002602177981 */ /* 0x002ea8000c1e1900 */
[----:B------:R-:W2:Y:S02]  /*09c0*/  LDG.E R0, desc[UR38][R2.64+0x4] ;  /* 0x0000042602007981 */ /* 0x000ea4000c1e1900 */
[----:B--2---:R-:W-:-:S07]  /*09d0*/  IMAD.IADD R23, R0, 0x1, -R23 ;  /* 0x0000000100177824 */ /* 0x004fce00078e0a17 */
.L_x_520:
[----:B---3-5:R-:W-:Y:S02]  /*09e0*/  ISETP.GE.AND P1, PT, R22, 0x1, PT ;  /* 0x000000011600780c */ /* 0x028fe40003f26270 */
[----:B------:R-:W-:Y:S02]  /*09f0*/  CS2R R70, SRZ ;  /* 0x0000000000467805 */ /* 0x000fe4000001ff00 */
[----:B------:R-:W-:Y:S02]  /*0a00*/  PLOP3.LUT P0, PT, PT, PT, PT, 0x80, 0x0 ;  /* 0x000000000000781c */ /* 0x000fe40003f0f070 */
        /* <DEDUP_REMOVED lines=48> */
[----:B------:R-:W3:Y:S01]  /*0d10*/  S2UR UR4, SR_CgaCtaId ;  /* 0x00000000000479c3 */ /* 0x000ee20000008800 */
[----:B------:R-:W-:Y:S01]  /*0d20*/  UMOV UR36, 0x400 ;  /* 0x0000040000247882 */ /* 0x000fe20000000000 */
[----:B------:R-:W-:Y:S01]  /*0d30*/  ULDC UR40, c[0x0][0x744] ;  /* 0x0001d10000287ab9 */ /* 0x000fe20000000800 */
[----:B---3--:R-:W-:-:S04]  /*0d40*/  ULEA UR36, UR4, UR36, 0x18 ;  /* 0x0000002404247291 */ /* 0x008fc8000f8ec03f */
[----:B------:R-:W-:-:S04]  /*0d50*/  UIADD3 UR37, UR36, 0x30400, URZ ;  /* 0x0003040024257890 */ /* 0x000fc8000fffe03f */
[----:B------:R-:W-:-:S06]  /*0d60*/  ULOP3.LUT UP0, URZ, UR37, 0x1bf, URZ, 0xc0, !UPT ;  /* 0x000001bf253f7892 */ /* 0x000fcc000f80c03f */
[----:B------:R-:W-:-:S13]  /*0d70*/  PLOP3.LUT P0, PT, PT, PT, UP0, 0x80, 0x0 ;  /* 0x000000000000781c */ /* 0x000fda0003f0f008 */
[----:B------:R-:W-:Y:S05]  /*0d80*/  @!P0 BRA `(.L_x_522) ;  /* 0x00000000007c8947 */ /* 0x000fea0003800000 */
[----:B-12---:R-:W-:Y:S01]  /*0d90*/  MOV R2, 0x0 ;  /* 0x0000000000027802 */ /* 0x006fe20000000f00 */
        /* <DEDUP_REMOVED lines=15> */
.L_x_523:
        /* <DEDUP_REMOVED lines=15> */
.L_x_522:
[----:B------:R-:W-:-:S04]  /*0f80*/  IMAD.U32 R152, RZ, RZ, UR36 ;  /* 0x00000024ff987e24 */ /* 0x000fc8000f8e00ff */
[----:B------:R-:W-:-:S05]  /*0f90*/  VIADD R19, R152, 0x33400 ;  /* 0x0003340098137836 */ /* 0x000fca0000000000 */
[----:B------:R-:W-:-:S13]  /*0fa0*/  LOP3.LUT P0, RZ, R19, 0x1bf, RZ, 0xc0, !PT ;  /* 0x000001bf13ff7812 */ /* 0x000fda000780c0ff */
        /* <DEDUP_REMOVED lines=17> */
.L_x_525:
        /* <DEDUP_REMOVED lines=15> */
.L_x_524:
[----:B-12---:R-:W1:Y:S01]  /*11b0*/  S2R R2, SR_TID.X ;  /* 0x0000000000027919 */ /* 0x006e620000002100 */
[----:B------:R-:W-:Y:S01]  /*11c0*/  UMOV UR4, 0xffffffff ;  /* 0xffffffff00047882 */ /* 0x000fe20000000000 */
[----:B-1----:R-:W-:-:S05]  /*11d0*/  VIADD R0, R2, 0xffffff80 ;  /* 0xffffff8002007836 */ /* 0x002fca0000000000 */
[----:B------:R-:W-:-:S04]  /*11e0*/  SHF.R.S32.HI R3, RZ, 0x1f, R0 ;  /* 0x0000001fff037819 */ /* 0x000fc80000011400 */
[----:B------:R-:W-:-:S04]  /*11f0*/  LEA.HI R2, R3, R0, RZ, 0x7 ;  /* 0x0000000003027211 */ /* 0x000fc800078f38ff */
[----:B------:R-:W-:Y:S01]  /*1200*/  SHF.R.S32.HI R13, RZ, 0x7, R2 ;  /* 0x00000007ff0d7819 */ /* 0x000fe20000011402 */
[----:B------:R-:W-:Y:S06]  /*1210*/  BRA.DIV UR4, `(.L_x_526) ;  /* 0x0000008e042c7947 */ /* 0x000fec000b800000 */
[----:B------:R1:W2:Y:S02]  /*1220*/  SHFL.IDX PT, R14, R13, RZ, 0x1f ;  /* 0x00001fff0d0e7589 */ /* 0x0002a400000e0000 */
.L_x_656:
[----:B------:R-:W-:Y:S01]  /*1230*/  SHF.L.U32 R15, RZ, 0x1f, RZ ;  /* 0x0000001fff0f7819 */ /* 0x000fe200000006ff */
[----:B--2---:R-:W-:Y:S01]  /*1240*/  IMAD.HI R4, R14, 0x55555556, RZ ;  /* 0x555555560e047827 */ /* 0x004fe200078e02ff */
[----:B------:R-:W-:Y:S02]  /*1250*/  LEA.HI R6, R3, R0, RZ, 0x4 ;  /* 0x0000000003067211 */ /* 0x000fe400078f20ff */
[----:B------:R-:W2:Y:S01]  /*1260*/  SYNCS.PHASECHK.TRANS64.TRYWAIT P0, [UR36+0x36400], R15 ;  /* 0x0364000fff0075a7 */ /* 0x000ea20008000164 */
[----:B------:R-:W-:Y:S01]  /*1270*/  LOP3.LUT R7, R2, 0xffffff80, RZ, 0xc0, !PT ;  /* 0xffffff8002077812 */ /* 0x000fe200078ec0ff */
[----:B------:R-:W-:Y:S01]  /*1280*/  VIADD R22, R22, 0x3f ;  /* 0x0000003f16167836 */ /* 0x000fe20000000000 */
[----:B------:R-:W-:Y:S01]  /*1290*/  LEA.HI R5, R4, R4, RZ, 0x1 ;  /* 0x0000000404057211 */ /* 0x000fe200078f08ff */
[----:B------:R-:W-:Y:S01]  /*12a0*/  IMAD.HI R4, R13, 0x55555556, RZ ;  /* 0x555555560d047827 */ /* 0x000fe200078e02ff */
[----:B------:R-:W-:Y:S02]  /*12b0*/  LEA.HI R2, R3, R0, RZ, 0x5 ;  /* 0x0000000003027211 */ /* 0x000fe400078f28ff */
[----:B------:R-:W-:Y:S01]  /*12c0*/  LOP3.LUT R3, R6, 0xfffffff0, RZ, 0xc0, !PT ;  /* 0xfffffff006037812 */ /* 0x000fe200078ec0ff */
[----:B------:R-:W-:Y:S01]  /*12d0*/  IMAD R16, R16, -0x60, R23 ;  /* 0xffffffa010107824 */ /* 0x000fe200078e0217 */
[----:B------:R-:W-:Y:S01]  /*12e0*/  LEA.HI R8, R4, R4, RZ, 0x1 ;  /* 0x0000000404087211 */ /* 0x000fe200078f08ff */
[C---:B------:R-:W-:Y:S01]  /*12f0*/  IMAD.IADD R4, R0.reuse, 0x1, -R7 ;  /* 0x0000000100047824 */ /* 0x040fe200078e0a07 */
[----:B------:R-:W-:Y:S01]  /*1300*/  SHF.R.S32.HI R9, RZ, 0x5, R2 ;  /* 0x00000005ff097819 */ /* 0x000fe20000011402 */
[----:B------:R-:W-:Y:S01]  /*1310*/  IMAD.IADD R3, R0, 0x1, -R3 ;  /* 0x0000000100037824 */ /* 0x000fe200078e0a03 */
[----:B------:R-:W-:Y:S01]  /*1320*/  SHF.R.S32.HI R11, RZ, 0x1f, R22 ;  /* 0x0000001fff0b7819 */ /* 0x000fe20000011416 */
[----:B------:R-:W-:Y:S01]  /*1330*/  IMAD R7, R8, -0x3, R13 ;  /* 0xfffffffd08077824 */ /* 0x000fe200078e020d */
[----:B------:R-:W-:Y:S01]  /*1340*/  SHF.R.S32.HI R8, RZ, 0x1f, R2 ;  /* 0x0000001fff087819 */ /* 0x000fe20000011402 */
[----:B------:R-:W-:Y:S01]  /*1350*/  IMAD R5, R5, -0x3, R14 ;  /* 0xfffffffd05057824 */ /* 0x000fe200078e020e */
[----:B------:R-:W-:Y:S01]  /*1360*/  LEA.HI R2, R11, R22, RZ, 0x6 ;  /* 0x000000160b027211 */ /* 0x000fe200078f30ff */
[----:B------:R-:W-:Y:S01]  /*1370*/  IMAD R21, R7, -0x20, R16 ;  /* 0xffffffe007157824 */ /* 0x000fe200078e0210 */
[----:B------:R-:W-:-:S02]  /*1380*/  LEA.HI R8, R8, R9, RZ, 0x2 ;  /* 0x0000000908087211 */ /* 0x000fc400078f10ff */
[----:B------:R-:W-:Y:S01]  /*1390*/  LEA.HI R0, R3, R3, RZ, 0x1 ;  /* 0x0000000303007211 */ /* 0x000fe200078f08ff */
[----:B--2---:R-:W-:Y:S06]  /*13a0*/  @P0 BRA `(.L_x_527) ;  /* 0x0000000000080947 */ /* 0x004fec0003800000 */
[----:B------:R-:W2:Y:S02]  /*13b0*/  SYNCS.PHASECHK.TRANS64.TRYWAIT P0, [UR36+0x36400], R15 ;  /* 0x0364000fff0075a7 */ /* 0x000ea40008000164 */
[----:B--2---:R-:W-:Y:S05]  /*13c0*/  @!P0 BRA `(.L_x_528) ;  /* 0x0000008800dc8947 */ /* 0x004fea0003800000 */
.L_x_527:
[----:B------:R-:W-:Y:S01]  /*13d0*/  LOP3.LUT R12, R8, 0x3ffffc, RZ, 0xc0, !PT ;  /* 0x003ffffc080c7812 */ /* 0x000fe200078ec0ff */
[----:B------:R-:W-:Y:S01]  /*13e0*/  IMAD R14, R13, 0x400, R4 ;  /* 0x000004000d0e7824 */ /* 0x000fe200078e0204 */
[--C-:B------:R-:W-:Y:S02]  /*13f0*/  SHF.R.S32.HI R7, RZ, 0x1, R0.reuse ;  /* 0x00000001ff077819 */ /* 0x100fe40000011400 */
[----:B------:R-:W-:Y:S02]  /*1400*/  CS2R R70, SRZ ;  /* 0x0000000000467805 */ /* 0x000fe4000001ff00 */
[----:B------:R-:W-:Y:S01]  /*1410*/  SHF.R.S32.HI R8, RZ, 0x1f, R0 ;  /* 0x0000001fff087819 */ /* 0x000fe20000011400 */
[----:B--2---:R-:W-:Y:S01]  /*1420*/  IMAD.IADD R15, R9, 0x1, -R12 ;  /* 0x00000001090f7824 */ /* 0x004fe200078e0a0c */
[----:B------:R-:W-:Y:S02]  /*1430*/  SHF.R.S32.HI R10, RZ, 0x1f, R3 ;  /* 0x0000001fff0a7819 */ /* 0x000fe40000011403 */
[----:B------:R-:W-:-:S02]  /*1440*/  CS2R R68, SRZ ;  /* 0x0000000000447805 */ /* 0x000fc4000001ff00 */
[----:B------:R-:W-:Y:S02]  /*1450*/  LEA.HI R8, R8, R7, RZ, 0x2 ;  /* 0x0000000708087211 */ /* 0x000fe400078f10ff */
[----:B------:R-:W-:Y:S02]  /*1460*/  CS2R R66, SRZ ;  /* 0x0000000000427805 */ /* 0x000fe4000001ff00 */
[----:B------:R-:W-:Y:S02]  /*1470*/  LEA.HI R10, R10, R3, RZ, 0x3 ;  /* 0x000000030a0a7211 */ /* 0x000fe400078f18ff */
[----:B------:R-:W-:Y:S02]  /*1480*/  CS2R R64, SRZ ;  /* 0x0000000000407805 */ /* 0x000fe4000001ff00 */
[----:B------:R-:W-:Y:S02]  /*1490*/  LOP3.LUT R8, R8, 0xfffffffc, RZ, 0xc0, !PT ;  /* 0xfffffffc08087812 */ /* 0x000fe400078ec0ff */
[----:B------:R-:W-:-:S02]  /*14a0*/  CS2R R62, SRZ ;  /* 0x00000000003e7805 */ /* 0x000fc4000001ff00 */
[----:B------:R-:W-:Y:S01]  /*14b0*/  LOP3.LUT R0, R0, 0x7fffffe, RZ, 0xc0, !PT ;  /* 0x07fffffe00007812 */ /* 0x000fe200078ec0ff */
[----:B------:R-:W-:Y:S01]  /*14c0*/  IMAD.SHL.U32 R10, R10, 0x20, RZ ;  /* 0x000000200a0a7824 */ /* 0x000fe200078e00ff */
[----:B------:R-:W-:Y:S01]  /*14d0*/  SHF.R.S32.HI R6, RZ, 0x4, R6 ;  /* 0x00000004ff067819 */ /* 0x000fe20000011406 */
[----:B------:R-:W-:Y:S01]  /*14e0*/  IMAD.IADD R8, R7, 0x1, -R8 ;  /* 0x0000000107087824 */ /* 0x000fe200078e0a08 */
[----:B------:R-:W-:Y:S01]  /*14f0*/  CS2R R60, SRZ ;  /* 0x00000000003c7805 */ /* 0x000fe2000001ff00 */
[----:B------:R-:W-:Y:S01]  /*1500*/  IMAD.IADD R11, R3, 0x1, -R0 ;  /* 0x00000001030b7824 */ /* 0x000fe200078e0a00 */
[----:B------:R-:W-:Y:S01]  /*1510*/  SHF.R.S32.HI R3, RZ, 0x1f, R4 ;  /* 0x0000001fff037819 */ /* 0x000fe20000011404 */
[----:B------:R-:W-:Y:S01]  /*1520*/  IMAD.SHL.U32 R9, R8, 0x40, RZ ;  /* 0x0000004008097824 */ /* 0x000fe200078e00ff */
[----:B------:R-:W-:Y:S01]  /*1530*/  LOP3.LUT R10, R10, 0x7fffff00, RZ, 0xc0, !PT ;  /* 0x7fffff000a0a7812 */ /* 0x000fe200078ec0ff */
[----:B------:R-:W-:Y:S01]  /*1540*/  IMAD.SHL.U32 R12, R6, 0x8, RZ ;  /* 0x00000008060c7824 */ /* 0x000fe200078e00ff */
[----:B------:R-:W-:-:S02]  /*1550*/  LEA.HI R0, R3, R4, RZ, 0x2 ;  /* 0x0000000403007211 */ /* 0x000fc400078f10ff */
[----:B------:R-:W-:Y:S02]  /*1560*/  CS2R R58, SRZ ;  /* 0x00000000003a7805 */ /* 0x000fe4000001ff00 */
[----:B------:R-:W-:Y:S01]  /*1570*/  LOP3.LUT R9, R9, 0xc0, RZ, 0xc0, !PT ;  /* 0x000000c009097812 */ /* 0x000fe200078ec0ff */
[----:B------:R-:W-:Y:S01]  /*1580*/  IMAD R10, R13, 0x800, R10 ;  /* 0x000008000d0a7824 */ /* 0x000fe200078e020a */
[----:B------:R-:W-:Y:S02]  /*1590*/  SHF.R.S32.HI R6, RZ, 0x2, R0 ;  /* 0x00000002ff067819 */ /* 0x000fe40000011400 */
[----:B------:R-:W-:Y:S02]  /*15a0*/  CS2R R56, SRZ ;  /* 0x0000000000387805 */ /* 0x000fe4000001ff00 */
[----:B------:R-:W-:Y:S01]  /*15b0*/  LOP3.LUT R12, R9, 0x8, R12, 0xf8, !PT ;  /* 0x00000008090c7812 */ /* 0x000fe200078ef80c */
[----:B------:R-:W-:Y:S01]  /*15c0*/  IMAD R10, R11, 0x20, R10 ;  /* 0x000000200b0a7824 */ /* 0x000fe200078e020a */
[----:B------:R-:W-:-:S02]  /*15d0*/  SHF.R.S32.HI R7, RZ, 0x1f, R0 ;  /* 0x0000001fff077819 */ /* 0x000fc40000011400 */
[----:B------:R-:W-:Y:S02]  /*15e0*/  CS2R R54, SRZ ;  /* 0x0000000000367805 */ /* 0x000fe4000001ff00 */
[----:B------:R-:W-:Y:S01]  /*15f0*/  SHF.R.U32.HI R9, RZ, 0x3, R9 ;  /* 0x00000003ff097819 */ /* 0x000fe20000011609 */
[----:B------:R-:W-:Y:S01]  /*1600*/  IMAD R10, R15, 0x200, R10 ;  /* 0x000002000f0a7824 */ /* 0x000fe200078e020a */
[----:B------:R-:W-:Y:S01]  /*1610*/  LEA.HI R7, R7, R6, RZ, 0x3 ;  /* 0x0000000607077211 */ /* 0x000fe200078f18ff */
[----:B------:R-:W-:Y:S01]  /*1620*/  IMAD.MOV.U32 R15, RZ, RZ, 0x20 ;  /* 0x00000020ff0f7424 */ /* 0x000fe200078e00ff */
[----:B------:R-:W-:Y:S01]  /*1630*/  LOP3.LUT R9, R12, R9, RZ, 0x3c, !PT ;  /* 0x000000090c097212 */ /* 0x000fe200078e3cff */
[----:B------:R-:W-:Y:S01]  /*1640*/  IMAD.MOV.U32 R12, RZ, RZ, RZ ;  /* 0x000000ffff0c7224 */ /* 0x000fe200078e00ff */
[----:B-1----:R-:W-:Y:S02]  /*1650*/  LOP3.LUT R13, R0, 0xfffffffc, RZ, 0xc0, !PT ;  /* 0xfffffffc000d7812 */ /* 0x002fe400078ec0ff */
[----:B------:R-:W-:-:S02]  /*1660*/  CS2R R52, SRZ ;  /* 0x0000000000347805 */ /* 0x000fc4000001ff00 */
[----:B------:R-:W-:Y:S01]  /*1670*/  LEA.HI R3, R3, R4, RZ, 0x5 ;  /* 0x0000000403037211 */ /* 0x000fe200078f28ff */
[----:B------:R-:W-:Y:S01]  /*1680*/  IMAD.IADD R9, R10, 0x1, R9 ;  /* 0x000000010a097824 */ /* 0x000fe200078e0209 */
[----:B------:R-:W-:Y:S01]  /*1690*/  LOP3.LUT R7, R7, 0xfffffff8, RZ, 0xc0, !PT ;  /* 0xfffffff807077812 */ /* 0x000fe200078ec0ff */
[----:B------:R-:W-:Y:S01]  /*16a0*/  IMAD.IADD R0, R4, 0x1, -R13 ;  /* 0x0000000104007824 */ /* 0x000fe200078e0a0d */
[----:B------:R-:W-:Y:S01]  /*16b0*/  LOP3.LUT P0, RZ, R8, 0x2, RZ, 0xc0, !PT ;  /* 0x0000000208ff7812 */ /* 0x000fe2000780c0ff */
[----:B------:R-:W-:Y:S01]  /*16c0*/  IMAD.SHL.U32 R4, R14, 0x4, RZ ;  /* 0x000000040e047824 */ /* 0x000fe200078e00ff */
[----:B------:R-:W-:Y:S01]  /*16d0*/  SHF.R.S32.HI R3, RZ, 0x5, R3 ;  /* 0x00000005ff037819 */ /* 0x000fe20000011403 */
[----:B------:R-:W-:Y:S01]  /*16e0*/  IMAD.IADD R16, R6, 0x1, -R7 ;  /* 0x0000000106107824 */ /* 0x000fe200078e0a07 */
[----:B------:R-:W-:Y:S01]  /*16f0*/  SEL R15, R15, 0xffffffe0, !P0 ;  /* 0xffffffe00f0f7807 */ /* 0x000fe20004000000 */
[----:B------:R-:W-:Y:S01]  /*1700*/  IMAD R0, R0, -0x2, R21 ;  /* 0xfffffffe00007824 */ /* 0x000fe200078e0215 */
[----:B------:R-:W-:Y:S01]  /*1710*/  LEA R14, R9, UR36, 0x1 ;  /* 0x00000024090e7c11 */ /* 0x000fe2000f8e08ff */
[----:B------:R-:W-:Y:S01]  /*1720*/  IMAD R16, R3, 0x10, R16 ;  /* 0x0000001003107824 */ /* 0x000fe200078e0210 */
[----:B------:R-:W-:-:S02]  /*1730*/  LOP3.LUT R13, R17, 0x1, RZ, 0xfc, !PT ;  /* 0x00000001110d7812 */ /* 0x000fc400078efcff */
[----:B------:R-:W-:Y:S02]  /*1740*/  CS2R R6, SRZ ;  /* 0x0000000000067805 */ /* 0x000fe4000001ff00 */
[----:B------:R-:W-:Y:S01]  /*1750*/  SHF.R.S32.HI R17, RZ, 0x6, R2 ;  /* 0x00000006ff117819 */ /* 0x000fe20000011402 */
[----:B------:R-:W-:Y:S01]  /*1760*/  IMAD.MOV.U32 R3, RZ, RZ, RZ ;  /* 0x000000ffff037224 */ /* 0x000fe200078e00ff */
        /* <DEDUP_REMOVED lines=38> */
[----:B------:R-:W-:Y:S02]  /*19d0*/  LEA R2, R4, UR36, 0x2 ;  /* 0x0000002404027c11 */ /* 0x000fe4000f8e10ff */
[----:B------:R-:W-:-:S07]  /*19e0*/  IADD3 R15, R15, 0x30400, R14 ;  /* 0x000304000f0f7810 */ /* 0x000fce0007ffe00e */
.L_x_539:
[----:B------:R-:W-:-:S13]  /*19f0*/  ISETP.NE.AND P0, PT, R13, 0x3, PT ;  /* 0x000000030d00780c */ /* 0x000fda0003f05270 */
[----:B-1----:R-:W-:Y:S05]  /*1a00*/  @!P0 BRA `(.L_x_529) ;  /* 0x0000000000048947 */ /* 0x002fea0003800000 */
[----:B------:R-:W-:Y:S01]  /*1a10*/  BPT.TRAP 0x1 ;  /* 0x000000040000795c */ /* 0x000fe20000300000 */
.L_x_529:
[----:B------:R-:W-:Y:S02]  /*1a20*/  LEA R4, R3, UR36, 0x3 ;  /* 0x0000002403047c11 */ /* 0x000fe4000f8e18ff */
[----:B------:R-:W-:-:S04]  /*1a30*/  SHF.L.U32 R9, R7, 0x1f, RZ ;  /* 0x0000001f07097819 */ /* 0x000fc800000006ff */
[----:B------:R1:W2:Y:S01]  /*1a40*/  SYNCS.PHASECHK.TRANS64.TRYWAIT P1, [R4+URZ+0x36410], R9 ;  /* 0x03641009040075a7 */ /* 0x0002a2000802017f */
[----:B------:R-:W-:Y:S05]  /*1a50*/  @!P0 BRA `(.L_x_530) ;  /* 0x0000000000048947 */ /* 0x000fea0003800000 */
[----:B------:R-:W-:Y:S01]  /*1a60*/  BPT.TRAP 0x1 ;  /* 0x000000040000795c */ /* 0x000fe20000300000 */
.L_x_530:
[----:B--2---:R-:W-:Y:S05]  /*1a70*/  @P1 BRA `(.L_x_531) ;  /* 0x0000000000081947 */ /* 0x004fea0003800000 */
[----:B------:R-:W2:Y:S02]  /*1a80*/  SYNCS.PHASECHK.TRANS64.TRYWAIT P1, [R4+URZ+0x36410], R9 ;  /* 0x03641009040075a7 */ /* 0x000ea4000802017f */
[----:B--2---:R-:W-:Y:S05]  /*1a90*/  @!P1 BRA `(.L_x_532) ;  /* 0x00000084003c9947 */ /* 0x004fea0003800000 */
.L_x_531:
        /* <DEDUP_REMOVED lines=103> */
.L_x_533:
[----:B-12---:R-:W-:-:S04]  /*2110*/  SHF.L.U32 R9, R6, 0x1f, RZ ;  /* 0x0000001f06097819 */ /* 0x006fc800000006ff */
[----:B------:R1:W2:Y:S01]  /*2120*/  SYNCS.PHASECHK.TRANS64.TRYWAIT P1, [UR36+0x36430], R9 ;  /* 0x03643009ff0075a7 */ /* 0x0002a20008020164 */
[----:B------:R-:W-:Y:S05]  /*2130*/  @!P0 BRA `(.L_x_534) ;  /* 0x0000000000048947 */ /* 0x000fea0003800000 */
[----:B------:R-:W-:Y:S01]  /*2140*/  BPT.TRAP 0x1 ;  /* 0x000000040000795c */ /* 0x000fe20000300000 */
.L_x_534:
[----:B--2---:R-:W-:Y:S05]  /*2150*/  @P1 BRA `(.L_x_535) ;  /* 0x0000000000081947 */ /* 0x004fea0003800000 */
[----:B------:R-:W2:Y:S02]  /*2160*/  SYNCS.PHASECHK.TRANS64.TRYWAIT P1, [UR36+0x36430], R9 ;  /* 0x03643009ff0075a7 */ /* 0x000ea40008020164 */
[----:B--2---:R-:W-:Y:S05]  /*2170*/  @!P1 BRA `(.L_x_536) ;  /* 0x0000007c00989947 */ /* 0x004fea0003800000 */
.L_x_535:
[----:B------:R-:W-:Y:S01]  /*2180*/  UIADD3 UR5, UR36, 0x2a000, URZ ;  /* 0x0002a00024057890 */ /* 0x000fe2000fffe03f */
[----:B------:R-:W-:Y:S01]  /*2190*/  WARPGROUP.ARRIVE ;  /* 0x00000000000079c5 */ /* 0x000fe20000000000 */
[----:B------:R-:W-:Y:S01]  /*21a0*/  UIADD3 UR4, UR4, 0x9000, URZ ;  /* 0x0000900004047890 */ /* 0x000fe2000fffe03f */
[C---:B------:R-:W-:Y:S01]  /*21b0*/  ISETP.GT.AND P1, PT, R0.reuse, RZ, PT ;  /* 0x000000ff0000720c */ /* 0x040fe20003f24270 */
[----:B------:R-:W-:Y:S01]  /*21c0*/  USHF.R.U32.HI UR6, URZ, 0x4, UR5 ;  /* 0x000000043f067899 */ /* 0x000fe20008011605 */
[----:B------:R-:W-:Y:S01]  /*21d0*/  ISETP.GT.AND P2, PT, R0, 0x1, PT ;  /* 0x000000010000780c */ /* 0x000fe20003f44270 */
[----:B------:R-:W-:Y:S01]  /*21e0*/  USHF.R.U32.HI UR4, URZ, 0x4, UR4 ;  /* 0x000000043f047899 */ /* 0x000fe20008011604 */
[----:B-12---:R-:W-:Y:S01]  /*21f0*/  FSEL R9, R138, -INF , P1 ;  /* 0xff8000008a097808 */ /* 0x006fe20000800000 */
        /* <DEDUP_REMOVED lines=10> */
[--C-:B------:R-:W-:Y:S01]  /*22a0*/  FFMA.FTZ R138, R9, UR40, -R20.reuse ;  /* 0x00000028098a7c23 */ /* 0x100fe20008010814 */
[----:B------:R-:W-:Y:S01]  /*22b0*/  UMOV UR8, UR4 ;  /* 0x0000000400087c82 */ /* 0x000fe20008000000 */
[----:B------:R-:W-:Y:S01]  /*22c0*/  FSEL R140, R140, -INF , P3 ;  /* 0xff8000008c8c7808 */ /* 0x000fe20001800000 */
        /* <DEDUP_REMOVED lines=19> */
[C---:B------:R-:W-:Y:S01]  /*2400*/  ISETP.GT.AND P1, PT, R0.reuse, 0x10, PT ;  /* 0x000000100000780c */ /* 0x040fe20003f24270 */
[----:B------:R-:W-:Y:S01]  /*2410*/  UMOV UR7, 0x80000020 ;  /* 0x8000002000077882 */ /* 0x000fe20000000000 */
[----:B------:R-:W-:-:S02]  /*2420*/  ISETP.GT.AND P2, PT, R0, 0x11, PT ;  /* 0x000000110000780c */ /* 0x000fc40003f44270 */
        /* <DEDUP_REMOVED lines=22> */
[----:B------:R-:W-:-:S03]  /*2590*/  UIADD3 UR8, UR4, 0x4, URZ ;  /* 0x0000000404087890 */ /* 0x000fc6000fffe03f */
[----:B------:R-:W2:Y:S01]  /*25a0*/  MUFU.EX2 R142, R142 ;  /* 0x0000008e008e7308 */ /* 0x000ea20000000800 */
[----:B------:R-:W-:Y:S01]  /*25b0*/  UMOV UR11, 0x40000040 ;  /* 0x40000040000b7882 */ /* 0x000fe20000000000 */
[----:B------:R-:W-:Y:S01]  /*25c0*/  UMOV UR9, 0x40000040 ;  /* 0x4000004000097882 */ /* 0x000fe20000000000 */
[----:B-1----:R-:W-:-:S05]  /*25d0*/  F2FP.BF16.F32.PACK_AB R9, R139, R138 ;  /* 0x0000008a8b09723e */ /* 0x002fca00000010ff */
        /* <DEDUP_REMOVED lines=123> */
[----:B------:R-:W-:-:S05]  /*2d90*/  FMUL.FTZ R125, R144, R125 ;  /* 0x0000007d907d7220 */ /* 0x000fca0000410000 */
        /* <DEDUP_REMOVED lines=109> */
.L_x_537:
        /* <DEDUP_REMOVED lines=60> */
.L_x_538:
[----:B------:R-:W-:Y:S01]  /*3830*/  VIADD R12, R12, 0x1 ;  /* 0x000000010c0c7836 */ /* 0x000fe20000000000 */
[----:B------:R-:W-:Y:S01]  /*3840*/  LOP3.LUT R6, R6, 0x1, RZ, 0x3c, !PT ;  /* 0x0000000106067812 */ /* 0x000fe200078e3cff */
[----:B------:R-:W-:Y:S02]  /*3850*/  VIADD R4, R4, 0x36420 ;  /* 0x0003642004047836 */ /* 0x000fe40000000000 */
[----:B------:R-:W-:Y:S01]  /*3860*/  VIADD R3, R3, 0x1 ;  /* 0x0000000103037836 */ /* 0x000fe20000000000 */
[----:B------:R-:W-:Y:S02]  /*3870*/  ISETP.GE.AND P1, PT, R12, R17, PT ;  /* 0x000000110c00720c */ /* 0x000fe40003f26270 */
[----:B------:R-:W-:Y:S02]  /*3880*/  PRMT R4, RZ, 0x654, R4 ;  /* 0x00000654ff047816 */ /* 0x000fe40000000004 */
[C---:B------:R-:W-:Y:S02]  /*3890*/  ISETP.NE.AND P0, PT, R3.reuse, 0x2, PT ;  /* 0x000000020300780c */ /* 0x040fe40003f05270 */
[----:B------:R2:W-:Y:S02]  /*38a0*/  SYNCS.ARRIVE.TRANS64.RED.A1T0 RZ, [R4+URZ], RZ ;  /* 0x000000ff04ff79a7 */ /* 0x0005e4000810043f */
[----:B------:R-:W-:-:S02]  /*38b0*/  SEL R3, R3, RZ, P0 ;  /* 0x000000ff03037207 */ /* 0x000fc40000000000 */
[----:B--2---:R-:W-:-:S04]  /*38c0*/  SEL R4, RZ, 0x1, P0 ;  /* 0x00000001ff047807 */ /* 0x004fc80000000000 */
[----:B------:R-:W-:Y:S01]  /*38d0*/  LOP3.LUT R7, R7, R4, RZ, 0x3c, !PT ;  /* 0x0000000407077212 */ /* 0x000fe200078e3cff */
[----:B------:R-:W-:Y:S06]  /*38e0*/  @!P1 BRA `(.L_x_539) ;  /* 0xffffffe000409947 */ /* 0x000fec000383ffff */
[----:B------:R-:W-:Y:S01]  /*38f0*/  ULDC UR4, c[0x0][0x740] ;  /* 0x0001d00000047ab9 */ /* 0x000fe20000000800 */
[----:B------:R-:W-:Y:S01]  /*3900*/  PLOP3.LUT P0, PT, PT, PT, PT, 0x8, 0x0 ;  /* 0x000000000000781c */ /* 0x000fe20003f0e170 */
        /* <DEDUP_REMOVED lines=47> */
[----:B------:R-:W-:-:S07]  /*3c00*/  FMUL.FTZ R71, R71, UR4 ;  /* 0x0000000447477c20 */ /* 0x000fce0008410000 */
.L_x_521:
[----:B------:R-:W-:Y:S05]  /*3c10*/  @P0 BRA `(.L_x_540) ;  /* 0x0000001400f00947 */ /* 0x000fea0003800000 */
[----:B------:R-:W3:Y:S01]  /*3c20*/  S2R R0, SR_TID.X ;  /* 0x0000000000007919 */ /* 0x000ee20000002100 */
[----:B------:R-:W4:Y:S01]  /*3c30*/  S2UR UR5, SR_CgaCtaId ;  /* 0x00000000000579c3 */ /* 0x000f220000008800 */
[----:B------:R-:W-:Y:S01]  /*3c40*/  UMOV UR4, 0x400 ;  /* 0x0000040000047882 */ /* 0x000fe20000000000 */
[----:B------:R-:W-:-:S06]  /*3c50*/  F2FP.BF16.F32.PACK_AB R72, R73, R72 ;  /* 0x000000484948723e */ /* 0x000fcc00000010ff */
[----:B------:R-:W-:Y:S01]  /*3c60*/  BAR.SYNC.DEFER_BLOCKING 0x1, 0x180 ;  /* 0x0046000000007b1d */ /* 0x000fe20000010000 */
        /* <DEDUP_REMOVED lines=10> */
[----:B----4-:R-:W-:Y:S01]  /*3d10*/  ULEA UR4, UR5, UR4, 0x18 ;  /* 0x0000000405047291 */ /* 0x010fe2000f8ec03f */
[----:B------:R-:W-:Y:S02]  /*3d20*/  F2FP.BF16.F32.PACK_AB R90, R93, R92 ;  /* 0x0000005c5d5a723e */ /* 0x000fe400000010ff */
[----:B------:R-:W-:-:S02]  /*3d30*/  F2FP.BF16.F32.PACK_AB R91, R95, R94 ;  /* 0x0000005e5f5b723e */ /* 0x000fc400000010ff */
[----:B------:R-:W-:Y:S01]  /*3d40*/  F2FP.BF16.F32.PACK_AB R97, R99, R98 ;  /* 0x000000626361723e */ /* 0x000fe200000010ff */
[----:B---3--:R-:W-:Y:S01]  /*3d50*/  VIADD R0, R0, 0xffffff80 ;  /* 0xffffff8000007836 */ /* 0x008fe20000000000 */
[----:B------:R-:W-:Y:S02]  /*3d60*/  F2FP.BF16.F32.PACK_AB R104, R105, R104 ;  /* 0x000000686968723e */ /* 0x000fe400000010ff */
[----:B------:R-:W-:Y:S01]  /*3d70*/  F2FP.BF16.F32.PACK_AB R98, R101, R100 ;  /* 0x000000646562723e */ /* 0x000fe200000010ff */
[----:B-12---:R-:W-:Y:S01]  /*3d80*/  IMAD.SHL.U32 R2, R0, 0x40, RZ ;  /* 0x0000004000027824 */ /* 0x006fe200078e00ff */
[----:B------:R-:W-:Y:S02]  /*3d90*/  SHF.R.S32.HI R7, RZ, 0x1f, R0 ;  /* 0x0000001fff077819 */ /* 0x000fe40000011400 */
[----:B------:R-:W-:Y:S02]  /*3da0*/  F2FP.BF16.F32.PACK_AB R99, R103, R102 ;  /* 0x000000666763723e */ /* 0x000fe400000010ff */
[----:B------:R-:W-:-:S02]  /*3db0*/  LEA.HI R4, R7, R0, RZ, 0x4 ;  /* 0x0000000007047211 */ /* 0x000fc400078f20ff */
[CC--:B------:R-:W-:Y:S02]  /*3dc0*/  LEA.HI R5, R7.reuse, R0.reuse, RZ, 0x5 ;  /* 0x0000000007057211 */ /* 0x0c0fe400078f28ff */
[----:B------:R-:W-:Y:S02]  /*3dd0*/  SHF.R.S32.HI R9, RZ, 0x4, R4 ;  /* 0x00000004ff097819 */ /* 0x000fe40000011404 */
[----:B------:R-:W-:Y:S02]  /*3de0*/  LOP3.LUT R2, R2, 0x1c0, RZ, 0xc0, !PT ;  /* 0x000001c002027812 */ /* 0x000fe400078ec0ff */
[----:B------:R-:W-:Y:S02]  /*3df0*/  LEA.HI R4, R4, R9, RZ, 0x1 ;  /* 0x0000000904047211 */ /* 0x000fe400078f08ff */
[----:B------:R-:W-:Y:S02]  /*3e00*/  SHF.R.U32.HI R5, RZ, 0x1, R5 ;  /* 0x00000001ff057819 */ /* 0x000fe40000011605 */
[----:B------:R-:W-:-:S02]  /*3e10*/  LEA.HI R3, R7, R0, RZ, 0x3 ;  /* 0x0000000007037211 */ /* 0x000fc400078f18ff */
[----:B------:R-:W-:Y:S02]  /*3e20*/  LOP3.LUT R6, R4, 0x7ffffe, RZ, 0xc0, !PT ;  /* 0x007ffffe04067812 */ /* 0x000fe400078ec0ff */
[----:B------:R-:W-:Y:S02]  /*3e30*/  LEA.HI R7, R7, R0, RZ, 0x7 ;  /* 0x0000000007077211 */ /* 0x000fe400078f38ff */
[----:B------:R-:W-:Y:S01]  /*3e40*/  LOP3.LUT R4, R2, 0x30, R5, 0xf8, !PT ;  /* 0x0000003002047812 */ /* 0x000fe200078ef805 */
[----:B------:R-:W-:Y:S01]  /*3e50*/  IMAD.IADD R6, R9, 0x1, -R6 ;  /* 0x0000000109067824 */ /* 0x000fe200078e0a06 */
[----:B------:R-:W-:Y:S02]  /*3e60*/  SHF.R.S32.HI R5, RZ, 0x7, R7 ;  /* 0x00000007ff057819 */ /* 0x000fe40000011407 */
[----:B------:R-:W-:Y:S02]  /*3e70*/  LOP3.LUT R3, R4, 0x8, R3, 0xf8, !PT ;  /* 0x0000000804037812 */ /* 0x000fe400078ef803 */
[----:B------:R-:W-:Y:S01]  /*3e80*/  SHF.R.U32.HI R2, RZ, 0x3, R2 ;  /* 0x00000003ff027819 */ /* 0x000fe20000011602 */
[----:B------:R-:W-:Y:S01]  /*3e90*/  IMAD R5, R5, 0xc, R6 ;  /* 0x0000000c05057824 */ /* 0x000fe200078e0206 */
[----:B------:R-:W-:-:S02]  /*3ea0*/  F2FP.BF16.F32.PACK_AB R105, R107, R106 ;  /* 0x0000006a6b69723e */ /* 0x000fc400000010ff */
[----:B------:R-:W-:Y:S02]  /*3eb0*/  LOP3.LUT R2, R3, R2, RZ, 0x3c, !PT ;  /* 0x0000000203027212 */ /* 0x000fe400078e3cff */
[----:B------:R-:W-:Y:S02]  /*3ec0*/  F2FP.BF16.F32.PACK_AB R112, R113, R112 ;  /* 0x000000707170723e */ /* 0x000fe400000010ff */
[----:B------:R-:W-:Y:S01]  /*3ed0*/  F2FP.BF16.F32.PACK_AB R106, R109, R108 ;  /* 0x0000006c6d6a723e */ /* 0x000fe200000010ff */
[----:B------:R-:W-:Y:S01]  /*3ee0*/  IMAD.U32 R4, R5, 0x200, R2 ;  /* 0x0000020005047824 */ /* 0x000fe200078e0002 */
[----:B------:R-:W-:Y:S01]  /*3ef0*/  F2FP.BF16.F32.PACK_AB R107, R111, R110 ;  /* 0x0000006e6f6b723e */ /* 0x000fe200000010ff */
[----:B------:R-:W1:Y:S01]  /*3f00*/  LDC.64 R2, c[0x0][0x870] ;  /* 0x00021c00ff027b82 */ /* 0x000e620000000a00 */
[----:B------:R-:W-:Y:S02]  /*3f10*/  F2FP.BF16.F32.PACK_AB R113, R115, R114 ;  /* 0x000000727371723e */ /* 0x000fe400000010ff */
[----:B------:R-:W-:-:S02]  /*3f20*/  LEA R6, R4, UR4, 0x1 ;  /* 0x0000000404067c11 */ /* 0x000fc4000f8e08ff */
[----:B------:R-:W-:Y:S02]  /*3f30*/  F2FP.BF16.F32.PACK_AB R24, R25, R24 ;  /* 0x000000181918723e */ /* 0x000fe400000010ff */
[----:B------:R-:W-:Y:S01]  /*3f40*/  F2FP.BF16.F32.PACK_AB R114, R117, R116 ;  /* 0x000000747572723e */ /* 0x000fe200000010ff */
[----:B------:R-:W-:Y:S01]  /*3f50*/  STSM.16.MT88.4 [R6+0x9000], R72 ;  /* 0x0090004806007844 */ /* 0x000fe20000004200 */
[----:B------:R-:W-:Y:S01]  /*3f60*/  F2FP.BF16.F32.PACK_AB R115, R119, R118 ;  /* 0x000000767773723e */ /* 0x000fe200000010ff */
[----:B------:R-:W2:Y:S01]  /*3f70*/  LDC.64 R4, c[0x0][0x870] ;  /* 0x00021c00ff047b82 */ /* 0x000ea20000000a00 */
[----:B------:R-:W-:Y:S01]  /*3f80*/  F2FP.BF16.F32.PACK_AB R25, R27, R26 ;  /* 0x0000001a1b19723e */ /* 0x000fe200000010ff */
[----:B------:R-:W-:Y:S01]  /*3f90*/  STSM.16.MT88.4 [R6+0x9800], R80 ;  /* 0x0098005006007844 */ /* 0x000fe20000004200 */
[----:B------:R-:W-:Y:S02]  /*3fa0*/  F2FP.BF16.F32.PACK_AB R32, R33, R32 ;  /* 0x000000202120723e */ /* 0x000fe400000010ff */
[----:B------:R-:W-:Y:S01]  /*3fb0*/  F2FP.BF16.F32.PACK_AB R26, R29, R28 ;  /* 0x0000001c1d1a723e */ /* 0x000fe200000010ff */
[----:B------:R-:W-:Y:S01]  /*3fc0*/  STSM.16.MT88.4 [R6+0xa000], R88 ;  /* 0x00a0005806007844 */ /* 0x000fe20000004200 */
[----:B------:R-:W-:-:S02]  /*3fd0*/  F2FP.BF16.F32.PACK_AB R27, R31, R30 ;  /* 0x0000001e1f1b723e */ /* 0x000fc400000010ff */
[----:B------:R-:W-:Y:S01]  /*3fe0*/  F2FP.BF16.F32.PACK_AB R33, R35, R34 ;  /* 0x000000222321723e */ /* 0x000fe200000010ff */
[----:B------:R-:W-:Y:S01]  /*3ff0*/  STSM.16.MT88.4 [R6+0xa800], R96 ;  /* 0x00a8006006007844 */ /* 0x000fe20000004200 */
[----:B------:R-:W-:Y:S02]  /*4000*/  F2FP.BF16.F32.PACK_AB R40, R41, R40 ;  /* 0x000000282928723e */ /* 0x000fe400000010ff */
[----:B------:R-:W-:Y:S01]  /*4010*/  F2FP.BF16.F32.PACK_AB R34, R37, R36 ;  /* 0x000000242522723e */ /* 0x000fe200000010ff */
[----:B------:R-:W-:Y:S01]  /*4020*/  STSM.16.MT88.4 [R6+0xb000], R104 ;  /* 0x00b0006806007844 */ /* 0x000fe20000004200 */
[----:B------:R-:W-:Y:S02]  /*4030*/  F2FP.BF16.F32.PACK_AB R35, R39, R38 ;  /* 0x000000262723723e */ /* 0x000fe400000010ff */
[----:B------:R-:W-:Y:S01]  /*4040*/  F2FP.BF16.F32.PACK_AB R48, R49, R48 ;  /* 0x000000303130723e */ /* 0x000fe200000010ff */
[----:B------:R-:W-:Y:S01]  /*4050*/  STSM.16.MT88.4 [R6+0xb800], R112 ;  /* 0x00b8007006007844 */ /* 0x000fe20000004200 */
[----:B------:R-:W-:-:S02]  /*4060*/  F2FP.BF16.F32.PACK_AB R41, R43, R42 ;  /* 0x0000002a2b29723e */ /* 0x000fc400000010ff */
[----:B------:R-:W-:Y:S01]  /*4070*/  F2FP.BF16.F32.PACK_AB R56, R57, R56 ;  /* 0x000000383938723e */ /* 0x000fe200000010ff */
[----:B------:R-:W-:Y:S01]  /*4080*/  STSM.16.MT88.4 [R6], R24 ;  /* 0x0000001806007844 */ /* 0x000fe20000004200 */
[----:B------:R-:W-:Y:S01]  /*4090*/  F2FP.BF16.F32.PACK_AB R42, R45, R44 ;  /* 0x0000002c2d2a723e */ /* 0x000fe200000010ff */
[----:B--2---:R-:W-:Y:S01]  /*40a0*/  IMAD.WIDE R4, R18, 0x4, R4 ;  /* 0x0000000412047825 */ /* 0x004fe200078e0204 */
[----:B------:R-:W-:Y:S01]  /*40b0*/  F2FP.BF16.F32.PACK_AB R43, R47, R46 ;  /* 0x0000002e2f2b723e */ /* 0x000fe200000010ff */
[----:B------:R-:W-:Y:S01]  /*40c0*/  STSM.16.MT88.4 [R6+0x800], R32 ;  /* 0x0008002006007844 */ /* 0x000fe20000004200 */
[----:B------:R-:W-:Y:S02]  /*40d0*/  F2FP.BF16.F32.PACK_AB R49, R51, R50 ;  /* 0x000000323331723e */ /* 0x000fe400000010ff */
[----:B------:R-:W-:Y:S01]  /*40e0*/  F2FP.BF16.F32.PACK_AB R64, R65, R64 ;  /* 0x000000404140723e */ /* 0x000fe200000010ff */
[----:B------:R-:W-:Y:S01]  /*40f0*/  STSM.16.MT88.4 [R6+0x1000], R40 ;  /* 0x0010002806007844 */ /* 0x000fe20000004200 */
[----:B------:R-:W-:Y:S01]  /*4100*/  F2FP.BF16.F32.PACK_AB R50, R53, R52 ;  /* 0x000000343532723e */ /* 0x000fe200000010ff */
[----:B------:R-:W-:Y:S01]  /*4110*/  ULDC UR5, c[0x0][0x808] ;  /* 0x0002020000057ab9 */ /* 0x000fe20000000800 */
[----:B------:R-:W-:Y:S01]  /*4120*/  F2FP.BF16.F32.PACK_AB R51, R55, R54 ;  /* 0x000000363733723e */ /* 0x000fe200000010ff */
[----:B------:R-:W2:Y:S01]  /*4130*/  LDC.64 R36, c[0x0][0x850] ;  /* 0x00021400ff247b82 */ /* 0x000ea20000000a00 */
[----:B------:R-:W-:-:S02]  /*4140*/  F2FP.BF16.F32.PACK_AB R57, R59, R58 ;  /* 0x0000003a3b39723e */ /* 0x000fc400000010ff */
[----:B------:R-:W-:Y:S01]  /*4150*/  F2FP.BF16.F32.PACK_AB R58, R61, R60 ;  /* 0x0000003c3d3a723e */ /* 0x000fe200000010ff */
[----:B------:R-:W-:Y:S01]  /*4160*/  STSM.16.MT88.4 [R6+0x1800], R48 ;  /* 0x0018003006007844 */ /* 0x000fe20000004200 */
[----:B------:R-:W-:Y:S02]  /*4170*/  F2FP.BF16.F32.PACK_AB R59, R63, R62 ;  /* 0x0000003e3f3b723e */ /* 0x000fe400000010ff */
[----:B------:R-:W-:Y:S02]  /*4180*/  F2FP.BF16.F32.PACK_AB R65, R67, R66 ;  /* 0x000000424341723e */ /* 0x000fe400000010ff */
[----:B------:R-:W-:Y:S01]  /*4190*/  F2FP.BF16.F32.PACK_AB R66, R69, R68 ;  /* 0x000000444542723e */ /* 0x000fe200000010ff */
[----:B------:R-:W-:Y:S01]  /*41a0*/  STSM.16.MT88.4 [R6+0x2000], R56 ;  /* 0x0020003806007844 */ /* 0x000fe20000004200 */
[----:B------:R-:W-:Y:S02]  /*41b0*/  F2FP.BF16.F32.PACK_AB R67, R71, R70 ;  /* 0x000000464743723e */ /* 0x000fe400000010ff */
[----:B-1----:R-:W-:-:S03]  /*41c0*/  ISETP.NE.U32.AND P0, PT, R2, RZ, PT ;  /* 0x000000ff0200720c */ /* 0x002fc60003f05070 */
[----:B------:R1:W-:Y:S01]  /*41d0*/  STSM.16.MT88.4 [R6+0x2800], R64 ;  /* 0x0028004006007844 */ /* 0x0003e20000004200 */
[----:B------:R-:W-:Y:S01]  /*41e0*/  BAR.SYNC.DEFER_BLOCKING 0x1, 0x180 ;  /* 0x0046000000007b1d */ /* 0x000fe20000010000 */
[----:B------:R-:W-:-:S07]  /*41f0*/  ISETP.NE.AND.EX P0, PT, R3, RZ, PT, P0 ;  /* 0x000000ff0300720c */ /* 0x000fce0003f05300 */
[----:B------:R-:W3:Y:S06]  /*4200*/  LDC.64 R2, c[0x0][0x878] ;  /* 0x00021e00ff027b82 */ /* 0x000eec0000000a00 */
[----:B------:R-:W4:Y:S01]  /*4210*/  @P0 LDG.E R8, desc[UR38][R4.64] ;  /* 0x0000002604080981 */ /* 0x000f22000c1e1900 */
[----:B------:R-:W-:Y:S01]  /*4220*/  IMAD.U32 R7, RZ, RZ, UR5 ;  /* 0x00000005ff077e24 */ /* 0x000fe2000f8e00ff */
[----:B---3--:R-:W-:-:S04]  /*4230*/  ISETP.NE.U32.AND P1, PT, R2, RZ, PT ;  /* 0x000000ff0200720c */ /* 0x008fc80003f25070 */
[----:B------:R-:W-:Y:S01]  /*4240*/  ISETP.NE.AND.EX P1, PT, R3, RZ, PT, P1 ;  /* 0x000000ff0300720c */ /* 0x000fe20003f25310 */
[----:B-1----:R-:W-:-:S12]  /*4250*/  IMAD.HI R6, R0, 0x2aaaaaab, RZ ;  /* 0x2aaaaaab00067827 */ /* 0x002fd800078e02ff */
[----:B------:R-:W1:Y:S01]  /*4260*/  @P1 LDC.64 R2, c[0x0][0x878] ;  /* 0x00021e00ff021b82 */ /* 0x000e620000000a00 */
[----:B------:R-:W-:-:S04]  /*4270*/  SHF.R.U32.HI R9, RZ, 0x1f, R6 ;  /* 0x0000001fff097819 */ /* 0x000fc80000011606 */
[----:B------:R-:W-:-:S05]  /*4280*/  LEA.HI.SX32 R45, R6, R9, 0x1e ;  /* 0x00000009062d7211 */ /* 0x000fca00078ff2ff */
[C---:B------:R-:W-:Y:S01]  /*4290*/  IMAD R0, R45.reuse, -0x18, R0 ;  /* 0xffffffe82d007824 */ /* 0x040fe200078e0200 */
[----:B------:R-:W3:Y:S01]  /*42a0*/  S2R R38, SR_CTAID.X ;  /* 0x0000000000267919 */ /* 0x000ee20000002500 */
[----:B------:R-:W-:-:S03]  /*42b0*/  IMAD.SHL.U32 R10, R45, 0x40, RZ ;  /* 0x000000402d0a7824 */ /* 0x000fc600078e00ff */
[----:B------:R-:W-:Y:S01]  /*42c0*/  SHF.R.S32.HI R11, RZ, 0x1f, R0 ;  /* 0x0000001fff0b7819 */ /* 0x000fe20000011400 */
[----:B-1----:R-:W-:-:S03]  /*42d0*/  @P1 IMAD.WIDE R2, R18, 0x4, R2 ;  /* 0x0000000412021825 */ /* 0x002fc600078e0202 */
[----:B------:R-:W-:Y:S02]  /*42e0*/  LEA.HI R12, R11, R0, RZ, 0x3 ;  /* 0x000000000b0c7211 */ /* 0x000fe400078f18ff */
[----:B------:R-:W-:Y:S01]  /*42f0*/  LOP3.LUT R11, R10, 0x1c0, RZ, 0xc0, !PT ;  /* 0x000001c00a0b7812 */ /* 0x000fe200078ec0ff */
[----:B------:R1:W5:Y:S01]  /*4300*/  @P1 LDG.E R7, desc[UR38][R2.64] ;  /* 0x0000002602071981 */ /* 0x000362000c1e1900 */
[----:B------:R-:W-:Y:S01]  /*4310*/  LEA.HI R9, R6, R9, RZ, 0x1b ;  /* 0x0000000906097211 */ /* 0x000fe200078fd8ff */
[----:B------:R-:W2:Y:S01]  /*4320*/  S2UR UR5, SR_CTAID.Y ;  /* 0x00000000000579c3 */ /* 0x000ea20000002600 */
[----:B------:R-:W-:Y:S02]  /*4330*/  SHF.R.S32.HI R12, RZ, 0x3, R12 ;  /* 0x00000003ff0c7819 */ /* 0x000fe4000001140c */
[----:B------:R-:W-:-:S03]  /*4340*/  CS2R R16, SRZ ;  /* 0x0000000000107805 */ /* 0x000fc6000001ff00 */
[----:B------:R-:W-:Y:S02]  /*4350*/  IMAD R9, R12, 0xc, R9 ;  /* 0x0000000c0c097824 */ /* 0x000fe400078e0209 */
[----:B-1----:R-:W-:-:S05]  /*4360*/  IMAD.SHL.U32 R2, R0, 0x8, RZ ;  /* 0x0000000800027824 */ /* 0x002fca00078e00ff */
[----:B------:R-:W-:Y:S02]  /*4370*/  LOP3.LUT R0, R11, 0x38, R2, 0xf8, !PT ;  /* 0x000000380b007812 */ /* 0x000fe400078ef802 */
[----:B------:R-:W-:-:S04]  /*4380*/  SHF.R.U32.HI R11, RZ, 0x3, R11 ;  /* 0x00000003ff0b7819 */ /* 0x000fc8000001160b */
[----:B------:R-:W-:-:S05]  /*4390*/  LOP3.LUT R0, R0, R11, RZ, 0x3c, !PT ;  /* 0x0000000b00007212 */ /* 0x000fca00078e3cff */
[----:B------:R-:W-:Y:S01]  /*43a0*/  IMAD.U32 R0, R9, 0x200, R0 ;  /* 0x0000020009007824 */ /* 0x000fe200078e0000 */
[----:B----4-:R-:W-:Y:S01]  /*43b0*/  @P0 SHF.R.S32.HI R9, RZ, 0x1f, R8 ;  /* 0x0000001fff090819 */ /* 0x010fe20000011408 */
[----:B--23--:R-:W-:Y:S06]  /*43c0*/  @P1 BRA `(.L_x_541) ;  /* 0x0000000000101947 */ /* 0x00cfec0003800000 */
[----:B------:R-:W-:Y:S05]  /*43d0*/  @!P0 BRA `(.L_x_541) ;  /* 0x00000000000c8947 */ /* 0x000fea0003800000 */
[----:B------:R-:W2:Y:S04]  /*43e0*/  LDG.E R6, desc[UR38][R4.64] ;  /* 0x0000002604067981 */ /* 0x000ea8000c1e1900 */
[----:B-----5:R-:W2:Y:S02]  /*43f0*/  LDG.E R7, desc[UR38][R4.64+0x4] ;  /* 0x0000042604077981 */ /* 0x020ea4000c1e1900 */
[----:B--2---:R-:W-:-:S07]  /*4400*/  IMAD.IADD R7, R7, 0x1, -R6 ;  /* 0x0000000107077824 */ /* 0x004fce00078e0a06 */
.L_x_541:
[----:B-----5:R-:W-:Y:S01]  /*4410*/  IMAD R7, R38, -0x60, R7 ;  /* 0xffffffa026077824 */ /* 0x020fe200078e0207 */
[----:B------:R-:W-:Y:S01]  /*4420*/  LEA R0, R0, UR4, 0x1 ;  /* 0x0000000400007c11 */ /* 0x000fe2000f8e08ff */
[----:B------:R-:W-:Y:S01]  /*4430*/  @P0 IMAD.MOV.U32 R16, RZ, RZ, R8 ;  /* 0x000000ffff100224 */ /* 0x000fe200078e0008 */
[----:B------:R-:W-:Y:S01]  /*4440*/  USHF.R.S32.HI UR4, URZ, 0x1f, UR5 ;  /* 0x0000001f3f047899 */ /* 0x000fe20008011405 */
[----:B------:R-:W-:Y:S01]  /*4450*/  @P0 IMAD.MOV.U32 R17, RZ, RZ, R9 ;  /* 0x000000ffff110224 */ /* 0x000fe200078e0009 */
[----:B------:R-:W-:Y:S01]  /*4460*/  VIMNMX R46, R7, 0x60, PT ;  /* 0x00000060072e7848 */ /* 0x000fe20003fe0100 */
[----:B------:R1:W2:Y:S01]  /*4470*/  LDS.128 R28, [R0+0x9800] ;  /* 0x00980000001c7984 */ /* 0x0002a20000000c00 */
[C---:B------:R-:W-:Y:S01]  /*4480*/  VIADD R3, R45.reuse, 0x10 ;  /* 0x000000102d037836 */ /* 0x040fe20000000000 */
[----:B------:R-:W-:Y:S01]  /*4490*/  ULDC UR8, c[0x0][0x83c] ;  /* 0x00020f0000087ab9 */ /* 0x000fe20000000800 */
[----:B------:R-:W-:Y:S01]  /*44a0*/  VIADD R32, R45, 0x30 ;  /* 0x000000302d207836 */ /* 0x000fe20000000000 */
[----:B------:R1:W3:Y:S01]  /*44b0*/  LDS.128 R4, [R0+0x800] ;  /* 0x0008000000047984 */ /* 0x0002e20000000c00 */
[----:B------:R-:W-:Y:S01]  /*44c0*/  IMAD R34, R36, UR4, RZ ;  /* 0x0000000424227c24 */ /* 0x000fe2000f8e02ff */
[-C--:B------:R-:W-:Y:S01]  /*44d0*/  ISETP.GE.AND P4, PT, R3, R46.reuse, PT ;  /* 0x0000002e0300720c */ /* 0x080fe20003f86270 */
[----:B------:R-:W-:Y:S01]  /*44e0*/  VIADD R19, R45, 0x20 ;  /* 0x000000202d137836 */ /* 0x000fe20000000000 */
[----:B------:R1:W4:Y:S01]  /*44f0*/  LDS.128 R8, [R0+0x1000] ;  /* 0x0010000000087984 */ /* 0x0003220000000c00 */
[----:B------:R-:W-:Y:S01]  /*4500*/  SHF.R.S32.HI R3, RZ, 0x1f, R2 ;  /* 0x0000001fff037819 */ /* 0x000fe20000011402 */
[----:B------:R-:W-:Y:S01]  /*4510*/  IMAD R37, R37, UR5, R34 ;  /* 0x0000000525257c24 */ /* 0x000fe2000f8e0222 */
[-C--:B------:R-:W-:Y:S01]  /*4520*/  ISETP.GE.AND P2, PT, R32, R46.reuse, PT ;  /* 0x0000002e2000720c */ /* 0x080fe20003f46270 */
[----:B------:R1:W1:Y:S01]  /*4530*/  LDS.128 R12, [R0+0x1800] ;  /* 0x00180000000c7984 */ /* 0x0002620000000c00 */
[----:B------:R-:W1:Y:S01]  /*4540*/  LDC.64 R32, c[0x0][0x820] ;  /* 0x00020800ff207b82 */ /* 0x000e620000000a00 */
[----:B------:R-:W-:Y:S01]  /*4550*/  IMAD.WIDE.U32 R34, R36, UR5, R2 ;  /* 0x0000000524227c25 */ /* 0x000fe2000f8e0002 */
[-C--:B------:R-:W-:Y:S01]  /*4560*/  ISETP.GE.AND P3, PT, R45, R46.reuse, PT ;  /* 0x0000002e2d00720c */ /* 0x080fe20003f66270 */
[----:B------:R1:W1:Y:S01]  /*4570*/  LDS.128 R20, [R0+0x2000] ;  /* 0x0020000000147984 */ /* 0x0002620000000c00 */
[----:B------:R-:W-:Y:S01]  /*4580*/  SHF.R.S32.HI R36, RZ, 0x1f, R18 ;  /* 0x0000001fff247819 */ /* 0x000fe20000011412 */
[----:B------:R-:W-:Y:S01]  /*4590*/  ULDC.64 UR6, c[0x0][0x858] ;  /* 0x0002160000067ab9 */ /* 0x000fe20000000a00 */
[----:B------:R-:W-:Y:S01]  /*45a0*/  ISETP.GE.OR P6, PT, R2, UR8, P3 ;  /* 0x0000000802007c0c */ /* 0x000fe20009fc6670 */
[----:B------:R1:W1:Y:S01]  /*45b0*/  LDS.128 R24, [R0+0x2800] ;  /* 0x0028000000187984 */ /* 0x0002620000000c00 */
[----:B------:R-:W-:Y:S01]  /*45c0*/  SEL R44, R36, RZ, !P0 ;  /* 0x000000ff242c7207 */ /* 0x000fe20004000000 */
[----:B------:R-:W-:Y:S01]  /*45d0*/  IMAD.IADD R35, R35, 0x1, R37 ;  /* 0x0000000123237824 */ /* 0x000fe200078e0225 */
[----:B------:R-:W-:Y:S01]  /*45e0*/  ISETP.GE.AND P5, PT, R19, R46, PT ;  /* 0x0000002e1300720c */ /* 0x000fe20003fa6270 */
[C---:B------:R-:W-:Y:S01]  /*45f0*/  VIADD R19, R45.reuse, 0x40 ;  /* 0x000000402d137836 */ /* 0x040fe20000000000 */
[C---:B------:R-:W-:Y:S01]  /*4600*/  IADD3 R16, P1, R45.reuse, R16, RZ ;  /* 0x000000102d107210 */ /* 0x040fe20007f3e0ff */
[----:B------:R-:W-:Y:S01]  /*4610*/  BSSY B0, `(.L_x_542) ;  /* 0x0000016000007945 */ /* 0x000fe20003800000 */
[----:B------:R-:W-:Y:S01]  /*4620*/  SEL R47, R18, RZ, !P0 ;  /* 0x000000ff122f7207 */ /* 0x000fe20004000000 */
[----:B------:R-:W-:Y:S01]  /*4630*/  IMAD R18, R44, UR6, RZ ;  /* 0x000000062c127c24 */ /* 0x000fe2000f8e02ff */
[----:B------:R-:W-:-:S02]  /*4640*/  LEA.HI.X.SX32 R17, R45, R17, 0x1, P1 ;  /* 0x000000112d117211 */ /* 0x000fc400008f0eff */
[----:B------:R-:W-:Y:S01]  /*4650*/  ISETP.GE.AND P1, PT, R19, R46, PT ;  /* 0x0000002e1300720c */ /* 0x000fe20003f26270 */
[C---:B------:R-:W-:Y:S01]  /*4660*/  IMAD R41, R47.reuse, UR7, R18 ;  /* 0x000000072f297c24 */ /* 0x040fe2000f8e0212 */
[----:B------:R-:W-:Y:S01]  /*4670*/  ISETP.GE.OR P0, PT, R2, UR8, P4 ;  /* 0x0000000802007c0c */ /* 0x000fe2000a706670 */
[----:B------:R-:W-:-:S04]  /*4680*/  IMAD.WIDE.U32 R18, R47, UR6, R34 ;  /* 0x000000062f127c25 */ /* 0x000fc8000f8e0022 */
[----:B------:R-:W-:-:S04]  /*4690*/  IMAD.WIDE R16, R38, 0x60, R16 ;  /* 0x0000006026107825 */ /* 0x000fc800078e0210 */
[----:B------:R-:W-:Y:S01]  /*46a0*/  IMAD.IADD R41, R19, 0x1, R41 ;  /* 0x0000000113297824 */ /* 0x000fe200078e0229 */
[----:B--2---:R-:W-:Y:S06]  /*46b0*/  @P6 BRA `(.L_x_543) ;  /* 0x00000000002c6947 */ /* 0x004fec0003800000 */
[----:B------:R-:W2:Y:S01]  /*46c0*/  LDS.128 R36, [R0+0x9000] ;  /* 0x0090000000247984 */ /* 0x000ea20000000c00 */
[----:B------:R-:W-:Y:S01]  /*46d0*/  ULDC.64 UR6, c[0x0][0x848] ;  /* 0x0002120000067ab9 */ /* 0x000fe20000000a00 */
[----:B------:R-:W-:Y:S02]  /*46e0*/  IMAD.MOV.U32 R40, RZ, RZ, R18 ;  /* 0x000000ffff287224 */ /* 0x000fe400078e0012 */
[----:B------:R-:W-:Y:S02]  /*46f0*/  IMAD R43, R17, UR6, RZ ;  /* 0x00000006112b7c24 */ /* 0x000fe4000f8e02ff */
[----:B------:R-:W-:-:S04]  /*4700*/  IMAD.WIDE.U32 R34, R16, UR6, R40 ;  /* 0x0000000610227c25 */ /* 0x000fc8000f8e0028 */
[----:B------:R-:W-:Y:S01]  /*4710*/  IMAD R43, R16, UR7, R43 ;  /* 0x00000007102b7c24 */ /* 0x000fe2000f8e022b */
[----:B------:R-:W-:Y:S02]  /*4720*/  ULDC.64 UR6, c[0x0][0x830] ;  /* 0x00020c0000067ab9 */ /* 0x000fe40000000a00 */
[----:B------:R-:W-:Y:S01]  /*4730*/  LEA R42, P6, R34, UR6, 0x1 ;  /* 0x00000006222a7c11 */ /* 0x000fe2000f8c08ff */
[----:B------:R-:W-:-:S05]  /*4740*/  IMAD.IADD R35, R35, 0x1, R43 ;  /* 0x0000000123237824 */ /* 0x000fca00078e022b */
[----:B------:R-:W-:-:S05]  /*4750*/  LEA.HI.X R43, R34, UR7, R35, 0x1, P6 ;  /* 0x00000007222b7c11 */ /* 0x000fca000b0f0c23 */
[----:B--2---:R2:W-:Y:S02]  /*4760*/  STG.E.128 desc[UR38][R42.64], R36 ;  /* 0x000000242a007986 */ /* 0x0045e4000c101d26 */
.L_x_543:
[----:B------:R-:W-:Y:S05]  /*4770*/  BSYNC B0 ;  /* 0x0000000000007941 */ /* 0x000fea0003800000 */
.L_x_542:
[----:B------:R-:W-:Y:S04]  /*4780*/  BSSY B0, `(.L_x_544) ;  /* 0x000000f000007945 */ /* 0x000fe80003800000 */
[----:B------:R-:W-:Y:S05]  /*4790*/  @P0 BRA `(.L_x_545) ;  /* 0x0000000000340947 */ /* 0x000fea0003800000 */
[----:B--2---:R-:W-:Y:S01]  /*47a0*/  IADD3 R37, P0, R16, 0x10, RZ ;  /* 0x0000001010257810 */ /* 0x004fe20007f1e0ff */
[----:B------:R-:W-:Y:S01]  /*47b0*/  ULDC.64 UR6, c[0x0][0x848] ;  /* 0x0002120000067ab9 */ /* 0x000fe20000000a00 */
[----:B------:R-:W-:-:S03]  /*47c0*/  IMAD.MOV.U32 R35, RZ, RZ, R41 ;  /* 0x000000ffff237224 */ /* 0x000fc600078e0029 */
[----:B------:R-:W-:-:S04]  /*47d0*/  IMAD.X R34, RZ, RZ, R17, P0 ;  /* 0x000000ffff227224 */ /* 0x000fc800000e0611 */
[----:B------:R-:W-:Y:S02]  /*47e0*/  IMAD R36, R34, UR6, RZ ;  /* 0x0000000622247c24 */ /* 0x000fe4000f8e02ff */
[----:B------:R-:W-:-:S04]  /*47f0*/  IMAD.MOV.U32 R34, RZ, RZ, R18 ;  /* 0x000000ffff227224 */ /* 0x000fc800078e0012 */
[----:B------:R-:W-:-:S04]  /*4800*/  IMAD.WIDE.U32 R34, R37, UR6, R34 ;  /* 0x0000000625227c25 */ /* 0x000fc8000f8e0022 */
[----:B------:R-:W-:Y:S01]  /*4810*/  IMAD R37, R37, UR7, R36 ;  /* 0x0000000725257c24 */ /* 0x000fe2000f8e0224 */
[----:B------:R-:W-:Y:S02]  /*4820*/  ULDC.64 UR6, c[0x0][0x830] ;  /* 0x00020c0000067ab9 */ /* 0x000fe40000000a00 */
[----:B------:R-:W-:Y:S01]  /*4830*/  LEA R36, P0, R34, UR6, 0x1 ;  /* 0x0000000622247c11 */ /* 0x000fe2000f8008ff */
[----:B------:R-:W-:-:S05]  /*4840*/  IMAD.IADD R35, R35, 0x1, R37 ;  /* 0x0000000123237824 */ /* 0x000fca00078e0225 */
[----:B------:R-:W-:-:S05]  /*4850*/  LEA.HI.X R37, R34, UR7, R35, 0x1, P0 ;  /* 0x0000000722257c11 */ /* 0x000fca00080f0c23 */
[----:B------:R2:W-:Y:S02]  /*4860*/  STG.E.128 desc[UR38][R36.64], R28 ;  /* 0x0000001c24007986 */ /* 0x0005e4000c101d26 */
.L_x_545:
[----:B------:R-:W-:Y:S05]  /*4870*/  BSYNC B0 ;  /* 0x0000000000007941 */ /* 0x000fea0003800000 */
.L_x_544:
[----:B--2---:R2:W1:Y:S01]  /*4880*/  LDS.128 R28, [R0+0xa000] ;  /* 0x00a00000001c7984 */ /* 0x0044620000000c00 */
[C---:B------:R-:W-:Y:S01]  /*4890*/  ISETP.GE.OR P6, PT, R2.reuse, UR8, P5 ;  /* 0x0000000802007c0c */ /* 0x040fe2000afc6670 */
[----:B------:R-:W-:Y:S01]  /*48a0*/  BSSY B0, `(.L_x_546) ;  /* 0x0000010000007945 */ /* 0x000fe20003800000 */
[----:B------:R-:W-:-:S11]  /*48b0*/  ISETP.GE.OR P0, PT, R2, UR8, P2 ;  /* 0x0000000802007c0c */ /* 0x000fd60009706670 */
[----:B--2---:R-:W-:Y:S05]  /*48c0*/  @P6 BRA `(.L_x_547) ;  /* 0x0000000000346947 */ /* 0x004fea0003800000 */
[----:B------:R-:W-:Y:S01]  /*48d0*/  IADD3 R37, P6, R16, 0x20, RZ ;  /* 0x0000002010257810 */ /* 0x000fe20007fde0ff */
        /* <DEDUP_REMOVED lines=11> */
[----:B-1----:R2:W-:Y:S02]  /*4990*/  STG.E.128 desc[UR38][R36.64], R28 ;  /* 0x0000001c24007986 */ /* 0x0025e4000c101d26 */
.L_x_547:
[----:B------:R-:W-:Y:S05]  /*49a0*/  BSYNC B0 ;  /* 0x0000000000007941 */ /* 0x000fea0003800000 */
.L_x_546:
[----:B-12---:R1:W2:Y:S01]  /*49b0*/  LDS.128 R28, [R0+0xa800] ;  /* 0x00a80000001c7984 */ /* 0x0062a20000000c00 */
[----:B------:R-:W-:Y:S01]  /*49c0*/  BSSY B0, `(.L_x_548) ;  /* 0x0000010000007945 */ /* 0x000fe20003800000 */
[----:B------:R-:W-:-:S03]  /*49d0*/  VIADD R45, R45, 0x50 ;  /* 0x000000502d2d7836 */ /* 0x000fc60000000000 */
[----:B------:R-:W-:Y:S05]  /*49e0*/  @P0 BRA `(.L_x_549) ;  /* 0x0000000000340947 */ /* 0x000fea0003800000 */
        /* <DEDUP_REMOVED lines=12> */
[----:B--2---:R2:W-:Y:S02]  /*4ab0*/  STG.E.128 desc[UR38][R36.64], R28 ;  /* 0x0000001c24007986 */ /* 0x0045e4000c101d26 */
.L_x_549:
[----:B------:R-:W-:Y:S05]  /*4ac0*/  BSYNC B0 ;  /* 0x0000000000007941 */ /* 0x000fea0003800000 */
.L_x_548:
[----:B--2---:R2:W1:Y:S01]  /*4ad0*/  LDS.128 R28, [R0+0xb000] ;  /* 0x00b00000001c7984 */ /* 0x0044620000000c00 */
[----:B------:R-:W-:Y:S01]  /*4ae0*/  ISETP.GE.OR P6, PT, R2, UR8, P1 ;  /* 0x0000000802007c0c */ /* 0x000fe20008fc6670 */
[----:B------:R-:W-:Y:S01]  /*4af0*/  BSSY B0, `(.L_x_550) ;  /* 0x0000010000007945 */ /* 0x000fe20003800000 */
[----:B------:R-:W-:-:S11]  /*4b00*/  ISETP.GE.AND P0, PT, R45, R46, PT ;  /* 0x0000002e2d00720c */ /* 0x000fd60003f06270 */
        /* <DEDUP_REMOVED lines=14> */
.L_x_551:
[----:B------:R-:W-:Y:S05]  /*4bf0*/  BSYNC B0 ;  /* 0x0000000000007941 */ /* 0x000fea0003800000 */
.L_x_550:
[----:B-1----:R-:W-:Y:S01]  /*4c00*/  IMAD R28, R32, UR4, RZ ;  /* 0x00000004201c7c24 */ /* 0x002fe2000f8e02ff */
[----:B------:R-:W-:Y:S01]  /*4c10*/  ISETP.GE.OR P6, PT, R2, UR8, P0 ;  /* 0x0000000802007c0c */ /* 0x000fe200087c6670 */
[----:B------:R-:W-:Y:S01]  /*4c20*/  BSSY B0, `(.L_x_552) ;  /* 0x0000011000007945 */ /* 0x000fe20003800000 */
[----:B------:R-:W-:-:S04]  /*4c30*/  IMAD.WIDE.U32 R34, R32, UR5, R2 ;  /* 0x0000000520227c25 */ /* 0x000fc8000f8e0002 */
[----:B------:R-:W-:Y:S02]  /*4c40*/  IMAD R37, R33, UR5, R28 ;  /* 0x0000000521257c24 */ /* 0x000fe4000f8e021c */
[----:B------:R1:W1:Y:S05]  /*4c50*/  LDS.128 R28, [R0+0xb800] ;  /* 0x00b80000001c7984 */ /* 0x00026a0000000c00 */
[----:B------:R-:W-:Y:S05]  /*4c60*/  @P6 BRA `(.L_x_553) ;  /* 0x0000000000306947 */ /* 0x000fea0003800000 */
[----:B------:R-:W-:Y:S01]  /*4c70*/  IADD3 R33, P6, R16, 0x50, RZ ;  /* 0x0000005010217810 */ /* 0x000fe20007fde0ff */
[----:B------:R-:W-:-:S04]  /*4c80*/  ULDC.64 UR6, c[0x0][0x848] ;  /* 0x0002120000067ab9 */ /* 0x000fc80000000a00 */
[----:B------:R-:W-:-:S04]  /*4c90*/  IMAD.X R19, RZ, RZ, R17, P6 ;  /* 0x000000ffff137224 */ /* 0x000fc800030e0611 */
[----:B------:R-:W-:Y:S02]  /*4ca0*/  IMAD R32, R19, UR6, RZ ;  /* 0x0000000613207c24 */ /* 0x000fe4000f8e02ff */
[----:B------:R-:W-:Y:S02]  /*4cb0*/  IMAD.MOV.U32 R19, RZ, RZ, R41 ;  /* 0x000000ffff137224 */ /* 0x000fe400078e0029 */
[----:B------:R-:W-:-:S04]  /*4cc0*/  IMAD.WIDE.U32 R18, R33, UR6, R18 ;  /* 0x0000000621127c25 */ /* 0x000fc8000f8e0012 */
[----:B------:R-:W-:Y:S01]  /*4cd0*/  IMAD R33, R33, UR7, R32 ;  /* 0x0000000721217c24 */ /* 0x000fe2000f8e0220 */
[----:B------:R-:W-:Y:S02]  /*4ce0*/  ULDC.64 UR6, c[0x0][0x830] ;  /* 0x00020c0000067ab9 */ /* 0x000fe40000000a00 */
[----:B------:R-:W-:Y:S01]  /*4cf0*/  LEA R32, P6, R18, UR6, 0x1 ;  /* 0x0000000612207c11 */ /* 0x000fe2000f8c08ff */
[----:B------:R-:W-:-:S05]  /*4d00*/  IMAD.IADD R19, R19, 0x1, R33 ;  /* 0x0000000113137824 */ /* 0x000fca00078e0221 */
[----:B------:R-:W-:-:S05]  /*4d10*/  LEA.HI.X R33, R18, UR7, R19, 0x1, P6 ;  /* 0x0000000712217c11 */ /* 0x000fca000b0f0c13 */
[----:B-1----:R1:W-:Y:S02]  /*4d20*/  STG.E.128 desc[UR38][R32.64], R28 ;  /* 0x0000001c20007986 */ /* 0x0023e4000c101d26 */
.L_x_553:
[----:B------:R-:W-:Y:S05]  /*4d30*/  BSYNC B0 ;  /* 0x0000000000007941 */ /* 0x000fea0003800000 */
.L_x_552:
[----:B-1----:R1:W1:Y:S01]  /*4d40*/  LDS.128 R28, [R0] ;  /* 0x00000000001c7984 */ /* 0x0022620000000c00 */
[----:B------:R-:W-:Y:S01]  /*4d50*/  ULDC UR6, c[0x0][0x80c] ;  /* 0x0002030000067ab9 */ /* 0x000fe20000000800 */
[----:B------:R-:W-:Y:S01]  /*4d60*/  ULDC.64 UR4, c[0x0][0x828] ;  /* 0x00020a0000047ab9 */ /* 0x000fe20000000a00 */
[----:B------:R-:W-:Y:S01]  /*4d70*/  ISETP.GE.OR P3, PT, R2, UR6, P3 ;  /* 0x0000000602007c0c */ /* 0x000fe20009f66670 */
[----:B------:R-:W-:Y:S01]  /*4d80*/  IMAD.IADD R35, R35, 0x1, R37 ;  /* 0x0000000123237824 */ /* 0x000fe200078e0225 */
[----:B------:R-:W-:Y:S01]  /*4d90*/  BSSY B0, `(.L_x_554) ;  /* 0x0000015000007945 */ /* 0x000fe20003800000 */
[----:B------:R-:W-:Y:S01]  /*4da0*/  IMAD R3, R44, UR4, RZ ;  /* 0x000000042c037c24 */ /* 0x000fe2000f8e02ff */
[C---:B------:R-:W-:Y:S01]  /*4db0*/  ISETP.GE.OR P4, PT, R2.reuse, UR6, P4 ;  /* 0x0000000602007c0c */ /* 0x040fe2000a786670 */
[C---:B------:R-:W-:Y:S01]  /*4dc0*/  IMAD.WIDE.U32 R34, R47.reuse, UR4, R34 ;  /* 0x000000042f227c25 */ /* 0x040fe2000f8e0022 */
[C---:B------:R-:W-:Y:S02]  /*4dd0*/  ISETP.GE.OR P5, PT, R2.reuse, UR6, P5 ;  /* 0x0000000602007c0c */ /* 0x040fe4000afa6670 */
[C---:B------:R-:W-:Y:S01]  /*4de0*/  ISETP.GE.OR P2, PT, R2.reuse, UR6, P2 ;  /* 0x0000000602007c0c */ /* 0x040fe20009746670 */
[----:B------:R-:W-:Y:S01]  /*4df0*/  IMAD R3, R47, UR5, R3 ;  /* 0x000000052f037c24 */ /* 0x000fe2000f8e0203 */
[----:B------:R-:W-:-:S02]  /*4e00*/  ISETP.GE.OR P1, PT, R2, UR6, P1 ;  /* 0x0000000602007c0c */ /* 0x000fc40008f26670 */
[----:B------:R-:W-:Y:S01]  /*4e10*/  ISETP.GE.OR P0, PT, R2, UR6, P0 ;  /* 0x0000000602007c0c */ /* 0x000fe20008706670 */
[----:B------:R-:W-:Y:S01]  /*4e20*/  IMAD.IADD R19, R35, 0x1, R3 ;  /* 0x0000000123137824 */ /* 0x000fe200078e0203 */
[----:B------:R-:W-:Y:S11]  /*4e30*/  @P3 BRA `(.L_x_555) ;  /* 0x0000000000283947 */ /* 0x000ff60003800000 */
        /* <DEDUP_REMOVED lines=9> */
[----:B-1----:R1:W-:Y:S02]  /*4ed0*/  STG.E.128 desc[UR38][R32.64], R28 ;  /* 0x0000001c20007986 */ /* 0x0023e4000c101d26 */
.L_x_555:
[----:B------:R-:W-:Y:S05]  /*4ee0*/  BSYNC B0 ;  /* 0x0000000000007941 */ /* 0x000fea0003800000 */
.L_x_554:
[----:B------:R-:W-:Y:S04]  /*4ef0*/  BSSY B0, `(.L_x_556) ;  /* 0x000000f000007945 */ /* 0x000fe80003800000 */
[----:B------:R-:W-:Y:S05]  /*4f00*/  @P4 BRA `(.L_x_557) ;  /* 0x0000000000344947 */ /* 0x000fea0003800000 */
[----:B-1----:R-:W-:Y:S01]  /*4f10*/  IADD3 R29, P3, R16, 0x10, RZ ;  /* 0x00000010101d7810 */ /* 0x002fe20007f7e0ff */
[----:B------:R-:W-:Y:S01]  /*4f20*/  ULDC.64 UR4, c[0x0][0x818] ;  /* 0x0002060000047ab9 */ /* 0x000fe20000000a00 */
[----:B------:R-:W-:Y:S02]  /*4f30*/  IMAD.MOV.U32 R2, RZ, RZ, R34 ;  /* 0x000000ffff027224 */ /* 0x000fe400078e0022 */
[----:B------:R-:W-:Y:S02]  /*4f40*/  IMAD.MOV.U32 R3, RZ, RZ, R19 ;  /* 0x000000ffff037224 */ /* 0x000fe400078e0013 */
[----:B--2---:R-:W-:Y:S02]  /*4f50*/  IMAD.X R0, RZ, RZ, R17, P3 ;  /* 0x000000ffff007224 */ /* 0x004fe400018e0611 */
[----:B------:R-:W-:-:S04]  /*4f60*/  IMAD.WIDE.U32 R2, R29, UR4, R2 ;  /* 0x000000041d027c25 */ /* 0x000fc8000f8e0002 */
[----:B------:R-:W-:-:S04]  /*4f70*/  IMAD R0, R0, UR4, RZ ;  /* 0x0000000400007c24 */ /* 0x000fc8000f8e02ff */
[----:B------:R-:W-:Y:S01]  /*4f80*/  IMAD R29, R29, UR5, R0 ;  /* 0x000000051d1d7c24 */ /* 0x000fe2000f8e0200 */
[----:B------:R-:W-:Y:S02]  /*4f90*/  ULDC.64 UR4, c[0x0][0x800] ;  /* 0x0002000000047ab9 */ /* 0x000fe40000000a00 */
[----:B------:R-:W-:Y:S01]  /*4fa0*/  LEA R28, P3, R2, UR4, 0x1 ;  /* 0x00000004021c7c11 */ /* 0x000fe2000f8608ff */
[----:B------:R-:W-:-:S05]  /*4fb0*/  IMAD.IADD R3, R3, 0x1, R29 ;  /* 0x0000000103037824 */ /* 0x000fca00078e021d */
[----:B------:R-:W-:-:S05]  /*4fc0*/  LEA.HI.X R29, R2, UR5, R3, 0x1, P3 ;  /* 0x00000005021d7c11 */ /* 0x000fca00098f0c03 */
[----:B---3--:R1:W-:Y:S02]  /*4fd0*/  STG.E.128 desc[UR38][R28.64], R4 ;  /* 0x000000041c007986 */ /* 0x0083e4000c101d26 */
.L_x_557:
[----:B------:R-:W-:Y:S05]  /*4fe0*/  BSYNC B0 ;  /* 0x0000000000007941 */ /* 0x000fea0003800000 */
.L_x_556:
[----:B------:R-:W-:Y:S04]  /*4ff0*/  BSSY B0, `(.L_x_558) ;  /* 0x000000f000007945 */ /* 0x000fe80003800000 */
[----:B------:R-:W-:Y:S05]  /*5000*/  @P5 BRA `(.L_x_559) ;  /* 0x0000000000345947 */ /* 0x000fea0003800000 */
[----:B-1-3--:R-:W-:Y:S01]  /*5010*/  IADD3 R5, P3, R16, 0x20, RZ ;  /* 0x0000002010057810 */ /* 0x00afe20007f7e0ff */
        /* <DEDUP_REMOVED lines=11> */
[----:B----4-:R1:W-:Y:S02]  /*50d0*/  STG.E.128 desc[UR38][R4.64], R8 ;  /* 0x0000000804007986 */ /* 0x0103e4000c101d26 */
.L_x_559:
[----:B------:R-:W-:Y:S05]  /*50e0*/  BSYNC B0 ;  /* 0x0000000000007941 */ /* 0x000fea0003800000 */
.L_x_558:
        /* <DEDUP_REMOVED lines=14> */
[----:B------:R1:W-:Y:S02]  /*51d0*/  STG.E.128 desc[UR38][R4.64], R12 ;  /* 0x0000000c04007986 */ /* 0x0003e4000c101d26 */
.L_x_561:
[----:B------:R-:W-:Y:S05]  /*51e0*/  BSYNC B0 ;  /* 0x0000000000007941 */ /* 0x000fea0003800000 */
.L_x_560:
        /* <DEDUP_REMOVED lines=15> */
.L_x_563:
[----:B------:R-:W-:Y:S05]  /*52e0*/  BSYNC B0 ;  /* 0x0000000000007941 */ /* 0x000fea0003800000 */
.L_x_562:
        /* <DEDUP_REMOVED lines=13> */
[----:B------:R1:W-:Y:S01]  /*53c0*/  STG.E.128 desc[UR38][R4.64], R24 ;  /* 0x0000001804007986 */ /* 0x0003e2000c101d26 */
[----:B------:R-:W-:Y:S05]  /*53d0*/  BRA `(.L_x_516) ;  /* 0x0000004800b47947 */ /* 0x000fea0003800000 */
.L_x_540:
[----:B------:R-:W3:Y:S08]  /*53e0*/  LDC.64 R4, c[0x0][0x870] ;  /* 0x00021c00ff047b82 */ /* 0x000ef00000000a00 */
[----:B-12---:R-:W1:Y:S01]  /*53f0*/  LDC.64 R2, c[0x0][0x870] ;  /* 0x00021c00ff027b82 */ /* 0x006e620000000a00 */
[----:B------:R-:W-:Y:S01]  /*5400*/  ULDC UR4, c[0x0][0x808] ;  /* 0x0002020000047ab9 */ /* 0x000fe20000000800 */
[----:B------:R-:W2:Y:S06]  /*5410*/  S2R R13, SR_CTAID.X ;  /* 0x00000000000d7919 */ /* 0x000eac0000002500 */
[----:B------:R-:W4:Y:S01]  /*5420*/  LDC.64 R14, c[0x0][0x820] ;  /* 0x00020800ff0e7b82 */ /* 0x000f220000000a00 */
[----:B---3--:R-:W-:-:S04]  /*5430*/  ISETP.NE.U32.AND P0, PT, R4, RZ, PT ;  /* 0x000000ff0400720c */ /* 0x008fc80003f05070 */
[----:B------:R-:W-:Y:S01]  /*5440*/  ISETP.NE.AND.EX P0, PT, R5, RZ, PT, P0 ;  /* 0x000000ff0500720c */ /* 0x000fe20003f05300 */
[----:B-1----:R-:W-:Y:S02]  /*5450*/  IMAD.WIDE R4, R18, 0x4, R2 ;  /* 0x0000000412047825 */ /* 0x002fe400078e0202 */
[----:B------:R-:W1:Y:S02]  /*5460*/  LDC.64 R2, c[0x0][0x878] ;  /* 0x00021e00ff027b82 */ /* 0x000e640000000a00 */
[----:B------:R-:W-:-:S08]  /*5470*/  IMAD.U32 R0, RZ, RZ, UR4 ;  /* 0x00000004ff007e24 */ /* 0x000fd0000f8e00ff */
[----:B------:R-:W3:Y:S01]  /*5480*/  @P0 LDG.E R9, desc[UR38][R4.64] ;  /* 0x0000002604090981 */ /* 0x000ee2000c1e1900 */
[----:B-1----:R-:W-:-:S04]  /*5490*/  ISETP.NE.U32.AND P1, PT, R2, RZ, PT ;  /* 0x000000ff0200720c */ /* 0x002fc80003f25070 */
[----:B------:R-:W-:-:S13]  /*54a0*/  ISETP.NE.AND.EX P1, PT, R3, RZ, PT, P1 ;  /* 0x000000ff0300720c */ /* 0x000fda0003f25310 */
[----:B------:R-:W1:Y:S02]  /*54b0*/  @P1 LDC.64 R2, c[0x0][0x878] ;  /* 0x00021e00ff021b82 */ /* 0x000e640000000a00 */
[----:B-1----:R-:W-:-:S05]  /*54c0*/  @P1 IMAD.WIDE R6, R18, 0x4, R2 ;  /* 0x0000000412061825 */ /* 0x002fca00078e0202 */
[----:B------:R1:W5:Y:S01]  /*54d0*/  @P1 LDG.E R0, desc[UR38][R6.64] ;  /* 0x0000002606001981 */ /* 0x000362000c1e1900 */
[----:B------:R-:W1:Y:S01]  /*54e0*/  S2UR UR4, SR_CTAID.Y ;  /* 0x00000000000479c3 */ /* 0x000e620000002600 */
[----:B------:R-:W2:Y:S02]  /*54f0*/  S2R R2, SR_TID.X ;  /* 0x0000000000027919 */ /* 0x000ea40000002100 */
[----:B--2---:R-:W-:Y:S01]  /*5500*/  VIADD R8, R2, 0xffffff80 ;  /* 0xffffff8002087836 */ /* 0x004fe20000000000 */
[----:B------:R-:W-:-:S03]  /*5510*/  CS2R R2, SRZ ;  /* 0x0000000000027805 */ /* 0x000fc6000001ff00 */
[----:B------:R-:W-:-:S05]  /*5520*/  IMAD.HI R10, R8, 0x2aaaaaab, RZ ;  /* 0x2aaaaaab080a7827 */ /* 0x000fca00078e02ff */
[----:B------:R-:W-:-:S04]  /*5530*/  SHF.R.U32.HI R11, RZ, 0x1f, R10 ;  /* 0x0000001fff0b7819 */ /* 0x000fc8000001160a */
[----:B------:R-:W-:Y:S02]  /*5540*/  LEA.HI.SX32 R17, R10, R11, 0x1e ;  /* 0x0000000b0a117211 */ /* 0x000fe400078ff2ff */
[--C-:B---3--:R-:W-:Y:S01]  /*5550*/  @P0 SHF.R.S32.HI R3, RZ, 0x1f, R9.reuse ;  /* 0x0000001fff030819 */ /* 0x108fe20000011409 */
[----:B------:R-:W-:Y:S01]  /*5560*/  @P0 IMAD.MOV.U32 R2, RZ, RZ, R9 ;  /* 0x000000ffff020224 */ /* 0x000fe200078e0009 */
[----:B-1--4-:R-:W-:Y:S06]  /*5570*/  @P1 BRA `(.L_x_564) ;  /* 0x0000000000101947 */ /* 0x012fec0003800000 */
[----:B------:R-:W-:Y:S05]  /*5580*/  @!P0 BRA `(.L_x_564) ;  /* 0x00000000000c8947 */ /* 0x000fea0003800000 */
[----:B------:R-:W2:Y:S04]  /*5590*/  LDG.E R7, desc[UR38][R4.64] ;  /* 0x0000002604077981 */ /* 0x000ea8000c1e1900 */
[----:B-----5:R-:W2:Y:S02]  /*55a0*/  LDG.E R0, desc[UR38][R4.64+0x4] ;  /* 0x0000042604007981 */ /* 0x020ea4000c1e1900 */
[----:B--2---:R-:W-:-:S07]  /*55b0*/  IMAD.IADD R0, R0, 0x1, -R7 ;  /* 0x0000000100007824 */ /* 0x004fce00078e0a07 */
.L_x_564:
[----:B------:R-:W-:Y:S01]  /*55c0*/  IMAD R8, R17, -0x18, R8 ;  /* 0xffffffe811087824 */ /* 0x000fe200078e0208 */
[----:B------:R-:W-:Y:S01]  /*55d0*/  USHF.R.S32.HI UR5, URZ, 0x1f, UR4 ;  /* 0x0000001f3f057899 */ /* 0x000fe20008011404 */
[----:B-----5:R-:W-:Y:S01]  /*55e0*/  IMAD R12, R13, -0x60, R0 ;  /* 0xffffffa00d0c7824 */ /* 0x020fe200078e0200 */
[----:B------:R-:W1:Y:S01]  /*55f0*/  LDC.64 R20, c[0x0][0x850] ;  /* 0x00021400ff147b82 */ /* 0x000e620000000a00 */
[C---:B------:R-:W-:Y:S01]  /*5600*/  VIADD R5, R17.reuse, 0x10 ;  /* 0x0000001011057836 */ /* 0x040fe20000000000 */
[----:B------:R-:W-:Y:S01]  /*5610*/  ULDC UR8, c[0x0][0x80c] ;  /* 0x0002030000087ab9 */ /* 0x000fe20000000800 */
[----:B------:R-:W-:Y:S01]  /*5620*/  IMAD.SHL.U32 R10, R8, 0x8, RZ ;  /* 0x00000008080a7824 */ /* 0x000fe200078e00ff */
[-C--:B------:R-:W-:Y:S01]  /*5630*/  ISETP.GE.AND P3, PT, R17, R12.reuse, PT ;  /* 0x0000000c1100720c */ /* 0x080fe20003f66270 */
[C---:B------:R-:W-:Y:S01]  /*5640*/  IMAD R0, R14.reuse, UR5, RZ ;  /* 0x000000050e007c24 */ /* 0x040fe2000f8e02ff */
[-C--:B------:R-:W-:Y:S01]  /*5650*/  ISETP.GE.AND P4, PT, R5, R12.reuse, PT ;  /* 0x0000000c0500720c */ /* 0x080fe20003f86270 */
[----:B------:R-:W-:Y:S01]  /*5660*/  VIADD R5, R17, 0x20 ;  /* 0x0000002011057836 */ /* 0x000fe20000000000 */
[----:B------:R-:W-:Y:S01]  /*5670*/  SHF.R.S32.HI R11, RZ, 0x1f, R10 ;  /* 0x0000001fff0b7819 */ /* 0x000fe2000001140a */
[----:B------:R-:W-:Y:S01]  /*5680*/  IMAD R15, R15, UR4, R0 ;  /* 0x000000040f0f7c24 */ /* 0x000fe2000f8e0200 */
[----:B------:R-:W-:Y:S01]  /*5690*/  SHF.R.S32.HI R0, RZ, 0x1f, R18 ;  /* 0x0000001fff007819 */ /* 0x000fe20000011412 */
[----:B------:R-:W-:Y:S01]  /*56a0*/  VIADD R7, R17, 0x30 ;  /* 0x0000003011077836 */ /* 0x000fe20000000000 */
[-C--:B------:R-:W-:Y:S01]  /*56b0*/  ISETP.GE.AND P5, PT, R5, R12.reuse, PT ;  /* 0x0000000c0500720c */ /* 0x080fe20003fa6270 */
[----:B------:R-:W-:Y:S01]  /*56c0*/  IMAD.WIDE.U32 R4, R14, UR4, R10 ;  /* 0x000000040e047c25 */ /* 0x000fe2000f8e000a */
[----:B------:R-:W-:Y:S01]  /*56d0*/  ISETP.GE.OR P6, PT, R10, UR8, P3 ;  /* 0x000000080a007c0c */ /* 0x000fe20009fc6670 */
[----:B------:R-:W-:Y:S01]  /*56e0*/  ULDC.64 UR6, c[0x0][0x828] ;  /* 0x00020a0000067ab9 */ /* 0x000fe20000000a00 */
[----:B------:R-:W-:Y:S01]  /*56f0*/  SEL R14, R0, RZ, !P0 ;  /* 0x000000ff000e7207 */ /* 0x000fe20004000000 */
[----:B------:R-:W-:Y:S01]  /*5700*/  IMAD.IADD R5, R5, 0x1, R15 ;  /* 0x0000000105057824 */ /* 0x000fe200078e020f */
[----:B------:R-:W-:Y:S01]  /*5710*/  ISETP.GE.AND P2, PT, R7, R12, PT ;  /* 0x0000000c0700720c */ /* 0x000fe20003f46270 */
[C---:B------:R-:W-:Y:S01]  /*5720*/  VIADD R7, R17.reuse, 0x40 ;  /* 0x0000004011077836 */ /* 0x040fe20000000000 */
[C---:B------:R-:W-:Y:S01]  /*5730*/  IADD3 R2, P1, R17.reuse, R2, RZ ;  /* 0x0000000211027210 */ /* 0x040fe20007f3e0ff */
[----:B------:R-:W-:Y:S01]  /*5740*/  IMAD R0, R14, UR6, RZ ;  /* 0x000000060e007c24 */ /* 0x000fe2000f8e02ff */
[----:B------:R-:W-:Y:S01]  /*5750*/  SEL R15, R18, RZ, !P0 ;  /* 0x000000ff120f7207 */ /* 0x000fe20004000000 */
[----:B------:R-:W-:Y:S01]  /*5760*/  BSSY B0, `(.L_x_565) ;  /* 0x0000013000007945 */ /* 0x000fe20003800000 */
[----:B------:R-:W-:-:S02]  /*5770*/  LEA.HI.X.SX32 R3, R17, R3, 0x1, P1 ;  /* 0x0000000311037211 */ /* 0x000fc400008f0eff */
[----:B------:R-:W-:Y:S01]  /*5780*/  ISETP.GE.AND P1, PT, R7, R12, PT ;  /* 0x0000000c0700720c */ /* 0x000fe20003f26270 */
[C---:B------:R-:W-:Y:S01]  /*5790*/  IMAD R7, R15.reuse, UR7, R0 ;  /* 0x000000070f077c24 */ /* 0x040fe2000f8e0200 */
[----:B------:R-:W-:Y:S01]  /*57a0*/  ISETP.GE.OR P0, PT, R10, UR8, P4 ;  /* 0x000000080a007c0c */ /* 0x000fe2000a706670 */
[----:B------:R-:W-:-:S04]  /*57b0*/  IMAD.WIDE.U32 R8, R15, UR6, R4 ;  /* 0x000000060f087c25 */ /* 0x000fc8000f8e0004 */
[----:B------:R-:W-:-:S04]  /*57c0*/  IMAD.WIDE R2, R13, 0x60, R2 ;  /* 0x000000600d027825 */ /* 0x000fc800078e0202 */
[----:B------:R-:W-:Y:S01]  /*57d0*/  IMAD.IADD R7, R9, 0x1, R7 ;  /* 0x0000000109077824 */ /* 0x000fe200078e0207 */
[----:B------:R-:W-:Y:S06]  /*57e0*/  @P6 BRA `(.L_x_566) ;  /* 0x0000000000286947 */ /* 0x000fec0003800000 */
        /* <DEDUP_REMOVED lines=9> */
[----:B------:R2:W-:Y:S02]  /*5880*/  STG.E.128 desc[UR38][R18.64], RZ ;  /* 0x000000ff12007986 */ /* 0x0005e4000c101d26 */
.L_x_566:
[----:B------:R-:W-:Y:S05]  /*5890*/  BSYNC B0 ;  /* 0x0000000000007941 */ /* 0x000fea0003800000 */
.L_x_565:
[----:B------:R-:W-:Y:S01]  /*58a0*/  BSSY B0, `(.L_x_567) ;  /* 0x0000010000007945 */ /* 0x000fe20003800000 */
[----:B------:R-:W-:-:S03]  /*58b0*/  ISETP.GE.OR P6, PT, R10, UR8, P5 ;  /* 0x000000080a007c0c */ /* 0x000fc6000afc6670 */
[----:B------:R-:W-:Y:S10]  /*58c0*/  @P0 BRA `(.L_x_568) ;  /* 0x0000000000340947 */ /* 0x000ff40003800000 */
[----:B------:R-:W-:Y:S01]  /*58d0*/  IADD3 R13, P0, R2, 0x10, RZ ;  /* 0x00000010020d7810 */ /* 0x000fe20007f1e0ff */
[----:B------:R-:W-:Y:S01]  /*58e0*/  ULDC.64 UR6, c[0x0][0x818] ;  /* 0x0002060000067ab9 */ /* 0x000fe20000000a00 */
[----:B------:R-:W-:Y:S02]  /*58f0*/  IMAD.MOV.U32 R4, RZ, RZ, R8 ;  /* 0x000000ffff047224 */ /* 0x000fe400078e0008 */
[----:B------:R-:W-:Y:S02]  /*5900*/  IMAD.MOV.U32 R5, RZ, RZ, R7 ;  /* 0x000000ffff057224 */ /* 0x000fe400078e0007 */
[----:B------:R-:W-:Y:S02]  /*5910*/  IMAD.X R0, RZ, RZ, R3, P0 ;  /* 0x000000ffff007224 */ /* 0x000fe400000e0603 */
[----:B------:R-:W-:-:S04]  /*5920*/  IMAD.WIDE.U32 R4, R13, UR6, R4 ;  /* 0x000000060d047c25 */ /* 0x000fc8000f8e0004 */
[----:B------:R-:W-:-:S04]  /*5930*/  IMAD R0, R0, UR6, RZ ;  /* 0x0000000600007c24 */ /* 0x000fc8000f8e02ff */
[----:B------:R-:W-:Y:S01]  /*5940*/  IMAD R13, R13, UR7, R0 ;  /* 0x000000070d0d7c24 */ /* 0x000fe2000f8e0200 */
[----:B------:R-:W-:Y:S02]  /*5950*/  ULDC.64 UR6, c[0x0][0x800] ;  /* 0x0002000000067ab9 */ /* 0x000fe40000000a00 */
[----:B--2---:R-:W-:Y:S01]  /*5960*/  LEA R18, P0, R4, UR6, 0x1 ;  /* 0x0000000604127c11 */ /* 0x004fe2000f8008ff */
[----:B------:R-:W-:-:S05]  /*5970*/  IMAD.IADD R5, R5, 0x1, R13 ;  /* 0x0000000105057824 */ /* 0x000fca00078e020d */
[----:B------:R-:W-:-:S05]  /*5980*/  LEA.HI.X R19, R4, UR7, R5, 0x1, P0 ;  /* 0x0000000704137c11 */ /* 0x000fca00080f0c05 */
[----:B------:R3:W-:Y:S02]  /*5990*/  STG.E.128 desc[UR38][R18.64], RZ ;  /* 0x000000ff12007986 */ /* 0x0007e4000c101d26 */
.L_x_568:
[----:B------:R-:W-:Y:S05]  /*59a0*/  BSYNC B0 ;  /* 0x0000000000007941 */ /* 0x000fea0003800000 */
.L_x_567:
        /* <DEDUP_REMOVED lines=12> */
[----:B--23--:R-:W-:Y:S01]  /*5a70*/  LEA R18, P6, R4, UR6, 0x1 ;  /* 0x0000000604127c11 */ /* 0x00cfe2000f8c08ff */
[----:B------:R-:W-:-:S05]  /*5a80*/  IMAD.IADD R5, R5, 0x1, R13 ;  /* 0x0000000105057824 */ /* 0x000fca00078e020d */
[----:B------:R-:W-:-:S05]  /*5a90*/  LEA.HI.X R19, R4, UR7, R5, 0x1, P6 ;  /* 0x0000000704137c11 */ /* 0x000fca000b0f0c05 */
[----:B------:R4:W-:Y:S02]  /*5aa0*/  STG.E.128 desc[UR38][R18.64], RZ ;  /* 0x000000ff12007986 */ /* 0x0009e4000c101d26 */
.L_x_570:
[----:B------:R-:W-:Y:S05]  /*5ab0*/  BSYNC B0 ;  /* 0x0000000000007941 */ /* 0x000fea0003800000 */
.L_x_569:
[----:B------:R-:W-:Y:S01]  /*5ac0*/  BSSY B0, `(.L_x_571) ;  /* 0x0000011000007945 */ /* 0x000fe20003800000 */
[----:B------:R-:W-:Y:S01]  /*5ad0*/  ISETP.GE.OR P6, PT, R10, UR8, P1 ;  /* 0x000000080a007c0c */ /* 0x000fe20008fc6670 */
[----:B------:R-:W-:Y:S02]  /*5ae0*/  VIADD R17, R17, 0x50 ;  /* 0x0000005011117836 */ /* 0x000fe40000000000 */
        /* <DEDUP_REMOVED lines=10> */
[----:B--234-:R-:W-:Y:S01]  /*5b90*/  LEA R18, P0, R4, UR6, 0x1 ;  /* 0x0000000604127c11 */ /* 0x01cfe2000f8008ff */
[----:B------:R-:W-:-:S05]  /*5ba0*/  IMAD.IADD R5, R5, 0x1, R13 ;  /* 0x0000000105057824 */ /* 0x000fca00078e020d */
[----:B------:R-:W-:-:S05]  /*5bb0*/  LEA.HI.X R19, R4, UR7, R5, 0x1, P0 ;  /* 0x0000000704137c11 */ /* 0x000fca00080f0c05 */
[----:B------:R2:W-:Y:S02]  /*5bc0*/  STG.E.128 desc[UR38][R18.64], RZ ;  /* 0x000000ff12007986 */ /* 0x0005e4000c101d26 */
.L_x_572:
[----:B------:R-:W-:Y:S05]  /*5bd0*/  BSYNC B0 ;  /* 0x0000000000007941 */ /* 0x000fea0003800000 */
.L_x_571:
[----:B------:R-:W-:Y:S01]  /*5be0*/  BSSY B0, `(.L_x_573) ;  /* 0x0000010000007945 */ /* 0x000fe20003800000 */
[----:B------:R-:W-:-:S03]  /*5bf0*/  ISETP.GE.AND P0, PT, R17, R12, PT ;  /* 0x0000000c1100720c */ /* 0x000fc60003f06270 */
        /* <DEDUP_REMOVED lines=10> */
[----:B------:R-:W-:Y:S01]  /*5ca0*/  LEA R12, P6, R4, UR6, 0x1 ;  /* 0x00000006040c7c11 */ /* 0x000fe2000f8c08ff */
[----:B------:R-:W-:-:S05]  /*5cb0*/  IMAD.IADD R5, R5, 0x1, R13 ;  /* 0x0000000105057824 */ /* 0x000fca00078e020d */
[----:B------:R-:W-:-:S05]  /*5cc0*/  LEA.HI.X R13, R4, UR7, R5, 0x1, P6 ;  /* 0x00000007040d7c11 */ /* 0x000fca000b0f0c05 */
[----:B------:R1:W-:Y:S02]  /*5cd0*/  STG.E.128 desc[UR38][R12.64], RZ ;  /* 0x000000ff0c007986 */ /* 0x0003e4000c101d26 */
.L_x_574:
[----:B------:R-:W-:Y:S05]  /*5ce0*/  BSYNC B0 ;  /* 0x0000000000007941 */ /* 0x000fea0003800000 */
.L_x_573:
[----:B------:R-:W-:Y:S01]  /*5cf0*/  ISETP.GE.OR P6, PT, R10, UR8, P0 ;  /* 0x000000080a007c0c */ /* 0x000fe200087c6670 */
[C---:B-1----:R-:W-:Y:S01]  /*5d00*/  IMAD R0, R20.reuse, UR5, RZ ;  /* 0x0000000514007c24 */ /* 0x042fe2000f8e02ff */
[----:B------:R-:W-:Y:S01]  /*5d10*/  ULDC UR8, c[0x0][0x83c] ;  /* 0x00020f0000087ab9 */ /* 0x000fe20000000800 */
[----:B------:R-:W-:Y:S01]  /*5d20*/  BSSY B0, `(.L_x_575) ;  /* 0x0000011000007945 */ /* 0x000fe20003800000 */
[----:B------:R-:W-:-:S04]  /*5d30*/  IMAD.WIDE.U32 R12, R20, UR4, R10 ;  /* 0x00000004140c7c25 */ /* 0x000fc8000f8e000a */
[----:B------:R-:W-:-:S05]  /*5d40*/  IMAD R21, R21, UR4, R0 ;  /* 0x0000000415157c24 */ /* 0x000fca000f8e0200 */
[----:B------:R-:W-:Y:S05]  /*5d50*/  @P6 BRA `(.L_x_576) ;  /* 0x0000000000346947 */ /* 0x000fea0003800000 */
        /* <DEDUP_REMOVED lines=13> */
.L_x_576:
[----:B------:R-:W-:Y:S05]  /*5e30*/  BSYNC B0 ;  /* 0x0000000000007941 */ /* 0x000fea0003800000 */
.L_x_575:
[----:B------:R-:W-:Y:S01]  /*5e40*/  ISETP.GE.OR P3, PT, R10, UR8, P3 ;  /* 0x000000080a007c0c */ /* 0x000fe20009f66670 */
[----:B------:R-:W-:Y:S01]  /*5e50*/  ULDC.64 UR4, c[0x0][0x858] ;  /* 0x0002160000047ab9 */ /* 0x000fe20000000a00 */
[----:B------:R-:W-:Y:S01]  /*5e60*/  IMAD.IADD R13, R13, 0x1, R21 ;  /* 0x000000010d0d7824 */ /* 0x000fe200078e0215 */
[----:B------:R-:W-:Y:S01]  /*5e70*/  BSSY B0, `(.L_x_577) ;  /* 0x0000015000007945 */ /* 0x000fe20003800000 */
[----:B------:R-:W-:Y:S01]  /*5e80*/  IMAD R0, R14, UR4, RZ ;  /* 0x000000040e007c24 */ /* 0x000fe2000f8e02ff */
[C---:B------:R-:W-:Y:S01]  /*5e90*/  ISETP.GE.OR P4, PT, R10.reuse, UR8, P4 ;  /* 0x000000080a007c0c */ /* 0x040fe2000a786670 */
[C---:B------:R-:W-:Y:S01]  /*5ea0*/  IMAD.WIDE.U32 R8, R15.reuse, UR4, R12 ;  /* 0x000000040f087c25 */ /* 0x040fe2000f8e000c */
[C---:B------:R-:W-:Y:S02]  /*5eb0*/  ISETP.GE.OR P5, PT, R10.reuse, UR8, P5 ;  /* 0x000000080a007c0c */ /* 0x040fe4000afa6670 */
[C---:B------:R-:W-:Y:S01]  /*5ec0*/  ISETP.GE.OR P2, PT, R10.reuse, UR8, P2 ;  /* 0x000000080a007c0c */ /* 0x040fe20009746670 */
[----:B-1----:R-:W-:Y:S01]  /*5ed0*/  IMAD R7, R15, UR5, R0 ;  /* 0x000000050f077c24 */ /* 0x002fe2000f8e0200 */
        /* <DEDUP_REMOVED lines=14> */
.L_x_578:
[----:B------:R-:W-:Y:S05]  /*5fc0*/  BSYNC B0 ;  /* 0x0000000000007941 */ /* 0x000fea0003800000 */
.L_x_577:
[----:B------:R-:W-:Y:S04]  /*5fd0*/  BSSY B0, `(.L_x_579) ;  /* 0x000000f000007945 */ /* 0x000fe80003800000 */
[----:B------:R-:W-:Y:S05]  /*5fe0*/  @P4 BRA `(.L_x_580) ;  /* 0x0000000000344947 */ /* 0x000fea0003800000 */
[----:B-1----:R-:W-:Y:S01]  /*5ff0*/  IADD3 R11, P3, R2, 0x10, RZ ;  /* 0x00000010020b7810 */ /* 0x002fe20007f7e0ff */
        /* <DEDUP_REMOVED lines=12> */
.L_x_580:
[----:B------:R-:W-:Y:S05]  /*60c0*/  BSYNC B0 ;  /* 0x0000000000007941 */ /* 0x000fea0003800000 */
.L_x_579:
        /* <DEDUP_REMOVED lines=15> */
.L_x_582:
[----:B------:R-:W-:Y:S05]  /*61c0*/  BSYNC B0 ;  /* 0x0000000000007941 */ /* 0x000fea0003800000 */
.L_x_581:
        /* <DEDUP_REMOVED lines=15> */
.L_x_584:
[----:B------:R-:W-:Y:S05]  /*62c0*/  BSYNC B0 ;  /* 0x0000000000007941 */ /* 0x000fea0003800000 */
.L_x_583:
        /* <DEDUP_REMOVED lines=15> */
.L_x_586:
[----:B------:R-:W-:Y:S05]  /*63c0*/  BSYNC B0 ;  /* 0x0000000000007941 */ /* 0x000fea0003800000 */
.L_x_585:
[----:B------:R-:W-:Y:S05]  /*63d0*/  @P0 BRA `(.L_x_516) ;  /* 0x0000003800b40947 */ /* 0x000fea0003800000 */
[----:B------:R-:W-:Y:S01]  /*63e0*/  IADD3 R5, P0, R2, 0x50, RZ ;  /* 0x0000005002057810 */ /* 0x000fe20007f1e0ff */
[----:B------:R-:W-:Y:S01]  /*63f0*/  ULDC.64 UR4, c[0x0][0x848] ;  /* 0x0002120000047ab9 */ /* 0x000fe20000000a00 */
[----:B------:R-:W-:-:S03]  /*6400*/  IMAD.MOV.U32 R2, RZ, RZ, R8 ;  /* 0x000000ffff027224 */ /* 0x000fc600078e0008 */
[----:B------:R-:W-:Y:S02]  /*6410*/  IMAD.X R0, RZ, RZ, R3, P0 ;  /* 0x000000ffff007224 */ /* 0x000fe400000e0603 */
        /* <DEDUP_REMOVED lines=8> */
[----:B------:R1:W-:Y:S01]  /*64a0*/  STG.E.128 desc[UR38][R4.64], RZ ;  /* 0x000000ff04007986 */ /* 0x0003e2000c101d26 */
[----:B------:R-:W-:Y:S05]  /*64b0*/  BRA `(.L_x_516) ;  /* 0x00000038007c7947 */ /* 0x000fea0003800000 */
.L_x_511:
[----:B------:R-:W-:-:S08]  /*64c0*/  NOP ;  /* 0x0000000000007918 */ /* 0x000fd00000000000 */
[----:B------:R-:W1:-:S00]  /*64d0*/  USETMAXREG.DEALLOC.CTAPOOL 0x20 ;  /* 0x00000020000079c8 */ /* 0x000e4000080e0500 */
[----:B-1----:R-:W-:-:S06]  /*64e0*/  LOP3.LUT R0, R0, 0x3, RZ, 0xc0, !PT ;  /* 0x0000000300007812 */ /* 0x002fcc00078ec0ff */
[----:B------:R-:W1:Y:S02]  /*64f0*/  SHFL.IDX PT, R0, R0, RZ, 0x1f ;  /* 0x00001fff00007589 */ /* 0x000e6400000e0000 */
[----:B-1----:R-:W-:-:S13]  /*6500*/  ISETP.NE.AND P0, PT, R0, RZ, PT ;  /* 0x000000ff0000720c */ /* 0x002fda0003f05270 */
[----:B------:R-:W-:Y:S05]  /*6510*/  @!P0 BRA `(.L_x_587) ;  /* 0x0000001000dc8947 */ /* 0x000fea0003800000 */
[----:B------:R-:W-:-:S13]  /*6520*/  ISETP.NE.AND P0, PT, R0, 0x1, PT ;  /* 0x000000010000780c */ /* 0x000fda0003f05270 */
[----:B------:R-:W-:Y:S05]  /*6530*/  @P0 BRA `(.L_x_516) ;  /* 0x00000038005c0947 */ /* 0x000fea0003800000 */
[----:B------:R-:W-:Y:S01]  /*6540*/  ULDC.64 UR4, c[0x0][0x8d8] ;  /* 0x0002360000047ab9 */ /* 0x000fe20000000a00 */
[----:B------:R-:W1:Y:S01]  /*6550*/  S2UR UR12, SR_CTAID.Z ;  /* 0x00000000000c79c3 */ /* 0x000e620000002700 */
[----:B------:R-:W-:-:S04]  /*6560*/  ISETP.NE.U32.AND P0, PT, RZ, UR4, PT ;  /* 0x00000004ff007c0c */ /* 0x000fc8000bf05070 */
[----:B------:R-:W-:-:S13]  /*6570*/  ISETP.NE.AND.EX P0, PT, RZ, UR5, PT, P0 ;  /* 0x00000005ff007c0c */ /* 0x000fda000bf05300 */
[----:B------:R-:W-:Y:S05]  /*6580*/  @!P0 BRA `(.L_x_588) ;  /* 0x00000000001c8947 */ /* 0x000fea0003800000 */
[----:B------:R-:W-:Y:S02]  /*6590*/  ULDC.64 UR4, c[0x0][0x8d8] ;  /* 0x0002360000047ab9 */ /* 0x000fe40000000a00 */
[----:B-1----:R-:W-:-:S06]  /*65a0*/  UIMAD.WIDE UR4, UR12, 0x4, UR4 ;  /* 0x000000040c0478a5 */ /* 0x002fcc000f8e0204 */
[----:B------:R-:W-:Y:S02]  /*65b0*/  IMAD.U32 R2, RZ, RZ, UR4 ;  /* 0x00000004ff027e24 */ /* 0x000fe4000f8e00ff */
[----:B------:R-:W-:-:S05]  /*65c0*/  IMAD.U32 R3, RZ, RZ, UR5 ;  /* 0x00000005ff037e24 */ /* 0x000fca000f8e00ff */
[----:B------:R-:W2:Y:S02]  /*65d0*/  LDG.E R2, desc[UR38][R2.64] ;  /* 0x0000002602027981 */ /* 0x000ea4000c1e1900 */
[----:B--2---:R-:W-:Y:S01]  /*65e0*/  R2UR UR5, R2 ;  /* 0x00000000020572ca */ /* 0x004fe200000e0000 */
[----:B------:R-:W-:-:S14]  /*65f0*/  BRA `(.L_x_589) ;  /* 0x0000000000387947 */ /* 0x000fdc0003800000 */
.L_x_588:
[----:B------:R-:W-:Y:S02]  /*6600*/  ULDC.64 UR4, c[0x0][0x8d0] ;  /* 0x0002340000047ab9 */ /* 0x000fe40000000a00 */
[----:B------:R-:W-:-:S04]  /*6610*/  ISETP.NE.U32.AND P0, PT, RZ, UR4, PT ;  /* 0x00000004ff007c0c */ /* 0x000fc8000bf05070 */
[----:B------:R-:W-:-:S13]  /*6620*/  ISETP.NE.AND.EX P0, PT, RZ, UR5, PT, P0 ;  /* 0x00000005ff007c0c */ /* 0x000fda000bf05300 */
[----:B------:R-:W-:Y:S05]  /*6630*/  @!P0 BRA `(.L_x_590) ;  /* 0x0000000000248947 */ /* 0x000fea0003800000 */
[----:B------:R-:W-:Y:S02]  /*6640*/  ULDC.64 UR4, c[0x0][0x8d0] ;  /* 0x0002340000047ab9 */ /* 0x000fe40000000a00 */
[----:B-1----:R-:W-:-:S06]  /*6650*/  UIMAD.WIDE UR4, UR12, 0x4, UR4 ;  /* 0x000000040c0478a5 */ /* 0x002fcc000f8e0204 */
[----:B------:R-:W-:Y:S02]  /*6660*/  IMAD.U32 R2, RZ, RZ, UR4 ;  /* 0x00000004ff027e24 */ /* 0x000fe4000f8e00ff */
[----:B------:R-:W-:-:S05]  /*6670*/  IMAD.U32 R3, RZ, RZ, UR5 ;  /* 0x00000005ff037e24 */ /* 0x000fca000f8e00ff */
[----:B------:R-:W2:Y:S04]  /*6680*/  LDG.E R0, desc[UR38][R2.64] ;  /* 0x0000002602007981 */ /* 0x000ea8000c1e1900 */
[----:B------:R-:W2:Y:S02]  /*6690*/  LDG.E R5, desc[UR38][R2.64+0x4] ;  /* 0x0000042602057981 */ /* 0x000ea4000c1e1900 */
[----:B--2---:R-:W-:-:S05]  /*66a0*/  IMAD.IADD R0, R5, 0x1, -R0 ;  /* 0x0000000105007824 */ /* 0x004fca00078e0a00 */
[----:B------:R-:W-:Y:S01]  /*66b0*/  R2UR UR5, R0 ;  /* 0x00000000000572ca */ /* 0x000fe200000e0000 */
[----:B------:R-:W-:-:S14]  /*66c0*/  BRA `(.L_x_589) ;  /* 0x0000000000047947 */ /* 0x000fdc0003800000 */
.L_x_590:
[----:B------:R-:W-:-:S05]  /*66d0*/  ULDC UR5, c[0x0][0x8bc] ;  /* 0x00022f0000057ab9 */ /* 0x000fca0000000800 */
.L_x_589:
[----:B------:R-:W2:Y:S02]  /*66e0*/  S2UR UR4, SR_CTAID.X ;  /* 0x00000000000479c3 */ /* 0x000ea40000002500 */
[----:B--2---:R-:W-:-:S04]  /*66f0*/  UIMAD UR4, UR4, 0x60, URZ ;  /* 0x00000060040478a4 */ /* 0x004fc8000f8e023f */
[----:B------:R-:W-:-:S04]  /*6700*/  UISETP.GE.AND UP0, UPT, UR4, UR5, UPT ;  /* 0x000000050400728c */ /* 0x000fc8000bf06270 */
[----:B-1----:R-:W-:-:S06]  /*6710*/  USEL UR12, UR12, 0xffffffff, !UP0 ;  /* 0xffffffff0c0c7887 */ /* 0x002fcc000c000000 */
[----:B------:R-:W-:-:S13]  /*6720*/  ISETP.LE.AND P0, PT, RZ, UR12, PT ;  /* 0x0000000cff007c0c */ /* 0x000fda000bf03270 */
[----:B------:R-:W-:Y:S05]  /*6730*/  @!P0 BRA `(.L_x_516) ;  /* 0x0000003400dc8947 */ /* 0x000fea0003800000 */
[----:B------:R-:W-:Y:S02]  /*6740*/  ULDC.64 UR4, c[0x0][0x770] ;  /* 0x0001dc0000047ab9 */ /* 0x000fe40000000a00 */
[----:B------:R-:W-:-:S04]  /*6750*/  UISETP.NE.U32.AND UP0, UPT, UR4, URZ, UPT ;  /* 0x0000003f0400728c */ /* 0x000fc8000bf05070 */
[----:B------:R-:W-:-:S03]  /*6760*/  UISETP.NE.AND.EX UP0, UPT, UR5, URZ, UPT, UP0 ;  /* 0x0000003f0500728c */ /* 0x000fc6000bf05300 */
[----:B------:R-:W-:Y:S02]  /*6770*/  ULDC.64 UR4, c[0x0][0x770] ;  /* 0x0001dc0000047ab9 */ /* 0x000fe40000000a00 */
[----:B------:R-:W-:Y:S01]  /*6780*/  UIMAD.WIDE UR4, UR12, 0x4, UR4 ;  /* 0x000000040c0478a5 */ /* 0x000fe2000f8e0204 */
[----:B------:R-:W-:-:S05]  /*6790*/  PLOP3.LUT P0, PT, PT, PT, UP0, 0x80, 0x0 ;  /* 0x000000000000781c */ /* 0x000fca0003f0f008 */
[----:B------:R-:W-:Y:S02]  /*67a0*/  IMAD.U32 R2, RZ, RZ, UR4 ;  /* 0x00000004ff027e24 */ /* 0x000fe4000f8e00ff */
[----:B------:R-:W-:Y:S01]  /*67b0*/  IMAD.U32 R3, RZ, RZ, UR5 ;  /* 0x00000005ff037e24 */ /* 0x000fe2000f8e00ff */
[----:B------:R-:W-:-:S05]  /*67c0*/  ULDC.64 UR4, c[0x0][0x780] ;  /* 0x0001e00000047ab9 */ /* 0x000fca0000000a00 */
[----:B------:R-:W2:Y:S01]  /*67d0*/  @P0 LDG.E R6, desc[UR38][R2.64] ;  /* 0x0000002602060981 */ /* 0x000ea2000c1e1900 */
[----:B------:R-:W-:Y:S01]  /*67e0*/  UISETP.NE.U32.AND UP1, UPT, UR4, URZ, UPT ;  /* 0x0000003f0400728c */ /* 0x000fe2000bf25070 */
[----:B------:R-:W-:-:S03]  /*67f0*/  ULDC UR6, c[0x0][0x280] ;  /* 0x0000a00000067ab9 */ /* 0x000fc60000000800 */
[----:B------:R-:W-:Y:S01]  /*6800*/  UISETP.NE.AND.EX UP1, UPT, UR5, URZ, UPT, UP1 ;  /* 0x0000003f0500728c */ /* 0x000fe2000bf25310 */
[----:B------:R-:W-:-:S05]  /*6810*/  IMAD.U32 R0, RZ, RZ, UR6 ;  /* 0x00000006ff007e24 */ /* 0x000fca000f8e00ff */
[----:B------:R-:W-:-:S05]  /*6820*/  PLOP3.LUT P1, PT, PT, PT, UP1, 0x80, 0x0 ;  /* 0x000000000000781c */ /* 0x000fca0003f2f018 */
[----:B------:R-:W-:Y:S02]  /*6830*/  @UP1 ULDC.64 UR4, c[0x0][0x780] ;  /* 0x0001e00000041ab9 */ /* 0x000fe40000000a00 */
[----:B------:R-:W-:-:S06]  /*6840*/  @UP1 UIMAD.WIDE UR4, UR12, 0x4, UR4 ;  /* 0x000000040c0418a5 */ /* 0x000fcc000f8e0204 */
[----:B------:R-:W-:Y:S02]  /*6850*/  IMAD.U32 R4, RZ, RZ, UR4 ;  /* 0x00000004ff047e24 */ /* 0x000fe4000f8e00ff */
[----:B------:R-:W-:-:S05]  /*6860*/  IMAD.U32 R5, RZ, RZ, UR5 ;  /* 0x00000005ff057e24 */ /* 0x000fca000f8e00ff */
[----:B------:R1:W5:Y:S01]  /*6870*/  @P1 LDG.E R0, desc[UR38][R4.64] ;  /* 0x0000002604001981 */ /* 0x000362000c1e1900 */
[----:B------:R-:W-:Y:S01]  /*6880*/  PLOP3.LUT P2, PT, PT, PT, UP0, 0x80, 0x0 ;  /* 0x000000000000781c */ /* 0x000fe20003f4f008 */
[----:B------:R-:W3:Y:S02]  /*6890*/  S2UR UR13, SR_CTAID.Y ;  /* 0x00000000000d79c3 */ /* 0x000ee40000002600 */
[----:B---3--:R-:W-:-:S10]  /*68a0*/  USHF.R.S32.HI UR7, URZ, 0x1f, UR13 ;  /* 0x0000001f3f077899 */ /* 0x008fd4000801140d */
[----:B--2---:R-:W-:-:S13]  /*68b0*/  @P2 R2UR UR4, R6 ;  /* 0x00000000060422ca */ /* 0x004fda00000e0000 */
[----:B------:R-:W-:-:S04]  /*68c0*/  @UP0 ULEA UR4, UR12, UR4, 0x6 ;  /* 0x000000040c040291 */ /* 0x000fc8000f8e303f */
[----:B------:R-:W-:-:S04]  /*68d0*/  @UP0 USHF.R.S32.HI UR5, URZ, 0x1f, UR4 ;  /* 0x0000001f3f050899 */ /* 0x000fc80008011404 */
[----:B------:R-:W-:-:S04]  /*68e0*/  @UP0 ULEA.HI UR5, UR5, UR4, URZ, 0x6 ;  /* 0x0000000405050291 */ /* 0x000fc8000f8f303f */
[----:B------:R-:W-:-:S04]  /*68f0*/  @UP0 USHF.R.S32.HI UR5, URZ, 0x6, UR5 ;  /* 0x000000063f050899 */ /* 0x000fc80008011405 */
[----:B------:R-:W-:Y:S01]  /*6900*/  @UP0 UIMAD UR6, UR5, 0x3000, URZ ;  /* 0x00003000050608a4 */ /* 0x000fe2000f8e023f */
[----:B-1----:R-:W-:Y:S11]  /*6910*/  @P1 BRA `(.L_x_591) ;  /* 0x0000000000101947 */ /* 0x002ff60003800000 */
[----:B------:R-:W-:Y:S05]  /*6920*/  @!P0 BRA `(.L_x_591) ;  /* 0x00000000000c8947 */ /* 0x000fea0003800000 */
[----:B------:R-:W2:Y:S04]  /*6930*/  LDG.E R5, desc[UR38][R2.64] ;  /* 0x0000002602057981 */ /* 0x000ea8000c1e1900 */
[----:B-----5:R-:W2:Y:S02]  /*6940*/  LDG.E R0, desc[UR38][R2.64+0x4] ;  /* 0x0000042602007981 */ /* 0x020ea4000c1e1900 */
[----:B--2---:R-:W-:-:S07]  /*6950*/  IMAD.IADD R0, R0, 0x1, -R5 ;  /* 0x0000000100007824 */ /* 0x004fce00078e0a05 */
.L_x_591:
[----:B-----5:R-:W-:Y:S01]  /*6960*/  ISETP.GE.AND P0, PT, R0, 0x1, PT ;  /* 0x000000010000780c */ /* 0x020fe20003f06270 */
[----:B------:R-:W-:Y:S01]  /*6970*/  @UP0 USHF.R.S32.HI UR8, URZ, 0x1f, UR6 ;  /* 0x0000001f3f080899 */ /* 0x000fe20008011406 */
[----:B------:R-:W-:Y:S01]  /*6980*/  UMOV UR4, URZ ;  /* 0x0000003f00047c82 */ /* 0x000fe20008000000 */
[----:B------:R-:W-:Y:S01]  /*6990*/  UMOV UR5, URZ ;  /* 0x0000003f00057c82 */ /* 0x000fe20008000000 */
[----:B------:R-:W-:-:S04]  /*69a0*/  @UP0 UMOV UR4, UR6 ;  /* 0x0000000600040c82 */ /* 0x000fc80008000000 */
[----:B------:R-:W-:-:S05]  /*69b0*/  @UP0 UMOV UR5, UR8 ;  /* 0x0000000800050c82 */ /* 0x000fca0008000000 */
[----:B------:R-:W-:Y:S05]  /*69c0*/  @!P0 BRA `(.L_x_516) ;  /* 0x0000003400388947 */ /* 0x000fea0003800000 */
[----:B------:R-:W-:Y:S01]  /*69d0*/  ULDC.64 UR8, c[0x0][0x2d8] ;  /* 0x0000b60000087ab9 */ /* 0x000fe20000000a00 */
[C---:B------:R-:W-:Y:S01]  /*69e0*/  VIADD R2, R0.reuse, 0x3f ;  /* 0x0000003f00027836 */ /* 0x040fe20000000000 */
[----:B------:R-:W-:Y:S01]  /*69f0*/  UIMAD UR7, UR7, UR8, URZ ;  /* 0x00000008070772a4 */ /* 0x000fe2000f8e023f */
[----:B------:R-:W-:Y:S01]  /*6a00*/  ISETP.GE.AND P1, PT, R0, 0x41, PT ;  /* 0x000000410000780c */ /* 0x000fe20003f26270 */
[----:B------:R-:W-:Y:S02]  /*6a10*/  USHF.R.S32.HI UR6, URZ, 0x1f, UR12 ;  /* 0x0000001f3f067899 */ /* 0x000fe4000801140c */
[----:B------:R-:W-:Y:S01]  /*6a20*/  UIMAD.WIDE.U32 UR10, UR13, UR8, URZ ;  /* 0x000000080d0a72a5 */ /* 0x000fe2000f8e003f */
[----:B------:R-:W-:Y:S01]  /*6a30*/  SHF.R.S32.HI R3, RZ, 0x1f, R2 ;  /* 0x0000001fff037819 */ /* 0x000fe20000011402 */
[----:B------:R-:W-:Y:S02]  /*6a40*/  UIMAD UR7, UR13, UR9, UR7 ;  /* 0x000000090d0772a4 */ /* 0x000fe4000f8e0207 */
[----:B------:R-:W-:Y:S01]  /*6a50*/  UIADD3 UR8, UP1, UR4, UR10, URZ ;  /* 0x0000000a04087290 */ /* 0x000fe2000ff3e03f */
[----:B------:R-:W-:Y:S01]  /*6a60*/  LEA.HI R3, R3, R2, RZ, 0x6 ;  /* 0x0000000203037211 */ /* 0x000fe200078f30ff */
[----:B------:R-:W-:-:S02]  /*6a70*/  UIADD3 UR7, UR11, UR7, URZ ;  /* 0x000000070b077290 */ /* 0x000fc4000fffe03f */
[----:B------:R-:W-:Y:S01]  /*6a80*/  USEL UR6, UR6, URZ, !UP0 ;  /* 0x0000003f06067287 */ /* 0x000fe2000c000000 */
[----:B------:R-:W-:Y:S01]  /*6a90*/  SHF.R.S32.HI R3, RZ, 0x6, R3 ;  /* 0x00000006ff037819 */ /* 0x000fe20000011403 */
[----:B------:R-:W-:Y:S01]  /*6aa0*/  ULDC.64 UR14, c[0x0][0x2e0] ;  /* 0x0000b800000e7ab9 */ /* 0x000fe20000000a00 */
[----:B------:R-:W-:Y:S02]  /*6ab0*/  USEL UR13, UR12, URZ, !UP0 ;  /* 0x0000003f0c0d7287 */ /* 0x000fe4000c000000 */
[----:B------:R-:W-:Y:S01]  /*6ac0*/  UIADD3.X UR9, UR5, UR7, URZ, UP1, !UPT ;  /* 0x0000000705097290 */ /* 0x000fe20008ffe43f */
[----:B------:R-:W-:Y:S01]  /*6ad0*/  VIMNMX R3, R3, 0x1, !PT ;  /* 0x0000000103037848 */ /* 0x000fe20007fe0100 */
[----:B------:R-:W-:Y:S02]  /*6ae0*/  UIMAD UR6, UR6, UR14, URZ ;  /* 0x0000000e060672a4 */ /* 0x000fe4000f8e023f */
[----:B------:R-:W-:Y:S01]  /*6af0*/  UIMAD.WIDE.U32 UR8, UR13, UR14, UR8 ;  /* 0x0000000e0d0872a5 */ /* 0x000fe2000f8e0008 */
[----:B------:R-:W-:Y:S01]  /*6b00*/  LOP3.LUT R2, R3, 0x1, RZ, 0xc0, !PT ;  /* 0x0000000103027812 */ /* 0x000fe200078ec0ff */
[----:B------:R-:W-:Y:S01]  /*6b10*/  UIMAD UR12, UR13, UR15, UR6 ;  /* 0x0000000f0d0c72a4 */ /* 0x000fe2000f8e0206 */
[----:B------:R-:W-:-:S03]  /*6b20*/  ELECT P0, URZ, PT ;  /* 0x00000000003f782f */ /* 0x000fc60003800000 */
[----:B------:R-:W-:Y:S01]  /*6b30*/  UIADD3 UR21, UR9, UR12, URZ ;  /* 0x0000000c09157290 */ /* 0x000fe2000fffe03f */
[----:B------:R-:W-:Y:S01]  /*6b40*/  UMOV UR6, URZ ;  /* 0x0000003f00067c82 */ /* 0x000fe20008000000 */
[----:B------:R-:W-:Y:S10]  /*6b50*/  @!P1 BRA `(.L_x_592) ;  /* 0x0000000800309947 */ /* 0x000ff40003800000 */
[----:B------:R-:W-:Y:S01]  /*6b60*/  UMOV UR6, UR10 ;  /* 0x0000000a00067c82 */ /* 0x000fe20008000000 */
[----:B------:R-:W-:Y:S01]  /*6b70*/  ULDC.64 UR10, c[0x0][0x2c0] ;  /* 0x0000b000000a7ab9 */ /* 0x000fe20000000a00 */
[----:B------:R-:W-:Y:S01]  /*6b80*/  UIMAD.WIDE.U32 UR6, UR13, UR14, UR6 ;  /* 0x0000000e0d0672a5 */ /* 0x000fe2000f8e0006 */
[----:B------:R-:W-:Y:S01]  /*6b90*/  IMAD.IADD R0, R3, 0x1, -R2 ;  /* 0x0000000103007824 */ /* 0x000fe200078e0a02 */
[----:B------:R-:W-:Y:S02]  /*6ba0*/  ULDC.64 UR24, c[0x0][0x2c0] ;  /* 0x0000b00000187ab9 */ /* 0x000fe40000000a00 */
[----:B------:R-:W-:-:S04]  /*6bb0*/  UIADD3 UR19, UP0, UR4, UR6, URZ ;  /* 0x0000000604137290 */ /* 0x000fc8000ff1e03f */
[----:B------:R-:W-:Y:S02]  /*6bc0*/  UIADD3.X UR4, UR5, UR12, UR7, UP0, !UPT ;  /* 0x0000000c05047290 */ /* 0x000fe400087fe407 */
[----:B------:R-:W-:Y:S01]  /*6bd0*/  ULEA UR18, UP0, UR19, UR10, 0x2 ;  /* 0x0000000a13127291 */ /* 0x000fe2000f80103f */
[----:B------:R-:W-:-:S03]  /*6be0*/  UMOV UR5, URZ ;  /* 0x0000003f00057c82 */ /* 0x000fc60008000000 */
[----:B------:R-:W-:Y:S02]  /*6bf0*/  ULEA.HI.X UR19, UR19, UR11, UR4, 0x2, UP0 ;  /* 0x0000000b13137291 */ /* 0x000fe400080f1404 */
[----:B------:R-:W-:Y:S02]  /*6c00*/  UIADD3 UR10, UP0, UR18, 0x4000, URZ ;  /* 0x00004000120a7890 */ /* 0x000fe4000ff1e03f */
[----:B------:R-:W-:Y:S02]  /*6c10*/  UIADD3 UR12, UP1, UR18, 0x8000, URZ ;  /* 0x00008000120c7890 */ /* 0x000fe4000ff3e03f */
[----:B------:R-:W-:Y:S02]  /*6c20*/  UIADD3 UR14, UP2, UR18, 0xc000, URZ ;  /* 0x0000c000120e7890 */ /* 0x000fe4000ff5e03f */
[----:B------:R-:W-:Y:S02]  /*6c30*/  UIADD3 UR16, UP3, UR18, 0x10000, URZ ;  /* 0x0001000012107890 */ /* 0x000fe4000ff7e03f */
[----:B------:R-:W-:-:S02]  /*6c40*/  UIADD3 UR18, UP4, UR18, 0x14000, URZ ;  /* 0x0001400012127890 */ /* 0x000fc4000ff9e03f */
[----:B------:R-:W-:Y:S02]  /*6c50*/  UIADD3.X UR11, URZ, UR19, URZ, UP0, !UPT ;  /* 0x000000133f0b7290 */ /* 0x000fe400087fe43f */
[----:B------:R-:W-:Y:S02]  /*6c60*/  UIADD3.X UR13, URZ, UR19, URZ, UP1, !UPT ;  /* 0x000000133f0d7290 */ /* 0x000fe40008ffe43f */
[----:B------:R-:W-:Y:S02]  /*6c70*/  UIADD3.X UR15, URZ, UR19, URZ, UP2, !UPT ;  /* 0x000000133f0f7290 */ /* 0x000fe400097fe43f */
[----:B------:R-:W-:Y:S02]  /*6c80*/  UIADD3.X UR17, URZ, UR19, URZ, UP3, !UPT ;  /* 0x000000133f117290 */ /* 0x000fe40009ffe43f */
[----:B------:R-:W-:Y:S01]  /*6c90*/  UIADD3.X UR19, URZ, UR19, URZ, UP4, !UPT ;  /* 0x000000133f137290 */ /* 0x000fe2000a7fe43f */
[----:B------:R-:W-:-:S11]  /*6ca0*/  UMOV UR4, URZ ;  /* 0x0000003f00047c82 */ /* 0x000fd60008000000 */
.L_x_613:
        /* <DEDUP_REMOVED lines=23> */
.L_x_594:
[----:B------:R-:W-:Y:S05]  /*6e20*/  BSYNC B0 ;  /* 0x0000000000007941 */ /* 0x000fea0003800000 */
.L_x_593:
        /* <DEDUP_REMOVED lines=12> */
.L_x_596:
[----:B------:R-:W-:Y:S05]  /*6ef0*/  BSYNC B0 ;  /* 0x0000000000007941 */ /* 0x000fea0003800000 */
.L_x_595:
        /* <DEDUP_REMOVED lines=13> */
.L_x_598:
[----:B------:R-:W-:Y:S05]  /*6fd0*/  BSYNC B0 ;  /* 0x0000000000007941 */ /* 0x000fea0003800000 */
.L_x_597:
[----:B------:R-:W-:Y:S06]  /*6fe0*/  BAR.ARV 0xa, 0xa0 ;  /* 0x0282800000007b1d */ /* 0x000fec0000002000 */
[----:B------:R-:W-:Y:S04]  /*6ff0*/  BSSY B0, `(.L_x_599) ;  /* 0x0000003000007945 */ /* 0x000fe80003800000 */
[----:B------:R-:W-:Y:S05]  /*7000*/  @!P0 BRA `(.L_x_600) ;  /* 0x0000000000048947 */ /* 0x000fea0003800000 */
[----:B------:R-:W-:-:S04]  /*7010*/  DEPBAR.LE SB0, 0x1 ;  /* 0x000080400000791a */ /* 0x000fc80000000000 */
.L_x_600:
[----:B------:R-:W-:Y:S05]  /*7020*/  BSYNC B0 ;  /* 0x0000000000007941 */ /* 0x000fea0003800000 */
.L_x_599:
[----:B------:R-:W-:Y:S06]  /*7030*/  BAR.ARV 0xb, 0xa0 ;  /* 0x02c2800000007b1d */ /* 0x000fec0000002000 */
[----:B------:R-:W-:Y:S04]  /*7040*/  BSSY B0, `(.L_x_601) ;  /* 0x0000003000007945 */ /* 0x000fe80003800000 */
[----:B------:R-:W-:Y:S05]  /*7050*/  @!P0 BRA `(.L_x_602) ;  /* 0x0000000000048947 */ /* 0x000fea0003800000 */
[----:B------:R-:W-:-:S04]  /*7060*/  DEPBAR.LE SB0, 0x0 ;  /* 0x000080000000791a */ /* 0x000fc80000000000 */
.L_x_602:
[----:B------:R-:W-:Y:S05]  /*7070*/  BSYNC B0 ;  /* 0x0000000000007941 */ /* 0x000fea0003800000 */
.L_x_601:
        /* <DEDUP_REMOVED lines=13> */
.L_x_604:
[----:B------:R-:W-:Y:S05]  /*7150*/  BSYNC B0 ;  /* 0x0000000000007941 */ /* 0x000fea0003800000 */
.L_x_603:
        /* <DEDUP_REMOVED lines=12> */
.L_x_606:
[----:B------:R-:W-:Y:S05]  /*7220*/  BSYNC B0 ;  /* 0x0000000000007941 */ /* 0x000fea0003800000 */
.L_x_605:
        /* <DEDUP_REMOVED lines=13> */
.L_x_608:
[----:B------:R-:W-:Y:S05]  /*7300*/  BSYNC B0 ;  /* 0x0000000000007941 */ /* 0x000fea0003800000 */
.L_x_607:
[----:B------:R-:W-:Y:S06]  /*7310*/  BAR.ARV 0xa, 0xa0 ;  /* 0x0282800000007b1d */ /* 0x000fec0000002000 */
[----:B------:R-:W-:Y:S04]  /*7320*/  BSSY B0, `(.L_x_609) ;  /* 0x0000003000007945 */ /* 0x000fe80003800000 */
[----:B------:R-:W-:Y:S05]  /*7330*/  @!P0 BRA `(.L_x_610) ;  /* 0x0000000000048947 */ /* 0x000fea0003800000 */
[----:B------:R-:W-:-:S04]  /*7340*/  DEPBAR.LE SB0, 0x1 ;  /* 0x000080400000791a */ /* 0x000fc80000000000 */
.L_x_610:
[----:B------:R-:W-:Y:S05]  /*7350*/  BSYNC B0 ;  /* 0x0000000000007941 */ /* 0x000fea0003800000 */
.L_x_609:
[----:B------:R-:W-:Y:S01]  /*7360*/  VIADD R0, R0, 0xfffffffe ;  /* 0xfffffffe00007836 */ /* 0x000fe20000000000 */
[----:B------:R-:W-:Y:S06]  /*7370*/  BAR.ARV 0xb, 0xa0 ;  /* 0x02c2800000007b1d */ /* 0x000fec0000002000 */
[----:B------:R-:W-:Y:S01]  /*7380*/  BSSY B0, `(.L_x_611) ;  /* 0x0000004000007945 */ /* 0x000fe20003800000 */
[----:B------:R-:W-:-:S03]  /*7390*/  ISETP.NE.AND P1, PT, R0, RZ, PT ;  /* 0x000000ff0000720c */ /* 0x000fc60003f25270 */
[----:B------:R-:W-:Y:S10]  /*73a0*/  @!P0 BRA `(.L_x_612) ;  /* 0x0000000000048947 */ /* 0x000ff40003800000 */
[----:B------:R-:W-:-:S04]  /*73b0*/  DEPBAR.LE SB0, 0x0 ;  /* 0x000080000000791a */ /* 0x000fc80000000000 */
.L_x_612:
[----:B------:R-:W-:Y:S05]  /*73c0*/  BSYNC B0 ;  /* 0x0000000000007941 */ /* 0x000fea0003800000 */
.L_x_611:
[----:B------:R-:W-:Y:S06]  /*73d0*/  BAR.ARV 0xc, 0xa0 ;  /* 0x0302800000007b1d */ /* 0x000fec0000002000 */
[----:B------:R-:W-:Y:S02]  /*73e0*/  UIADD3 UR5, UR5, 0x2, URZ ;  /* 0x0000000205057890 */ /* 0x000fe4000fffe03f */
[----:B------:R-:W-:Y:S01]  /*73f0*/  UIADD3 UR4, UR4, 0x1, URZ ;  /* 0x0000000104047890 */ /* 0x000fe2000fffe03f */
[----:B------:R-:W-:Y:S11]  /*7400*/  @P1 BRA `(.L_x_613) ;  /* 0xfffffff800281947 */ /* 0x000ff6000383ffff */
[----:B------:R-:W-:-:S12]  /*7410*/  UIADD3 UR6, UR20, 0x6000, URZ ;  /* 0x0000600014067890 */ /* 0x000fd8000fffe03f */
.L_x_592:
        /* <DEDUP_REMOVED lines=10> */
[----:B------:R-:W-:Y:S01]  /*74c0*/  ULEA UR4, UP0, UR11, UR4, 0x2 ;  /* 0x000000040b047291 */ /* 0x000fe2000f80103f */
[----:B------:R-:W-:-:S03]  /*74d0*/  UMOV UR13, 0x14f00000 ;  /* 0x14f00000000d7882 */ /* 0x000fc60000000000 */
[----:B------:R-:W-:-:S03]  /*74e0*/  ULEA.HI.X UR5, UR11, UR5, UR12, 0x2, UP0 ;  /* 0x000000050b057291 */ /* 0x000fc600080f140c */
[----:B------:R-:W-:Y:S01]  /*74f0*/  UMOV UR12, 0x0 ;  /* 0x00000000000c7882 */ /* 0x000fe20000000000 */
[----:B-1----:R-:W-:-:S03]  /*7500*/  ULEA UR7, UR10, UR7, 0x18 ;  /* 0x000000070a077291 */ /* 0x002fc6000f8ec03f */
[----:B------:R-:W-:Y:S01]  /*7510*/  UMOV UR10, 0x400 ;  /* 0x00000400000a7882 */ /* 0x000fe20000000000 */
[----:B------:R-:W-:-:S09]  /*7520*/  UIADD3 UR7, UR7, 0x12000, URZ ;  /* 0x0001200007077890 */ /* 0x000fd2000fffe03f */
[----:B------:R1:W-:Y:S02]  /*7530*/  UBLKRED.G.S.ADD.F32.RN [UR4], [UR7], UR10, desc[UR12] ;  /* 0x00000c04070073bb */ /* 0x0003e400080a140a */
[----:B-1----:R0:W-:Y:S02]  /*7540*/  UTMACMDFLUSH ;  /* 0x00000000000079b7 */ /* 0x0021e40000000000 */
.L_x_615:
[----:B------:R-:W-:Y:S05]  /*7550*/  BSYNC B0 ;  /* 0x0000000000007941 */ /* 0x000fea0003800000 */
.L_x_614:
[----:B------:R-:W-:Y:S06]  /*7560*/  BAR.SYNC.DEFER_BLOCKING 0xe, 0xa0 ;  /* 0x0382800000007b1d */ /* 0x000fec0000010000 */
[----:B------:R-:W-:Y:S04]  /*7570*/  BSSY B0, `(.L_x_616) ;  /* 0x0000011000007945 */ /* 0x000fe80003800000 */
[----:B------:R-:W-:Y:S05]  /*7580*/  @!P0 BRA `(.L_x_617) ;  /* 0x00000000003c8947 */ /* 0x000fea0003800000 */
[----:B------:R-:W1:Y:S01]  /*7590*/  S2UR UR7, SR_CgaCtaId ;  /* 0x00000000000779c3 */ /* 0x000e620000008800 */
[----:B------:R-:W-:Y:S01]  /*75a0*/  UIADD3 UR4, UR6, 0x1000, URZ ;  /* 0x0000100006047890 */ /* 0x000fe2000fffe03f */
[----:B------:R-:W-:Y:S01]  /*75b0*/  UMOV UR5, 0x400 ;  /* 0x0000040000057882 */ /* 0x000fe20000000000 */
[----:B------:R-:W-:Y:S02]  /*75c0*/  ULDC.64 UR10, c[0x0][0x2c0] ;  /* 0x0000b000000a7ab9 */ /* 0x000fe40000000a00 */
[----:B------:R-:W-:Y:S01]  /*75d0*/  UIADD3 UR12, UP0, UR4, UR8, URZ ;  /* 0x00000008040c7290 */ /* 0x000fe2000ff1e03f */
[----:B------:R-:W-:Y:S01]  /*75e0*/  UMOV UR13, 0x14f00000 ;  /* 0x14f00000000d7882 */ /* 0x000fe20000000000 */
[----:B-1----:R-:W-:Y:S02]  /*75f0*/  ULEA UR7, UR7, UR5, 0x18 ;  /* 0x0000000507077291 */ /* 0x002fe4000f8ec03f */
[----:B------:R-:W-:Y:S02]  /*7600*/  ULEA.HI.X.SX32 UR5, UR4, UR21, 0x1, UP0 ;  /* 0x0000001504057291 */ /* 0x000fe400080f0e3f */
[----:B------:R-:W-:-:S02]  /*7610*/  ULEA UR4, UP0, UR12, UR10, 0x2 ;  /* 0x0000000a0c047291 */ /* 0x000fc4000f80103f */
[----:B------:R-:W-:Y:S02]  /*7620*/  UIADD3 UR7, UR7, 0x16000, URZ ;  /* 0x0001600007077890 */ /* 0x000fe4000fffe03f */
[----:B------:R-:W-:Y:S01]  /*7630*/  ULEA.HI.X UR5, UR12, UR11, UR5, 0x2, UP0 ;  /* 0x0000000b0c057291 */ /* 0x000fe200080f1405 */
[----:B------:R-:W-:Y:S02]  /*7640*/  UMOV UR10, 0x400 ;  /* 0x00000400000a7882 */ /* 0x000fe40000000000 */
[----:B------:R-:W-:-:S06]  /*7650*/  UMOV UR12, 0x0 ;  /* 0x00000000000c7882 */ /* 0x000fcc0000000000 */
[----:B------:R1:W-:Y:S02]  /*7660*/  UBLKRED.G.S.ADD.F32.RN [UR4], [UR7], UR10, desc[UR12] ;  /* 0x00000c04070073bb */ /* 0x0003e400080a140a */
[----:B-1----:R0:W-:Y:S02]  /*7670*/  UTMACMDFLUSH ;  /* 0x00000000000079b7 */ /* 0x0021e40000000000 */
.L_x_617:
[----:B------:R-:W-:Y:S05]  /*7680*/  BSYNC B0 ;  /* 0x0000000000007941 */ /* 0x000fea0003800000 */
.L_x_616:
        /* <DEDUP_REMOVED lines=16> */
[----:B------:R1:W-:Y:S01]  /*7790*/  UBLKRED.G.S.ADD.F32.RN [UR4], [UR7], UR10, desc[UR12] ;  /* 0x00000c04070073bb */ /* 0x0003e200080a140a */
[----:B------:R0:W-:Y:S01]  /*77a0*/  UTMACMDFLUSH ;  /* 0x00000000000079b7 */ /* 0x0001e20000000000 */
[----:B-1----:R-:W-:-:S04]  /*77b0*/  DEPBAR.LE SB0, 0x2 ;  /* 0x000080800000791a */ /* 0x002fc80000000000 */
.L_x_619:
[----:B------:R-:W-:Y:S05]  /*77c0*/  BSYNC B0 ;  /* 0x0000000000007941 */ /* 0x000fea0003800000 */
.L_x_618:
[----:B------:R-:W-:Y:S06]  /*77d0*/  BAR.ARV 0xa, 0xa0 ;  /* 0x0282800000007b1d */ /* 0x000fec0000002000 */
[----:B------:R-:W-:Y:S04]  /*77e0*/  BSSY B0, `(.L_x_620) ;  /* 0x0000003000007945 */ /* 0x000fe80003800000 */
[----:B------:R-:W-:Y:S05]  /*77f0*/  @!P0 BRA `(.L_x_621) ;  /* 0x0000000000048947 */ /* 0x000fea0003800000 */
[----:B------:R-:W-:-:S04]  /*7800*/  DEPBAR.LE SB0, 0x1 ;  /* 0x000080400000791a */ /* 0x000fc80000000000 */
.L_x_621:
[----:B------:R-:W-:Y:S05]  /*7810*/  BSYNC B0 ;  /* 0x0000000000007941 */ /* 0x000fea0003800000 */
.L_x_620:
[----:B------:R-:W-:Y:S06]  /*7820*/  BAR.ARV 0xb, 0xa0 ;  /* 0x02c2800000007b1d */ /* 0x000fec0000002000 */
[----:B------:R-:W-:Y:S04]  /*7830*/  BSSY B0, `(.L_x_622) ;  /* 0x0000003000007945 */ /* 0x000fe80003800000 */
[----:B------:R-:W-:Y:S05]  /*7840*/  @!P0 BRA `(.L_x_623) ;  /* 0x0000000000048947 */ /* 0x000fea0003800000 */
[----:B------:R-:W-:-:S04]  /*7850*/  DEPBAR.LE SB0, 0x0 ;  /* 0x000080000000791a */ /* 0x000fc80000000000 */
.L_x_623:
[----:B------:R-:W-:Y:S05]  /*7860*/  BSYNC B0 ;  /* 0x0000000000007941 */ /* 0x000fea0003800000 */
.L_x_622:
[----:B------:R-:W-:Y:S06]  /*7870*/  BAR.ARV 0xc, 0xa0 ;  /* 0x0302800000007b1d */ /* 0x000fec0000002000 */
[----:B------:R-:W-:Y:S05]  /*7880*/  BRA `(.L_x_516) ;  /* 0x0000002400887947 */ /* 0x000fea0003800000 */
.L_x_587:
[----:B------:R-:W-:Y:S01]  /*7890*/  ULDC.64 UR4, c[0x0][0x8d8] ;  /* 0x0002360000047ab9 */ /* 0x000fe20000000a00 */
[----:B------:R-:W1:Y:S01]  /*78a0*/  S2R R11, SR_CTAID.Z ;  /* 0x00000000000b7919 */ /* 0x000e620000002700 */
[----:B------:R-:W-:Y:S01]  /*78b0*/  ISETP.NE.U32.AND P0, PT, RZ, UR4, PT ;  /* 0x00000004ff007c0c */ /* 0x000fe2000bf05070 */
[----:B------:R-:W2:Y:S03]  /*78c0*/  S2UR UR28, SR_CTAID.Y ;  /* 0x00000000001c79c3 */ /* 0x000ea60000002600 */
[----:B------:R-:W-:-:S13]  /*78d0*/  ISETP.NE.AND.EX P0, PT, RZ, UR5, PT, P0 ;  /* 0x00000005ff007c0c */ /* 0x000fda000bf05300 */
[----:B------:R-:W-:Y:S05]  /*78e0*/  @!P0 BRA `(.L_x_624) ;  /* 0x0000000000108947 */ /* 0x000fea0003800000 */
[----:B------:R-:W1:Y:S02]  /*78f0*/  LDC.64 R2, c[0x0][0x8d8] ;  /* 0x00023600ff027b82 */ /* 0x000e640000000a00 */
[----:B-1----:R-:W-:-:S05]  /*7900*/  IMAD.WIDE R2, R11, 0x4, R2 ;  /* 0x000000040b027825 */ /* 0x002fca00078e0202 */
[----:B------:R1:W5:Y:S01]  /*7910*/  LDG.E R0, desc[UR38][R2.64] ;  /* 0x0000002602007981 */ /* 0x000362000c1e1900 */
[----:B------:R-:W-:Y:S05]  /*7920*/  BRA `(.L_x_625) ;  /* 0x00000000002c7947 */ /* 0x000fea0003800000 */
.L_x_624:
[----:B------:R-:W-:Y:S02]  /*7930*/  ULDC.64 UR4, c[0x0][0x8d0] ;  /* 0x0002340000047ab9 */ /* 0x000fe40000000a00 */
[----:B------:R-:W-:-:S04]  /*7940*/  ISETP.NE.U32.AND P0, PT, RZ, UR4, PT ;  /* 0x00000004ff007c0c */ /* 0x000fc8000bf05070 */
[----:B------:R-:W-:-:S13]  /*7950*/  ISETP.NE.AND.EX P0, PT, RZ, UR5, PT, P0 ;  /* 0x00000005ff007c0c */ /* 0x000fda000bf05300 */
[----:B------:R-:W-:Y:S05]  /*7960*/  @!P0 BRA `(.L_x_626) ;  /* 0x0000000000188947 */ /* 0x000fea0003800000 */
[----:B------:R-:W1:Y:S02]  /*7970*/  LDC.64 R2, c[0x0][0x8d0] ;  /* 0x00023400ff027b82 */ /* 0x000e640000000a00 */
[----:B-1----:R-:W-:-:S05]  /*7980*/  IMAD.WIDE R2, R11, 0x4, R2 ;  /* 0x000000040b027825 */ /* 0x002fca00078e0202 */
[----:B------:R-:W3:Y:S04]  /*7990*/  LDG.E R0, desc[UR38][R2.64] ;  /* 0x0000002602007981 */ /* 0x000ee8000c1e1900 */
[----:B------:R-:W3:Y:S02]  /*79a0*/  LDG.E R5, desc[UR38][R2.64+0x4] ;  /* 0x0000042602057981 */ /* 0x000ee4000c1e1900 */
[----:B---3--:R-:W-:Y:S01]  /*79b0*/  IMAD.IADD R0, R5, 0x1, -R0 ;  /* 0x0000000105007824 */ /* 0x008fe200078e0a00 */
[----:B------:R-:W-:Y:S06]  /*79c0*/  BRA `(.L_x_625) ;  /* 0x0000000000047947 */ /* 0x000fec0003800000 */
.L_x_626:
[----:B------:R-:W3:Y:S02]  /*79d0*/  LDC R0, c[0x0][0x8bc] ;  /* 0x00022f00ff007b82 */ /* 0x000ee40000000800 */
.L_x_625:
[----:B------:R-:W4:Y:S01]  /*79e0*/  S2R R9, SR_CTAID.X ;  /* 0x0000000000097919 */ /* 0x000f220000002500 */
[----:B------:R-:W-:Y:S02]  /*79f0*/  IMAD.MOV.U32 R5, RZ, RZ, RZ ;  /* 0x000000ffff057224 */ /* 0x000fe400078e00ff */
[----:B------:R-:W-:Y:S02]  /*7a00*/  IMAD.MOV.U32 R4, RZ, RZ, 0x1 ;  /* 0x00000001ff047424 */ /* 0x000fe400078e00ff */
[----:B----4-:R-:W-:-:S05]  /*7a10*/  IMAD R9, R9, 0x60, RZ ;  /* 0x0000006009097824 */ /* 0x010fca00078e02ff */
[----:B---3-5:R-:W-:Y:S01]  /*7a20*/  ISETP.GE.AND P0, PT, R9, R0, PT ;  /* 0x000000000900720c */ /* 0x028fe20003f06270 */
[----:B------:R-:W-:-:S03]  /*7a30*/  IMAD.MOV.U32 R0, RZ, RZ, 0x1 ;  /* 0x00000001ff007424 */ /* 0x000fc600078e00ff */
[----:B-1----:R-:W-:-:S04]  /*7a40*/  SEL R11, R11, 0xffffffff, !P0 ;  /* 0xffffffff0b0b7807 */ /* 0x002fc80004000000 */
[----:B------:R-:W-:-:S13]  /*7a50*/  ISETP.GE.AND P0, PT, R11, RZ, PT ;  /* 0x000000ff0b00720c */ /* 0x000fda0003f06270 */
[----:B------:R-:W-:Y:S05]  /*7a60*/  @!P0 BRA `(.L_x_627) ;  /* 0x0000002000908947 */ /* 0x000fea0003800000 */
[----:B------:R-:W1:Y:S08]  /*7a70*/  LDC.64 R4, c[0x0][0x778] ;  /* 0x0001de00ff047b82 */ /* 0x000e700000000a00 */
[----:B------:R-:W3:Y:S08]  /*7a80*/  LDC.64 R6, c[0x0][0x780] ;  /* 0x0001e000ff067b82 */ /* 0x000ef00000000a00 */
[----:B------:R-:W4:Y:S01]  /*7a90*/  LDC.64 R12, c[0x0][0x770] ;  /* 0x0001dc00ff0c7b82 */ /* 0x000f220000000a00 */
[----:B-1----:R-:W-:-:S07]  /*7aa0*/  ISETP.NE.U32.AND P0, PT, R4, RZ, PT ;  /* 0x000000ff0400720c */ /* 0x002fce0003f05070 */
[----:B------:R-:W1:Y:S01]  /*7ab0*/  LDC.64 R2, c[0x0][0x770] ;  /* 0x0001dc00ff027b82 */ /* 0x000e620000000a00 */
[----:B------:R-:W-:Y:S02]  /*7ac0*/  ISETP.NE.AND.EX P0, PT, R5, RZ, PT, P0 ;  /* 0x000000ff0500720c */ /* 0x000fe40003f05300 */
[----:B---3--:R-:W-:-:S04]  /*7ad0*/  ISETP.NE.U32.AND P2, PT, R6, RZ, PT ;  /* 0x000000ff0600720c */ /* 0x008fc80003f45070 */
[----:B------:R-:W-:Y:S02]  /*7ae0*/  ISETP.NE.AND.EX P2, PT, R7, RZ, PT, P2 ;  /* 0x000000ff0700720c */ /* 0x000fe40003f45320 */
[----:B----4-:R-:W-:-:S05]  /*7af0*/  ISETP.NE.U32.AND P1, PT, R12, RZ, PT ;  /* 0x000000ff0c00720c */ /* 0x010fca0003f25070 */
[----:B------:R-:W3:Y:S01]  /*7b00*/  @P0 LDC.64 R4, c[0x0][0x778] ;  /* 0x0001de00ff040b82 */ /* 0x000ee20000000a00 */
[----:B------:R-:W-:-:S07]  /*7b10*/  ISETP.NE.AND.EX P1, PT, R13, RZ, PT, P1 ;  /* 0x000000ff0d00720c */ /* 0x000fce0003f25310 */
[----:B------:R-:W4:Y:S01]  /*7b20*/  @P2 LDC.64 R6, c[0x0][0x780] ;  /* 0x0001e000ff062b82 */ /* 0x000f220000000a00 */
[----:B-1----:R-:W-:-:S05]  /*7b30*/  IMAD.WIDE R2, R11, 0x4, R2 ;  /* 0x000000040b027825 */ /* 0x002fca00078e0202 */
[----:B------:R-:W2:Y:S01]  /*7b40*/  @P1 LDG.E R16, desc[UR38][R2.64] ;  /* 0x0000002602101981 */ /* 0x000ea2000c1e1900 */
[----:B------:R-:W-:Y:S01]  /*7b50*/  IMAD.MOV.U32 R10, RZ, RZ, RZ ;  /* 0x000000ffff0a7224 */ /* 0x000fe200078e00ff */
[----:B------:R-:W-:Y:S02]  /*7b60*/  ULDC UR4, c[0x0][0x280] ;  /* 0x0000a00000047ab9 */ /* 0x000fe40000000800 */
[----:B------:R-:W2:Y:S01]  /*7b70*/  @P1 LDG.E R14, desc[UR38][R2.64] ;  /* 0x00000026020e1981 */ /* 0x000ea2000c1e1900 */
[----:B---3--:R-:W-:-:S04]  /*7b80*/  @P0 IMAD.WIDE R4, R11, 0x4, R4 ;  /* 0x000000040b040825 */ /* 0x008fc800078e0204 */
[----:B------:R-:W-:Y:S01]  /*7b90*/  IMAD.U32 R8, RZ, RZ, UR4 ;  /* 0x00000004ff087e24 */ /* 0x000fe2000f8e00ff */
[----:B------:R4:W5:Y:S02]  /*7ba0*/  @P0 LDG.E R10, desc[UR38][R4.64] ;  /* 0x00000026040a0981 */ /* 0x000964000c1e1900 */
[----:B----4-:R-:W-:-:S05]  /*7bb0*/  @P2 IMAD.WIDE R4, R11, 0x4, R6 ;  /* 0x000000040b042825 */ /* 0x010fca00078e0206 */
[----:B------:R1:W5:Y:S01]  /*7bc0*/  @P2 LDG.E R8, desc[UR38][R4.64] ;  /* 0x0000002604082981 */ /* 0x000362000c1e1900 */
[----:B------:R-:W-:Y:S01]  /*7bd0*/  VOTEU.ANY UP0, P1 ;  /* 0x00000000003f7886 */ /* 0x000fe20000800100 */
[----:B--2---:R-:W-:Y:S01]  /*7be0*/  @P1 IMAD R6, R11, 0x40, R16 ;  /* 0x000000400b061824 */ /* 0x004fe200078e0210 */
[----:B------:R-:W-:-:S04]  /*7bf0*/  @P1 R2UR UR4, R14 ;  /* 0x000000000e0412ca */ /* 0x000fc800000e0000 */
[----:B------:R-:W-:-:S04]  /*7c00*/  @P1 SHF.R.S32.HI R7, RZ, 0x1f, R6 ;  /* 0x0000001fff071819 */ /* 0x000fc80000011406 */
[----:B------:R-:W-:-:S04]  /*7c10*/  @P1 LEA.HI R7, R7, R6, RZ, 0x6 ;  /* 0x0000000607071211 */ /* 0x000fc800078f30ff */
[----:B------:R-:W-:Y:S01]  /*7c20*/  @P1 LOP3.LUT R7, R7, 0xffffffc0, RZ, 0xc0, !PT ;  /* 0xffffffc007071812 */ /* 0x000fe200078ec0ff */
[----:B-1----:R-:W-:Y:S06]  /*7c30*/  @P2 BRA `(.L_x_628) ;  /* 0x0000000000102947 */ /* 0x002fec0003800000 */
[----:B------:R-:W-:Y:S05]  /*7c40*/  @!P1 BRA `(.L_x_628) ;  /* 0x00000000000c9947 */ /* 0x000fea0003800000 */
[----:B------:R-:W2:Y:S04]  /*7c50*/  LDG.E R5, desc[UR38][R2.64] ;  /* 0x0000002602057981 */ /* 0x000ea8000c1e1900 */
[----:B-----5:R-:W2:Y:S02]  /*7c60*/  LDG.E R8, desc[UR38][R2.64+0x4] ;  /* 0x0000042602087981 */ /* 0x020ea4000c1e1900 */
[----:B--2---:R-:W-:-:S07]  /*7c70*/  IMAD.IADD R8, R8, 0x1, -R5 ;  /* 0x0000000108087824 */ /* 0x004fce00078e0a05 */
.L_x_628:
[----:B-----5:R-:W-:Y:S01]  /*7c80*/  ISETP.GE.AND P2, PT, R8, 0x1, PT ;  /* 0x000000010800780c */ /* 0x020fe20003f46270 */
[----:B------:R-:W-:Y:S01]  /*7c90*/  UMOV UR43, URZ ;  /* 0x0000003f002b7c82 */ /* 0x000fe20008000000 */
[----:B------:R-:W-:Y:S01]  /*7ca0*/  @UP0 UMOV UR43, UR4 ;  /* 0x00000004002b0c82 */ /* 0x000fe20008000000 */
[----:B------:R-:W-:Y:S01]  /*7cb0*/  CS2R R2, SRZ ;  /* 0x0000000000027805 */ /* 0x000fe2000001ff00 */
[----:B------:R-:W-:Y:S01]  /*7cc0*/  IMAD.MOV.U32 R5, RZ, RZ, RZ ;  /* 0x000000ffff057224 */ /* 0x000fe200078e00ff */
[--C-:B------:R-:W-:Y:S01]  /*7cd0*/  @P1 SHF.R.S32.HI R3, RZ, 0x1f, R7.reuse ;  /* 0x0000001fff031819 */ /* 0x100fe20000011407 */
[----:B------:R-:W-:Y:S02]  /*7ce0*/  IMAD.MOV.U32 R4, RZ, RZ, 0x1 ;  /* 0x00000001ff047424 */ /* 0x000fe400078e00ff */
[----:B------:R-:W-:-:S05]  /*7cf0*/  @P1 IMAD.MOV.U32 R2, RZ, RZ, R7 ;  /* 0x000000ffff021224 */ /* 0x000fca00078e0007 */
[----:B------:R-:W-:Y:S05]  /*7d00*/  @!P2 BRA `(.L_x_627) ;  /* 0x0000001c00e8a947 */ /* 0x000fea0003800000 */
[----:B------:R-:W1:Y:S01]  /*7d10*/  S2R R15, SR_CTAID.Y ;  /* 0x00000000000f7919 */ /* 0x000e620000002600 */
[----:B------:R-:W2:Y:S01]  /*7d20*/  LDC.64 R18, c[0x0][0x718] ;  /* 0x0001c600ff127b82 */ /* 0x000ea20000000a00 */
[----:B------:R-:W-:Y:S01]  /*7d30*/  ISETP.NE.U32.AND P1, PT, R12, RZ, PT ;  /* 0x000000ff0c00720c */ /* 0x000fe20003f25070 */
[----:B------:R-:W-:Y:S01]  /*7d40*/  IMAD.MOV.U32 R7, RZ, RZ, R3 ;  /* 0x000000ffff077224 */ /* 0x000fe200078e0003 */
[----:B------:R-:W-:Y:S01]  /*7d50*/  R2UR UR37, R11 ;  /* 0x000000000b2572ca */ /* 0x000fe200000e0000 */
[----:B------:R-:W-:Y:S01]  /*7d60*/  ULDC UR4, c[0x0][0x2e8] ;  /* 0x0000ba0000047ab9 */ /* 0x000fe20000000800 */
[----:B------:R-:W-:Y:S01]  /*7d70*/  ISETP.NE.AND.EX P1, PT, R13, RZ, PT, P1 ;  /* 0x000000ff0d00720c */ /* 0x000fe20003f25310 */
[----:B------:R-:W-:Y:S01]  /*7d80*/  VOTEU.ANY UP1, P0 ;  /* 0x00000000003f7886 */ /* 0x000fe20000020100 */
[----:B------:R-:W-:Y:S01]  /*7d90*/  SHF.R.S32.HI R11, RZ, 0x1f, R11 ;  /* 0x0000001fff0b7819 */ /* 0x000fe2000001140b */
[----:B------:R-:W3:Y:S01]  /*7da0*/  LDC.64 R4, c[0x0][0x720] ;  /* 0x0001c800ff047b82 */ /* 0x000ee20000000a00 */
[----:B------:R-:W-:-:S02]  /*7db0*/  R2UR UR35, R9 ;  /* 0x00000000092372ca */ /* 0x000fc400000e0000 */
[----:B------:R-:W-:Y:S02]  /*7dc0*/  ELECT P0, URZ, PT ;  /* 0x00000000003f782f */ /* 0x000fe40003800000 */
[----:B------:R-:W-:Y:S01]  /*7dd0*/  SEL R11, R11, RZ, !P1 ;  /* 0x000000ff0b0b7207 */ /* 0x000fe20004800000 */
[----:B------:R-:W-:Y:S01]  /*7de0*/  UMOV UR36, UR28 ;  /* 0x0000001c00247c82 */ /* 0x000fe20008000000 */
[----:B------:R-:W-:Y:S01]  /*7df0*/  R2UR UR8, R10 ;  /* 0x000000000a0872ca */ /* 0x000fe200000e0000 */
[----:B------:R-:W-:Y:S01]  /*7e00*/  BSSY B0, `(.L_x_627) ;  /* 0x00001ea000007945 */ /* 0x000fe20003800000 */
[----:B------:R-:W4:Y:S01]  /*7e10*/  LDC.64 R12, c[0x0][0x700] ;  /* 0x0001c000ff0c7b82 */ /* 0x000f220000000a00 */
[----:B------:R-:W-:Y:S01]  /*7e20*/  VOTEU.ANY UP0, P1 ;  /* 0x00000000003f7886 */ /* 0x000fe20000800100 */
[----:B------:R-:W-:Y:S02]  /*7e30*/  USEL UR29, UR37, URZ, !UP0 ;  /* 0x0000003f251d7287 */ /* 0x000fe4000c000000 */
[----:B------:R-:W-:-:S02]  /*7e40*/  UISETP.NE.AND UP0, UPT, UR4, 0x1, UPT ;  /* 0x000000010400788c */ /* 0x000fc4000bf05270 */
[----:B------:R-:W-:-:S05]  /*7e50*/  USEL UR37, UR37, URZ, !UP1 ;  /* 0x0000003f25257287 */ /* 0x000fca000c800000 */
[----:B------:R-:W-:Y:S01]  /*7e60*/  UIADD3 UR35, UR35, UR8, URZ ;  /* 0x0000000823237290 */ /* 0x000fe2000fffe03f */
[----:B-1----:R-:W-:Y:S01]  /*7e70*/  SHF.R.S32.HI R15, RZ, 0x1f, R15 ;  /* 0x0000001fff0f7819 */ /* 0x002fe2000001140f */
[----:B---3--:R-:W-:Y:S02]  /*7e80*/  IMAD R14, R11, R4, RZ ;  /* 0x000000040b0e7224 */ /* 0x008fe400078e02ff */
[----:B------:R-:W-:Y:S01]  /*7e90*/  @UP0 ULDC UR6, c[0x0][0x2ec] ;  /* 0x0000bb0000060ab9 */ /* 0x000fe20000000800 */
[----:B------:R-:W-:Y:S01]  /*7ea0*/  @UP0 ULDC UR8, c[0x0][0x2f0] ;  /* 0x0000bc0000080ab9 */ /* 0x000fe20000000800 */
[----:B------:R-:W-:Y:S01]  /*7eb0*/  UIMAD.WIDE.U32 UR6, UR28, UR6, URZ ;  /* 0x000000061c0672a5 */ /* 0x000fe2000f8e003f */
[----:B--2---:R-:W-:-:S03]  /*7ec0*/  IMAD R6, R15, R18, RZ ;  /* 0x000000120f067224 */ /* 0x004fc600078e02ff */
[----:B------:R-:W-:Y:S01]  /*7ed0*/  @UP0 USHF.R.U32.HI UR36, URZ, UR8, UR7 ;  /* 0x000000083f240299 */ /* 0x000fe20008011607 */
[----:B------:R-:W-:Y:S02]  /*7ee0*/  IMAD R19, R19, UR28, R6 ;  /* 0x0000001c13137c24 */ /* 0x000fe4000f8e0206 */
[----:B------:R-:W-:-:S04]  /*7ef0*/  IMAD.MOV.U32 R6, RZ, RZ, R2 ;  /* 0x000000ffff067224 */ /* 0x000fc800078e0002 */
[----:B------:R-:W-:-:S04]  /*7f00*/  IMAD.WIDE.U32 R2, R18, UR28, R6 ;  /* 0x0000001c12027c25 */ /* 0x000fc8000f8e0006 */
[----:B------:R-:W-:Y:S02]  /*7f10*/  IMAD.IADD R3, R3, 0x1, R19 ;  /* 0x0000000103037824 */ /* 0x000fe400078e0213 */
[----:B------:R-:W-:Y:S02]  /*7f20*/  IMAD R19, R5, UR29, R14 ;  /* 0x0000001d05137c24 */ /* 0x000fe4000f8e020e */
[----:B------:R-:W-:Y:S02]  /*7f30*/  IMAD.WIDE.U32 R2, R4, UR29, R2 ;  /* 0x0000001d04027c25 */ /* 0x000fe4000f8e0002 */
[----:B------:R-:W1:Y:S02]  /*7f40*/  LDC.64 R4, c[0x0][0x730] ;  /* 0x0001cc00ff047b82 */ /* 0x000e640000000a00 */
[----:B------:R-:W-:Y:S01]  /*7f50*/  IMAD.IADD R3, R3, 0x1, R19 ;  /* 0x0000000103037824 */ /* 0x000fe200078e0213 */
[----:B----4-:R-:W-:-:S04]  /*7f60*/  LEA R12, P1, R2, R12, 0x2 ;  /* 0x0000000c020c7211 */ /* 0x010fc800078210ff */
[----:B------:R-:W-:Y:S02]  /*7f70*/  LEA.HI.X R13, R2, R13, R3, 0x2, P1 ;  /* 0x0000000d020d7211 */ /* 0x000fe400008f1403 */
[----:B------:R-:W2:Y:S01]  /*7f80*/  LDC.64 R2, c[0x0][0x738] ;  /* 0x0001ce00ff027b82 */ /* 0x000ea20000000a00 */
[----:B------:R-:W-:Y:S02]  /*7f90*/  R2UR UR4, R12 ;  /* 0x000000000c0472ca */ /* 0x000fe400000e0000 */
[----:B------:R-:W-:Y:S01]  /*7fa0*/  R2UR UR5, R13 ;  /* 0x000000000d0572ca */ /* 0x000fe200000e0000 */
[----:B-1----:R-:W-:Y:S02]  /*7fb0*/  IMAD R10, R15, R4, RZ ;  /* 0x000000040f0a7224 */ /* 0x002fe400078e02ff */
[----:B------:R-:W-:-:S04]  /*7fc0*/  IMAD.WIDE.U32 R6, R4, UR28, R6 ;  /* 0x0000001c04067c25 */ /* 0x000fc8000f8e0006 */
[----:B------:R-:W-:Y:S02]  /*7fd0*/  IMAD R5, R5, UR28, R10 ;  /* 0x0000001c05057c24 */ /* 0x000fe4000f8e020a */
[----:B--2---:R-:W-:Y:S02]  /*7fe0*/  IMAD R4, R11, R2, RZ ;  /* 0x000000020b047224 */ /* 0x004fe400078e02ff */
[----:B------:R-:W-:Y:S02]  /*7ff0*/  IMAD.IADD R7, R7, 0x1, R5 ;  /* 0x0000000107077824 */ /* 0x000fe400078e0205 */
[----:B------:R-:W-:Y:S02]  /*8000*/  IMAD R3, R3, UR29, R4 ;  /* 0x0000001d03037c24 */ /* 0x000fe4000f8e0204 */
[----:B------:R-:W-:-:S04]  /*8010*/  IMAD.WIDE.U32 R6, R2, UR29, R6 ;  /* 0x0000001d02067c25 */ /* 0x000fc8000f8e0006 */
[----:B------:R-:W-:Y:S02]  /*8020*/  IMAD.MOV.U32 R5, RZ, RZ, RZ ;  /* 0x000000ffff057224 */ /* 0x000fe400078e00ff */
[----:B------:R-:W-:Y:S01]  /*8030*/  IMAD.MOV.U32 R4, RZ, RZ, 0x1 ;  /* 0x00000001ff047424 */ /* 0x000fe200078e00ff */
[----:B------:R-:W-:Y:S06]  /*8040*/  @!P0 BRA `(.L_x_629) ;  /* 0x0000001c00148947 */ /* 0x000fec0003800000 */
[----:B------:R-:W1:Y:S01]  /*8050*/  S2R R5, SR_CgaCtaId ;  /* 0x0000000000057919 */ /* 0x000e620000008800 */
[----:B------:R-:W-:Y:S01]  /*8060*/  IMAD.MOV.U32 R11, RZ, RZ, 0x1 ;  /* 0x00000001ff0b7424 */ /* 0x000fe200078e00ff */
[----:B------:R-:W-:Y:S01]  /*8070*/  MOV R12, 0x400 ;  /* 0x00000400000c7802 */ /* 0x000fe20000000f00 */
[----:B------:R-:W2:Y:S03]  /*8080*/  S2R R16, SR_TID.X ;  /* 0x0000000000107919 */ /* 0x000ea60000002100 */
[----:B------:R-:W-:Y:S02]  /*8090*/  SHF.L.U32 R11, R11, 0x1f, RZ ;  /* 0x0000001f0b0b7819 */ /* 0x000fe400000006ff */
[----:B-1----:R-:W-:-:S04]  /*80a0*/  LEA R12, R5, R12, 0x18 ;  /* 0x0000000c050c7211 */ /* 0x002fc800078ec0ff */
[----:B------:R-:W1:Y:S01]  /*80b0*/  SYNCS.PHASECHK.TRANS64.TRYWAIT P1, [R12+URZ+0x36420], R11 ;  /* 0x0364200b0c0075a7 */ /* 0x000e62000802017f */
[----:B--2---:R-:W-:Y:S01]  /*80c0*/  LOP3.LUT P0, RZ, R16, 0x7f, RZ, 0xc0, !PT ;  /* 0x0000007f10ff7812 */ /* 0x004fe2000780c0ff */
[----:B-1----:R-:W-:-:S12]  /*80d0*/  @!P1 BRA `(.L_x_630) ;  /* 0x0000001c00d49947 */ /* 0x002fd80003800000 */
.L_x_657:
[----:B------:R-:W-:Y:S02]  /*80e0*/  IMAD.IADD R10, R7, 0x1, R3 ;  /* 0x00000001070a7824 */ /* 0x000fe400078e0203 */
[----:B------:R-:W-:Y:S01]  /*80f0*/  IMAD.MOV.U32 R0, RZ, RZ, 0x1 ;  /* 0x00000001ff007424 */ /* 0x000fe200078e00ff */
[----:B------:R-:W-:Y:S06]  /*8100*/  @P0 BRA `(.L_x_631) ;  /* 0x0000000000180947 */ /* 0x000fec0003800000 */
[----:B------:R-:W2:Y:S01]  /*8110*/  S2R R2, SR_TID.X ;  /* 0x0000000000027919 */ /* 0x000ea20000002100 */
[----:B------:R-:W-:-:S04]  /*8120*/  IMAD.MOV.U32 R3, RZ, RZ, 0x6100 ;  /* 0x00006100ff037424 */ /* 0x000fc800078e00ff */
[----:B------:R3:W-:Y:S01]  /*8130*/  SYNCS.ARRIVE.TRANS64 RZ, [R12+URZ+0x36410], R3 ;  /* 0x036410030cff79a7 */ /* 0x0007e2000800003f */
[----:B--2---:R-:W-:-:S13]  /*8140*/  LOP3.LUT P1, RZ, R2, 0x1f, RZ, 0xc0, !PT ;  /* 0x0000001f02ff7812 */ /* 0x004fda000782c0ff */
[----:B---3--:R-:W-:Y:S05]  /*8150*/  @!P1 BRA `(.L_x_631) ;  /* 0x0000000000049947 */ /* 0x008fea0003800000 */
[----:B------:R-:W-:Y:S01]  /*8160*/  BPT.TRAP 0x1 ;  /* 0x000000040000795c */ /* 0x000fe20000300000 */
.L_x_631:
[----:B------:R-:W2:Y:S01]  /*8170*/  LDC.64 R14, c[0x0][0x198] ;  /* 0x00006600ff0e7b82 */ /* 0x000ea20000000a00 */
[----:B------:R-:W-:Y:S01]  /*8180*/  R2UR UR32, R12 ;  /* 0x000000000c2072ca */ /* 0x000fe200000e0000 */
[----:B------:R-:W-:Y:S01]  /*8190*/  UMOV UR30, 0x0 ;  /* 0x00000000001e7882 */ /* 0x000fe20000000000 */
[----:B------:R-:W-:Y:S01]  /*81a0*/  UMOV UR31, 0x14f00000 ;  /* 0x14f00000001f7882 */ /* 0x000fe20000000000 */
[----:B------:R-:W-:Y:S01]  /*81b0*/  UMOV UR42, URZ ;  /* 0x0000003f002a7c82 */ /* 0x000fe20008000000 */
[----:B------:R-:W-:Y:S01]  /*81c0*/  UMOV UR44, UR28 ;  /* 0x0000001c002c7c82 */ /* 0x000fe20008000000 */
[----:B------:R-:W-:Y:S01]  /*81d0*/  UMOV UR45, UR29 ;  /* 0x0000001d002d7c82 */ /* 0x000fe20008000000 */
[----:B------:R-:W-:Y:S01]  /*81e0*/  UMOV UR10, 0x40 ;  /* 0x00000040000a7882 */ /* 0x000fe20000000000 */
[----:B------:R-:W-:Y:S01]  /*81f0*/  UMOV UR11, UR43 ;  /* 0x0000002b000b7c82 */ /* 0x000fe20008000000 */
[----:B------:R-:W-:Y:S01]  /*8200*/  UMOV UR12, UR28 ;  /* 0x0000001c000c7c82 */ /* 0x000fe20008000000 */
[----:B------:R-:W-:Y:S01]  /*8210*/  UMOV UR13, UR29 ;  /* 0x0000001d000d7c82 */ /* 0x000fe20008000000 */
[----:B------:R-:W-:Y:S01]  /*8220*/  UMOV UR26, 0x80 ;  /* 0x00000080001a7882 */ /* 0x000fe20000000000 */
[----:B------:R-:W-:Y:S01]  /*8230*/  UMOV UR27, UR43 ;  /* 0x0000002b001b7c82 */ /* 0x000fe20008000000 */
[----:B------:R-:W-:Y:S01]  /*8240*/  UMOV UR18, 0x10 ;  /* 0x0000001000127882 */ /* 0x000fe20000000000 */
[----:B------:R-:W-:Y:S01]  /*8250*/  UIADD3 UR40, UR32, 0x1e000, URZ ;  /* 0x0001e00020287890 */ /* 0x000fe2000fffe03f */
[----:B------:R-:W-:Y:S01]  /*8260*/  IMAD.MOV.U32 R9, RZ, RZ, 0x1 ;  /* 0x00000001ff097424 */ /* 0x000fe200078e00ff */
[----:B------:R-:W-:-:S02]  /*8270*/  UIADD3 UR41, UR32, 0x36410, URZ ;  /* 0x0003641020297890 */ /* 0x000fc4000fffe03f */
[----:B------:R-:W-:Y:S02]  /*8280*/  UIADD3 UR8, UR32, 0x20000, URZ ;  /* 0x0002000020087890 */ /* 0x000fe4000fffe03f */
[----:B------:R-:W-:Y:S02]  /*8290*/  UIADD3 UR24, UR32, 0x22000, URZ ;  /* 0x0002200020187890 */ /* 0x000fe4000fffe03f */
[----:B------:R-:W-:Y:S01]  /*82a0*/  UIADD3 UR33, UR32, 0x36400, URZ ;  /* 0x0003640020217890 */ /* 0x000fe2000fffe03f */
[----:B--2---:R-:W-:Y:S01]  /*82b0*/  IMAD.MOV.U32 R13, RZ, RZ, R14 ;  /* 0x000000ffff0d7224 */ /* 0x004fe200078e000e */
[----:B------:R-:W-:Y:S01]  /*82c0*/  UMOV UR9, UR41 ;  /* 0x0000002900097c82 */ /* 0x000fe20008000000 */
[----:B------:R-:W-:Y:S01]  /*82d0*/  IMAD.MOV.U32 R14, RZ, RZ, R15 ;  /* 0x000000ffff0e7224 */ /* 0x000fe200078e000f */
[----:B------:R-:W-:Y:S01]  /*82e0*/  UMOV UR25, UR41 ;  /* 0x0000002900197c82 */ /* 0x000fe20008000000 */
[----:B------:R-:W-:Y:S01]  /*82f0*/  UIADD3 UR56, UR32, 0x3000, URZ ;  /* 0x0000300020387890 */ /* 0x000fe2000fffe03f */
[C---:B------:R-:W-:Y:S01]  /*8300*/  IADD3 R3, P2, R13.reuse, 0x2f0, RZ ;  /* 0x000002f00d037810 */ /* 0x040fe20007f5e0ff */
[----:B------:R-:W-:Y:S01]  /*8310*/  UMOV UR6, 0x0 ;  /* 0x0000000000067882 */ /* 0x000fe20000000000 */
[----:B------:R-:W-:Y:S01]  /*8320*/  IADD3 R2, P1, R13, 0xf0, RZ ;  /* 0x000000f00d027810 */ /* 0x000fe20007f3e0ff */
[----:B------:R-:W-:Y:S01]  /*8330*/  UMOV UR7, 0x10000000 ;  /* 0x1000000000077882 */ /* 0x000fe20000000000 */
[----:B------:R-:W-:Y:S01]  /*8340*/  R2UR UR22, R3 ;  /* 0x00000000031672ca */ /* 0x000fe200000e0000 */
[----:B------:R-:W-:Y:S01]  /*8350*/  UMOV UR34, UR42 ;  /* 0x0000002a00227c82 */ /* 0x000fe20008000000 */
[----:B------:R-:W-:Y:S01]  /*8360*/  R2UR UR16, R2 ;  /* 0x00000000021072ca */ /* 0x000fe200000e0000 */
[--C-:B------:R-:W-:Y:S01]  /*8370*/  IMAD.X R3, RZ, RZ, R14.reuse, P1 ;  /* 0x000000ffff037224 */ /* 0x100fe200008e060e */
[----:B------:R-:W-:Y:S01]  /*8380*/  IADD3 R4, P3, R13, 0x3f0, RZ ;  /* 0x000003f00d047810 */ /* 0x000fe20007f7e0ff */
[----:B------:R-:W-:Y:S01]  /*8390*/  UIADD3 UR48, UR32, 0x6000, URZ ;  /* 0x0000600020307890 */ /* 0x000fe2000fffe03f */
[----:B------:R-:W-:Y:S01]  /*83a0*/  ISETP.GE.AND P1, PT, R8, 0x41, PT ;  /* 0x000000410800780c */ /* 0x000fe20003f26270 */
[----:B------:R-:W-:Y:S01]  /*83b0*/  UMOV UR58, 0x40 ;  /* 0x00000040003a7882 */ /* 0x000fe20000000000 */
[----:B------:R-:W-:Y:S01]  /*83c0*/  R2UR UR17, R3 ;  /* 0x00000000031172ca */ /* 0x000fe200000e0000 */
[--C-:B------:R-:W-:Y:S01]  /*83d0*/  IMAD.X R5, RZ, RZ, R14.reuse, P3 ;  /* 0x000000ffff057224 */ /* 0x100fe200018e060e */
[----:B------:R-:W-:Y:S01]  /*83e0*/  R2UR UR14, R4 ;  /* 0x00000000040e72ca */ /* 0x000fe200000e0000 */
[----:B------:R-:W-:Y:S01]  /*83f0*/  IMAD.X R4, RZ, RZ, R14, P2 ;  /* 0x000000ffff047224 */ /* 0x000fe200010e060e */
[----:B------:R-:W-:Y:S01]  /*8400*/  UMOV UR59, UR35 ;  /* 0x00000023003b7c82 */ /* 0x000fe20008000000 */
[----:B------:R-:W-:Y:S01]  /*8410*/  UMOV UR60, UR36 ;  /* 0x00000024003c7c82 */ /* 0x000fe20008000000 */
[----:B------:R-:W-:Y:S01]  /*8420*/  R2UR UR15, R5 ;  /* 0x00000000050f72ca */ /* 0x000fe200000e0000 */
[----:B------:R-:W-:Y:S01]  /*8430*/  IMAD.MOV.U32 R5, RZ, RZ, 0x12000 ;  /* 0x00012000ff057424 */ /* 0x000fe200078e00ff */
[----:B------:R-:W-:Y:S01]  /*8440*/  R2UR UR23, R4 ;  /* 0x00000000041772ca */ /* 0x000fe200000e0000 */
[----:B------:R-:W-:Y:S01]  /*8450*/  UMOV UR61, UR37 ;  /* 0x00000025003d7c82 */ /* 0x000fe20008000000 */
[----:B------:R-:W-:Y:S01]  /*8460*/  UMOV UR57, UR33 ;  /* 0x0000002100397c82 */ /* 0x000fe20008000000 */
[----:B------:R-:W-:Y:S01]  /*8470*/  UMOV UR50, 0x80 ;  /* 0x0000008000327882 */ /* 0x000fe20000000000 */
[----:B------:R-:W-:Y:S01]  /*8480*/  UMOV UR51, UR35 ;  /* 0x0000002300337c82 */ /* 0x000fe20008000000 */
[----:B------:R2:W-:Y:S01]  /*8490*/  UTMALDG.4D [UR40], [UR16], desc[UR30] ;  /* 0x00001e28100075b4 */ /* 0x0005e20008019000 */
[----:B------:R-:W-:Y:S01]  /*84a0*/  UMOV UR52, UR36 ;  /* 0x0000002400347c82 */ /* 0x000fe20008000000 */
[----:B------:R-:W-:Y:S01]  /*84b0*/  UMOV UR53, UR37 ;  /* 0x0000002500357c82 */ /* 0x000fe20008000000 */
[----:B------:R-:W-:Y:S01]  /*84c0*/  UMOV UR49, UR33 ;  /* 0x0000002100317c82 */ /* 0x000fe20008000000 */
[----:B------:R-:W-:Y:S01]  /*84d0*/  UMOV UR19, UR35 ;  /* 0x0000002300137c82 */ /* 0x000fe20008000000 */
[----:B------:R-:W-:Y:S01]  /*84e0*/  UMOV UR20, UR36 ;  /* 0x0000002400147c82 */ /* 0x000fe20008000000 */
[----:B------:R-:W-:Y:S01]  /*84f0*/  UMOV UR21, UR37 ;  /* 0x0000002500157c82 */ /* 0x000fe20008000000 */
[----:B------:R-:W-:Y:S01]  /*8500*/  IMAD.MOV.U32 R4, RZ, RZ, 0x1 ;  /* 0x00000001ff047424 */ /* 0x000fe200078e00ff */
[----:B------:R3:W-:Y:S01]  /*8510*/  UTMALDG.4D [UR8], [UR16], desc[UR30] ;  /* 0x00001e08100075b4 */ /* 0x0007e20008019000 */
[----:B------:R4:W-:Y:S01]  /*8520*/  UTMALDG.4D [UR24], [UR16], desc[UR30] ;  /* 0x00001e18100075b4 */ /* 0x0009e20008019000 */
[----:B--2---:R-:W-:-:S02]  /*8530*/  UIADD3 UR40, UR32, 0x30000, URZ ;  /* 0x0003000020287890 */ /* 0x004fc4000fffe03f */
[----:B---3--:R-:W-:-:S07]  /*8540*/  UIADD3 UR8, UR32, 0xc000, URZ ;  /* 0x0000c00020087890 */ /* 0x008fce000fffe03f */
[----:B------:R2:W-:Y:S01]  /*8550*/  UBLKCP.S.G [UR40], [UR4], UR18 ;  /* 0x00000028040073ba */ /* 0x0005e20008000212 */
[----:B------:R3:W-:Y:S01]  /*8560*/  SYNCS.ARRIVE.TRANS64 RZ, [R12+URZ+0x36400], R5 ;  /* 0x036400050cff79a7 */ /* 0x0007e2000800003f */
[----:B------:R-:W-:Y:S01]  /*8570*/  UMOV UR11, UR35 ;  /* 0x00000023000b7c82 */ /* 0x000fe20008000000 */
[----:B------:R-:W-:Y:S01]  /*8580*/  UMOV UR12, UR36 ;  /* 0x00000024000c7c82 */ /* 0x000fe20008000000 */
[----:B------:R-:W-:Y:S01]  /*8590*/  UMOV UR13, UR37 ;  /* 0x00000025000d7c82 */ /* 0x000fe20008000000 */
[----:B------:R-:W-:Y:S01]  /*85a0*/  UMOV UR9, UR33 ;  /* 0x0000002100097c82 */ /* 0x000fe20008000000 */
[----:B----4-:R-:W-:Y:S02]  /*85b0*/  UIADD3 UR16, UR32, 0x9000, URZ ;  /* 0x0000900020107890 */ /* 0x010fe4000fffe03f */
[----:B------:R4:W-:Y:S01]  /*85c0*/  UTMALDG.4D [UR32], [UR22], desc[UR6] ;  /* 0x00000620160075b4 */ /* 0x0009e20008019000 */
[----:B------:R-:W-:Y:S01]  /*85d0*/  UMOV UR17, UR33 ;  /* 0x0000002100117c82 */ /* 0x000fe20008000000 */
[----:B---3--:R-:W-:Y:S01]  /*85e0*/  IMAD.MOV.U32 R5, RZ, RZ, RZ ;  /* 0x000000ffff057224 */ /* 0x008fe200078e00ff */
[----:B------:R3:W-:Y:S01]  /*85f0*/  UTMALDG.4D [UR56], [UR22], desc[UR6] ;  /* 0x00000638160075b4 */ /* 0x0007e20008019000 */
[----:B--2---:R-:W-:Y:S01]  /*8600*/  UMOV UR18, UR42 ;  /* 0x0000002a00127c82 */ /* 0x004fe20008000000 */
[----:B------:R3:W-:Y:S02]  /*8610*/  UTMALDG.4D [UR48], [UR22], desc[UR6] ;  /* 0x00000630160075b4 */ /* 0x0007e40008019000 */
[----:B------:R3:W-:Y:S01]  /*8620*/  UTMALDG.4D [UR16], [UR14], desc[UR6] ;  /* 0x000006100e0075b4 */ /* 0x0007e20008019000 */
[----:B----4-:R-:W-:Y:S01]  /*8630*/  UIADD3 UR32, UR32, 0xf000, URZ ;  /* 0x0000f00020207890 */ /* 0x010fe2000fffe03f */
[----:B------:R-:W-:Y:S01]  /*8640*/  UMOV UR34, 0x80 ;  /* 0x0000008000227882 */ /* 0x000fe20000000000 */
[----:B------:R3:W-:Y:S07]  /*8650*/  UTMALDG.4D [UR8], [UR14], desc[UR6] ;  /* 0x000006080e0075b4 */ /* 0x0007ee0008019000 */
[----:B------:R3:W-:Y:S02]  /*8660*/  UTMALDG.4D [UR32], [UR14], desc[UR6] ;  /* 0x000006200e0075b4 */ /* 0x0007e40008019000 */
[----:B---3--:R-:W-:Y:S05]  /*8670*/  @!P1 BRA `(.L_x_632) ;  /* 0x0000001000b09947 */ /* 0x008fea0003800000 */
[----:B------:R-:W2:Y:S01]  /*8680*/  S2R R15, SR_TID.X ;  /* 0x00000000000f7919 */ /* 0x000ea20000002100 */
[C---:B------:R-:W-:Y:S01]  /*8690*/  VIADD R0, R8.reuse, 0x3f ;  /* 0x0000003f08007836 */ /* 0x040fe20000000000 */
[----:B------:R-:W-:Y:S01]  /*86a0*/  ISETP.GE.AND P1, PT, R8, 0x81, PT ;  /* 0x000000810800780c */ /* 0x000fe20003f26270 */
[----:B------:R-:W-:-:S03]  /*86b0*/  IMAD.MOV.U32 R9, RZ, RZ, 0x1 ;  /* 0x00000001ff097424 */ /* 0x000fc600078e00ff */
[----:B------:R-:W-:-:S04]  /*86c0*/  SHF.R.S32.HI R5, RZ, 0x1f, R0 ;  /* 0x0000001fff057819 */ /* 0x000fc80000011400 */
[----:B------:R-:W-:Y:S01]  /*86d0*/  LEA.HI R5, R5, R0, RZ, 0x6 ;  /* 0x0000000005057211 */ /* 0x000fe200078f30ff */
[----:B------:R-:W-:-:S03]  /*86e0*/  IMAD.MOV.U32 R0, RZ, RZ, 0x1 ;  /* 0x00000001ff007424 */ /* 0x000fc600078e00ff */
[----:B------:R-:W-:-:S04]  /*86f0*/  LEA.HI.SX32 R5, R5, 0xffffffff, 0x1a ;  /* 0xffffffff05057811 */ /* 0x000fc800078fd2ff */
[----:B------:R-:W-:Y:S01]  /*8700*/  VIMNMX R19, R5, 0x1, !PT ;  /* 0x0000000105137848 */ /* 0x000fe20007fe0100 */
[----:B------:R-:W-:-:S03]  /*8710*/  IMAD.MOV.U32 R5, RZ, RZ, RZ ;  /* 0x000000ffff057224 */ /* 0x000fc600078e00ff */
[----:B------:R-:W-:Y:S02]  /*8720*/  LOP3.LUT R16, R19, 0x1, RZ, 0xc0, !PT ;  /* 0x0000000113107812 */ /* 0x000fe400078ec0ff */
[----:B--2---:R-:W-:Y:S01]  /*8730*/  LOP3.LUT R8, R15, 0x1f, RZ, 0xc0, !PT ;  /* 0x0000001f0f087812 */ /* 0x004fe200078ec0ff */
[----:B------:R-:W-:Y:S01]  /*8740*/  IMAD.MOV.U32 R15, RZ, RZ, RZ ;  /* 0x000000ffff0f7224 */ /* 0x000fe200078e00ff */
[----:B------:R-:W-:Y:S06]  /*8750*/  @!P1 BRA `(.L_x_633) ;  /* 0x0000000c00009947 */ /* 0x000fec0003800000 */
[----:B------:R-:W-:Y:S02]  /*8760*/  IMAD.IADD R20, R19, 0x1, -R16 ;  /* 0x0000000113147824 */ /* 0x000fe400078e0a10 */
[----:B------:R-:W-:Y:S02]  /*8770*/  IMAD.MOV.U32 R15, RZ, RZ, RZ ;  /* 0x000000ffff0f7224 */ /* 0x000fe400078e00ff */
[----:B------:R-:W-:-:S07]  /*8780*/  IMAD.MOV.U32 R0, RZ, RZ, 0x1 ;  /* 0x00000001ff007424 */ /* 0x000fce00078e00ff */
.L_x_642:
[----:B-1----:R-:W-:-:S05]  /*8790*/  IMAD.MOV.U32 R11, RZ, RZ, 0x1 ;  /* 0x00000001ff0b7424 */ /* 0x002fca00078e00ff */
[----:B------:R-:W-:-:S04]  /*87a0*/  SHF.L.U32 R11, R11, 0x1f, RZ ;  /* 0x0000001f0b0b7819 */ /* 0x000fc800000006ff */
[----:B------:R-:W1:Y:S02]  /*87b0*/  SYNCS.PHASECHK.TRANS64.TRYWAIT P1, [R12+URZ+0x36438], R11 ;  /* 0x0364380b0c0075a7 */ /* 0x000e64000802017f */
[----:B-1234-:R-:W-:Y:S05]  /*87c0*/  @!P1 BRA `(.L_x_634) ;  /* 0x00000018002c9947 */ /* 0x01efea0003800000 */
.L_x_658:
[----:B------:R-:W-:Y:S05]  /*87d0*/  @P0 BRA `(.L_x_635) ;  /* 0x0000000000140947 */ /* 0x000fea0003800000 */
[----:B------:R-:W-:Y:S01]  /*87e0*/  ISETP.NE.AND P1, PT, R8, RZ, PT ;  /* 0x000000ff0800720c */ /* 0x000fe20003f25270 */
[----:B------:R-:W-:-:S04]  /*87f0*/  IMAD.MOV.U32 R3, RZ, RZ, 0x6100 ;  /* 0x00006100ff037424 */ /* 0x000fc800078e00ff */
[----:B------:R2:W-:Y:S08]  /*8800*/  SYNCS.ARRIVE.TRANS64 RZ, [R12+URZ+0x36430], R3 ;  /* 0x036430030cff79a7 */ /* 0x0005f0000800003f */
[----:B------:R-:W-:Y:S05]  /*8810*/  @!P1 BRA `(.L_x_635) ;  /* 0x0000000000049947 */ /* 0x000fea0003800000 */
[----:B------:R-:W-:Y:S01]  /*8820*/  BPT.TRAP 0x1 ;  /* 0x000000040000795c */ /* 0x000fe20000300000 */
.L_x_635:
[----:B------:R-:W3:Y:S01]  /*8830*/  LDC.64 R18, c[0x0][0x728] ;  /* 0x0001ca00ff127b82 */ /* 0x000ee20000000a00 */
[----:B--2---:R-:W-:Y:S01]  /*8840*/  IMAD.SHL.U32 R3, R15, 0x40, RZ ;  /* 0x000000400f037824 */ /* 0x004fe200078e00ff */
[----:B------:R-:W-:Y:S01]  /*8850*/  UMOV UR14, 0x0 ;  /* 0x00000000000e7882 */ /* 0x000fe20000000000 */
[C---:B------:R-:W-:Y:S01]  /*8860*/  VIADD R21, R12.reuse, 0x36430 ;  /* 0x000364300c157836 */ /* 0x040fe20000000000 */
[----:B------:R-:W-:Y:S01]  /*8870*/  UMOV UR15, 0x14f00000 ;  /* 0x14f00000000f7882 */ /* 0x000fe20000000000 */
[C---:B------:R-:W-:Y:S01]  /*8880*/  VIADD R24, R12.reuse, 0x2e000 ;  /* 0x0002e0000c187836 */ /* 0x040fe20000000000 */
[C---:B------:R-:W-:Y:S01]  /*8890*/  IADD3 R2, P1, R3.reuse, R6, RZ ;  /* 0x0000000603027210 */ /* 0x040fe20007f3e0ff */
[----:B------:R-:W-:Y:S01]  /*88a0*/  VIADD R25, R12, 0x30200 ;  /* 0x000302000c197836 */ /* 0x000fe20000000000 */
[----:B------:R-:W2:Y:S01]  /*88b0*/  LDC.64 R22, c[0x0][0x198] ;  /* 0x00006600ff167b82 */ /* 0x000ea20000000a00 */
[C---:B------:R-:W-:Y:S01]  /*88c0*/  R2UR UR27, R3.reuse ;  /* 0x00000000031b72ca */ /* 0x040fe200000e0000 */
[----:B------:R-:W-:Y:S01]  /*88d0*/  UMOV UR26, URZ ;  /* 0x0000003f001a7c82 */ /* 0x000fe20008000000 */
[----:B------:R-:W-:Y:S01]  /*88e0*/  LEA.HI.X.SX32 R4, R3, R10, 0x1, P1 ;  /* 0x0000000a03047211 */ /* 0x000fe200008f0eff */
[----:B------:R-:W-:Y:S01]  /*88f0*/  UMOV UR18, 0x40 ;  /* 0x0000004000127882 */ /* 0x000fe20000000000 */
        /* <DEDUP_REMOVED lines=8> */
[----:B------:R-:W-:Y:S01]  /*8980*/  SHF.L.U32 R27, R0, 0x1f, RZ ;  /* 0x0000001f001b7819 */ /* 0x000fe200000006ff */
[----:B------:R-:W-:Y:S01]  /*8990*/  UIADD3 UR27, UR27, UR43, URZ ;  /* 0x0000002b1b1b7290 */ /* 0x000fe2000fffe03f */
[----:B---3--:R-:W-:Y:S01]  /*89a0*/  LEA R5, P1, R2, R18, 0x2 ;  /* 0x0000001202057211 */ /* 0x008fe200078210ff */
[----:B------:R-:W-:-:S02]  /*89b0*/  UMOV UR22, 0x10 ;  /* 0x0000001000167882 */ /* 0x000fc40000000000 */
[----:B------:R-:W-:Y:S01]  /*89c0*/  UMOV UR17, UR25 ;  /* 0x0000001900117c82 */ /* 0x000fe20008000000 */
[----:B------:R-:W-:Y:S01]  /*89d0*/  UMOV UR9, UR25 ;  /* 0x0000001900097c82 */ /* 0x000fe20008000000 */
[----:B------:R-:W-:Y:S01]  /*89e0*/  LEA.HI.X R2, R2, R19, R4, 0x2, P1 ;  /* 0x0000001302027211 */ /* 0x000fe200008f1404 */
[----:B------:R-:W-:Y:S01]  /*89f0*/  UMOV UR19, UR27 ;  /* 0x0000001b00137c82 */ /* 0x000fe20008000000 */
[----:B------:R-:W-:Y:S01]  /*8a00*/  R2UR UR30, R5 ;  /* 0x00000000051e72ca */ /* 0x000fe200000e0000 */
[----:B------:R-:W-:Y:S01]  /*8a10*/  UMOV UR11, UR27 ;  /* 0x0000001b000b7c82 */ /* 0x000fe20008000000 */
[----:B--2---:R-:W-:Y:S01]  /*8a20*/  IMAD.MOV.U32 R13, RZ, RZ, R22 ;  /* 0x000000ffff0d7224 */ /* 0x004fe200078e0016 */
[----:B------:R-:W-:Y:S01]  /*8a30*/  R2UR UR31, R2 ;  /* 0x00000000021f72ca */ /* 0x000fe200000e0000 */
[----:B------:R-:W-:Y:S01]  /*8a40*/  IMAD.MOV.U32 R14, RZ, RZ, R23 ;  /* 0x000000ffff0e7224 */ /* 0x000fe200078e0017 */
[----:B------:R-:W-:Y:S01]  /*8a50*/  UMOV UR33, UR25 ;  /* 0x0000001900217c82 */ /* 0x000fe20008000000 */
[C---:B------:R-:W-:Y:S01]  /*8a60*/  VIADD R22, R12.reuse, 0x2a000 ;  /* 0x0002a0000c167836 */ /* 0x040fe20000000000 */
[----:B------:R-:W-:Y:S01]  /*8a70*/  IADD3 R4, P1, R13, 0x1f0, RZ ;  /* 0x000001f00d047810 */ /* 0x000fe20007f3e0ff */
[----:B------:R-:W-:-:S03]  /*8a80*/  VIADD R23, R12, 0x2c000 ;  /* 0x0002c0000c177836 */ /* 0x000fc60000000000 */
[----:B------:R-:W-:Y:S01]  /*8a90*/  R2UR UR24, R22 ;  /* 0x00000000161872ca */ /* 0x000fe200000e0000 */
[----:B------:R-:W-:Y:S01]  /*8aa0*/  IMAD.X R5, RZ, RZ, R14, P1 ;  /* 0x000000ffff057224 */ /* 0x000fe200008e060e */
[----:B------:R-:W-:Y:S02]  /*8ab0*/  R2UR UR6, R4 ;  /* 0x00000000040672ca */ /* 0x000fe400000e0000 */
[----:B------:R-:W-:Y:S02]  /*8ac0*/  R2UR UR16, R23 ;  /* 0x00000000171072ca */ /* 0x000fe400000e0000 */
[----:B------:R-:W-:-:S13]  /*8ad0*/  R2UR UR7, R5 ;  /* 0x00000000050772ca */ /* 0x000fda00000e0000 */
[----:B------:R2:W-:Y:S01]  /*8ae0*/  UTMALDG.4D [UR24], [UR6], desc[UR14] ;  /* 0x00000e18060075b4 */ /* 0x0005e20008019000 */
[----:B------:R2:W-:Y:S01]  /*8af0*/  UTMALDG.4D [UR16], [UR6], desc[UR14] ;  /* 0x00000e10060075b4 */ /* 0x0005e20008019000 */
[----:B------:R2:W-:Y:S01]  /*8b00*/  UTMALDG.4D [UR8], [UR6], desc[UR14] ;  /* 0x00000e08060075b4 */ /* 0x0005e20008019000 */
[----:B------:R2:W-:Y:S01]  /*8b10*/  UBLKCP.S.G [UR32], [UR30], UR22 ;  /* 0x000000201e0073ba */ /* 0x0005e20008000216 */
[----:B------:R-:W3:Y:S02]  /*8b20*/  SYNCS.PHASECHK.TRANS64.TRYWAIT P1, [R12+URZ+0x36428], R27 ;  /* 0x0364281b0c0075a7 */ /* 0x000ee4000802017f */
[----:B--23--:R-:W-:Y:S05]  /*8b30*/  @!P1 BRA `(.L_x_636) ;  /* 0x0000001400649947 */ /* 0x00cfea0003800000 */
.L_x_659:
[----:B------:R-:W-:Y:S05]  /*8b40*/  @P0 BRA `(.L_x_637) ;  /* 0x0000000000140947 */ /* 0x000fea0003800000 */
[----:B------:R-:W-:Y:S01]  /*8b50*/  ISETP.NE.AND P1, PT, R8, RZ, PT ;  /* 0x000000ff0800720c */ /* 0x000fe20003f25270 */
[----:B--2---:R-:W-:-:S04]  /*8b60*/  IMAD.MOV.U32 R27, RZ, RZ, 0x6100 ;  /* 0x00006100ff1b7424 */ /* 0x004fc800078e00ff */
[----:B------:R3:W-:Y:S08]  /*8b70*/  SYNCS.ARRIVE.TRANS64 RZ, [R12+URZ+0x36418], R27 ;  /* 0x0364181b0cff79a7 */ /* 0x0007f0000800003f */
[----:B------:R-:W-:Y:S05]  /*8b80*/  @!P1 BRA `(.L_x_637) ;  /* 0x0000000000049947 */ /* 0x000fea0003800000 */
[----:B------:R-:W-:Y:S01]  /*8b90*/  BPT.TRAP 0x1 ;  /* 0x000000040000795c */ /* 0x000fe20000300000 */
.L_x_637:
[----:B------:R-:W-:Y:S01]  /*8ba0*/  VIADD R26, R3, 0x40 ;  /* 0x00000040031a7836 */ /* 0x000fe20000000000 */
[----:B------:R-:W-:Y:S01]  /*8bb0*/  IADD3 R2, P1, R13, 0xf0, RZ ;  /* 0x000000f00d027810 */ /* 0x000fe20007f3e0ff */
[----:B------:R-:W-:Y:S01]  /*8bc0*/  UMOV UR22, 0x0 ;  /* 0x0000000000167882 */ /* 0x000fe20000000000 */
[----:B------:R-:W-:Y:S01]  /*8bd0*/  R2UR UR24, R12 ;  /* 0x000000000c1872ca */ /* 0x000fe200000e0000 */
[C---:B--23--:R-:W-:Y:S01]  /*8be0*/  VIADD R27, R26.reuse, UR43 ;  /* 0x0000002b1a1b7c36 */ /* 0x04cfe20008000000 */
[----:B------:R-:W-:Y:S01]  /*8bf0*/  R2UR UR6, R26 ;  /* 0x000000001a0672ca */ /* 0x000fe200000e0000 */
[----:B------:R-:W-:Y:S01]  /*8c00*/  IMAD.X R3, RZ, RZ, R14, P1 ;  /* 0x000000ffff037224 */ /* 0x000fe200008e060e */
        /* <DEDUP_REMOVED lines=9> */
[----:B------:R-:W-:Y:S01]  /*8ca0*/  UIADD3 UR16, UR24, 0x24000, URZ ;  /* 0x0002400018107890 */ /* 0x000fe2000fffe03f */
[----:B------:R-:W-:Y:S01]  /*8cb0*/  SHF.L.U32 R28, RZ, 0x1f, RZ ;  /* 0x0000001fff1c7819 */ /* 0x000fe200000006ff */
[----:B------:R-:W-:-:S02]  /*8cc0*/  UIADD3 UR17, UR24, 0x36418, URZ ;  /* 0x0003641818117890 */ /* 0x000fc4000fffe03f */
[----:B------:R-:W-:Y:S02]  /*8cd0*/  UIADD3 UR8, UR24, 0x26000, URZ ;  /* 0x0002600018087890 */ /* 0x000fe4000fffe03f */
[----:B------:R-:W-:Y:S02]  /*8ce0*/  UIADD3 UR30, UR24, 0x30100, URZ ;  /* 0x00030100181e7890 */ /* 0x000fe4000fffe03f */
[----:B------:R-:W-:Y:S02]  /*8cf0*/  UIADD3 UR24, UR24, 0x28000, URZ ;  /* 0x0002800018187890 */ /* 0x000fe4000fffe03f */
[----:B------:R-:W-:Y:S01]  /*8d00*/  UIMAD.WIDE UR6, UR6, 0x4, UR4 ;  /* 0x00000004060678a5 */ /* 0x000fe2000f8e0204 */
        /* <DEDUP_REMOVED lines=11> */
[----:B------:R2:W-:Y:S01]  /*8dc0*/  UBLKCP.S.G [UR30], [UR6], UR32 ;  /* 0x0000001e060073ba */ /* 0x0005e20008000220 */
[----:B------:R-:W3:Y:S02]  /*8dd0*/  SYNCS.PHASECHK.TRANS64.TRYWAIT P1, [R12+URZ+0x36438], R28 ;  /* 0x0364381c0c0075a7 */ /* 0x000ee4000802017f */
[----:B--23--:R-:W-:Y:S05]  /*8de0*/  @!P1 BRA `(.L_x_638) ;  /* 0x0000001000cc9947 */ /* 0x00cfea0003800000 */
.L_x_660:
[----:B--2---:R-:W-:Y:S01]  /*8df0*/  SHF.R.S32.HI R28, RZ, 0x1f, R26 ;  /* 0x0000001fff1c7819 */ /* 0x004fe2000001141a */
[----:B------:R-:W-:Y:S06]  /*8e00*/  @P0 BRA `(.L_x_639) ;  /* 0x0000000000140947 */ /* 0x000fec0003800000 */
[----:B------:R-:W-:Y:S01]  /*8e10*/  ISETP.NE.AND P1, PT, R8, RZ, PT ;  /* 0x000000ff0800720c */ /* 0x000fe20003f25270 */
[----:B------:R-:W-:-:S04]  /*8e20*/  IMAD.MOV.U32 R29, RZ, RZ, 0x6100 ;  /* 0x00006100ff1d7424 */ /* 0x000fc800078e00ff */
[----:B------:R2:W-:Y:S08]  /*8e30*/  SYNCS.ARRIVE.TRANS64 RZ, [R12+URZ+0x36430], R29 ;  /* 0x0364301d0cff79a7 */ /* 0x0005f0000800003f */
[----:B------:R-:W-:Y:S05]  /*8e40*/  @!P1 BRA `(.L_x_639) ;  /* 0x0000000000049947 */ /* 0x000fea0003800000 */
[----:B------:R-:W-:Y:S01]  /*8e50*/  BPT.TRAP 0x1 ;  /* 0x000000040000795c */ /* 0x000fe20000300000 */
.L_x_639:
[----:B------:R-:W-:Y:S01]  /*8e60*/  IADD3 R26, P1, R26, R6, RZ ;  /* 0x000000061a1a7210 */ /* 0x000fe20007f3e0ff */
[----:B------:R-:W-:Y:S01]  /*8e70*/  UMOV UR14, 0x0 ;  /* 0x00000000000e7882 */ /* 0x000fe20000000000 */
[----:B------:R-:W-:Y:S01]  /*8e80*/  R2UR UR25, R21 ;  /* 0x00000000151972ca */ /* 0x000fe200000e0000 */
[----:B------:R-:W-:Y:S01]  /*8e90*/  UMOV UR15, 0x14f00000 ;  /* 0x14f00000000f7882 */ /* 0x000fe20000000000 */
[----:B------:R-:W-:Y:S01]  /*8ea0*/  R2UR UR27, R27 ;  /* 0x000000001b1b72ca */ /* 0x000fe200000e0000 */
[----:B------:R-:W-:Y:S01]  /*8eb0*/  IMAD.X R28, R28, 0x1, R10, P1 ;  /* 0x000000011c1c7824 */ /* 0x000fe200008e060a */
[----:B------:R-:W-:Y:S01]  /*8ec0*/  LEA R18, P1, R26, R18, 0x2 ;  /* 0x000000121a127211 */ /* 0x000fe200078210ff */
[----:B------:R-:W-:Y:S01]  /*8ed0*/  UMOV UR26, URZ ;  /* 0x0000003f001a7c82 */ /* 0x000fe20008000000 */
[----:B------:R-:W-:Y:S01]  /*8ee0*/  R2UR UR24, R22 ;  /* 0x00000000161872ca */ /* 0x000fe200000e0000 */
[----:B------:R-:W-:Y:S01]  /*8ef0*/  UMOV UR18, 0x40 ;  /* 0x0000004000127882 */ /* 0x000fe20000000000 */
[----:B------:R-:W-:Y:S01]  /*8f00*/  LEA.HI.X R19, R26, R19, R28, 0x2, P1 ;  /* 0x000000131a137211 */ /* 0x000fe200008f141c */
[----:B------:R-:W-:Y:S01]  /*8f10*/  UMOV UR20, UR28 ;  /* 0x0000001c00147c82 */ /* 0x000fe20008000000 */
[----:B------:R-:W-:Y:S01]  /*8f20*/  R2UR UR6, R4 ;  /* 0x00000000040672ca */ /* 0x000fe200000e0000 */
        /* <DEDUP_REMOVED lines=22> */
[----:B------:R-:W4:Y:S02]  /*9090*/  SYNCS.PHASECHK.TRANS64.TRYWAIT P1, [R12+URZ+0x36420], R5 ;  /* 0x036420050c0075a7 */ /* 0x000f24000802017f */
[----:B---34-:R-:W-:Y:S05]  /*90a0*/  @!P1 BRA `(.L_x_640) ;  /* 0x0000001000309947 */ /* 0x018fea0003800000 */
.L_x_662:
[----:B------:R-:W-:Y:S05]  /*90b0*/  @P0 BRA `(.L_x_641) ;  /* 0x0000000000140947 */ /* 0x000fea0003800000 */
[----:B------:R-:W-:Y:S01]  /*90c0*/  ISETP.NE.AND P1, PT, R8, RZ, PT ;  /* 0x000000ff0800720c */ /* 0x000fe20003f25270 */
[----:B---3--:R-:W-:-:S04]  /*90d0*/  IMAD.MOV.U32 R5, RZ, RZ, 0x6100 ;  /* 0x00006100ff057424 */ /* 0x008fc800078e00ff */
[----:B------:R4:W-:Y:S08]  /*90e0*/  SYNCS.ARRIVE.TRANS64 RZ, [R12+URZ+0x36410], R5 ;  /* 0x036410050cff79a7 */ /* 0x0009f0000800003f */
[----:B------:R-:W-:Y:S05]  /*90f0*/  @!P1 BRA `(.L_x_641) ;  /* 0x0000000000049947 */ /* 0x000fea0003800000 */
[----:B------:R-:W-:Y:S01]  /*9100*/  BPT.TRAP 0x1 ;  /* 0x000000040000795c */ /* 0x000fe20000300000 */
.L_x_641:
        /* <DEDUP_REMOVED lines=18> */
[----:B------:R-:W-:Y:S02]  /*9230*/  UIADD3 UR19, UR32, UR43, URZ ;  /* 0x0000002b20137290 */ /* 0x000fe4000fffe03f */
[----:B------:R-:W-:Y:S02]  /*9240*/  UIADD3 UR8, UR24, 0x20000, URZ ;  /* 0x0002000018087890 */ /* 0x000fe4000fffe03f */
[----:B------:R-:W-:-:S02]  /*9250*/  UIADD3 UR40, UR24, 0x30000, URZ ;  /* 0x0003000018287890 */ /* 0x000fc4000fffe03f */
        /* <DEDUP_REMOVED lines=9> */
[----:B------:R-:W-:Y:S01]  /*92f0*/  UMOV UR41, UR17 ;  /* 0x0000001100297c82 */ /* 0x000fe20008000000 */
[----:B------:R1:W-:Y:S01]  /*9300*/  UTMALDG.4D [UR8], [UR14], desc[UR22] ;  /* 0x000016080e0075b4 */ /* 0x0003e20008019000 */
[----:B------:R-:W-:Y:S01]  /*9310*/  UMOV UR31, 0x10 ;  /* 0x00000010001f7882 */ /* 0x000fe20000000000 */
[----:B------:R1:W-:Y:S01]  /*9320*/  UTMALDG.4D [UR24], [UR14], desc[UR22] ;  /* 0x000016180e0075b4 */ /* 0x0003e20008019000 */
[----:B------:R1:W-:Y:S02]  /*9330*/  UBLKCP.S.G [UR40], [UR6], UR31 ;  /* 0x00000028060073ba */ /* 0x0003e4000800021f */
[----:B-1----:R-:W-:Y:S05]  /*9340*/  @P1 BRA `(.L_x_642) ;  /* 0xfffffff400101947 */ /* 0x002fea000383ffff */
[----:B---34-:R-:W-:-:S07]  /*9350*/  IMAD.U32 R5, RZ, RZ, UR32 ;  /* 0x00000020ff057e24 */ /* 0x018fce000f8e00ff */
.L_x_633:
[----:B------:R-:W-:Y:S01]  /*9360*/  ISETP.NE.AND P1, PT, R16, RZ, PT ;  /* 0x000000ff1000720c */ /* 0x000fe20003f25270 */
[----:B------:R-:W-:-:S12]  /*9370*/  IMAD.MOV.U32 R4, RZ, RZ, 0x1 ;  /* 0x00000001ff047424 */ /* 0x000fd800078e00ff */
[----:B------:R-:W-:Y:S05]  /*9380*/  @!P1 BRA `(.L_x_632) ;  /* 0x00000004006c9947 */ /* 0x000fea0003800000 */
[----:B------:R-:W3:Y:S02]  /*9390*/  SYNCS.PHASECHK.TRANS64.TRYWAIT P1, [R12+URZ+0x36438], R11 ;  /* 0x0364380b0c0075a7 */ /* 0x000ee4000802017f */
[----:B---3--:R-:W-:Y:S05]  /*93a0*/  @!P1 BRA `(.L_x_643) ;  /* 0x0000000c00889947 */ /* 0x008fea0003800000 */
.L_x_663:
[----:B------:R-:W-:Y:S05]  /*93b0*/  @P0 BRA `(.L_x_644) ;  /* 0x0000000000140947 */ /* 0x000fea0003800000 */
[----:B------:R-:W-:Y:S01]  /*93c0*/  ISETP.NE.AND P1, PT, R8, RZ, PT ;  /* 0x000000ff0800720c */ /* 0x000fe20003f25270 */
[----:B------:R-:W-:-:S04]  /*93d0*/  IMAD.MOV.U32 R5, RZ, RZ, 0x6100 ;  /* 0x00006100ff057424 */ /* 0x000fc800078e00ff */
[----:B------:R4:W-:Y:S08]  /*93e0*/  SYNCS.ARRIVE.TRANS64 RZ, [R12+URZ+0x36430], R5 ;  /* 0x036430050cff79a7 */ /* 0x0009f0000800003f */
[----:B------:R-:W-:Y:S05]  /*93f0*/  @!P1 BRA `(.L_x_644) ;  /* 0x0000000000049947 */ /* 0x000fea0003800000 */
[----:B------:R-:W-:Y:S01]  /*9400*/  BPT.TRAP 0x1 ;  /* 0x000000040000795c */ /* 0x000fe20000300000 */
.L_x_644:
[----:B----4-:R-:W4:Y:S01]  /*9410*/  LDC.64 R4, c[0x0][0x728] ;  /* 0x0001ca00ff047b82 */ /* 0x010f220000000a00 */
        /* <DEDUP_REMOVED lines=17> */
[----:B------:R-:W-:Y:S02]  /*9530*/  UIADD3 UR19, UR19, UR43, URZ ;  /* 0x0000002b13137290 */ /* 0x000fe4000fffe03f */
[----:B------:R-:W-:Y:S01]  /*9540*/  UIADD3 UR8, UR24, 0x2c000, URZ ;  /* 0x0002c00018087890 */ /* 0x000fe2000fffe03f */
[C---:B----4-:R-:W-:Y:S01]  /*9550*/  LEA R4, P2, R9.reuse, R4, 0x2 ;  /* 0x0000000409047211 */ /* 0x050fe200078410ff */
[----:B------:R-:W-:Y:S01]  /*9560*/  UIADD3 UR24, UR24, 0x2e000, URZ ;  /* 0x0002e00018187890 */ /* 0x000fe2000fffe03f */
[----:B------:R-:W-:Y:S02]  /*9570*/  UMOV UR9, UR17 ;  /* 0x0000001100097c82 */ /* 0x000fe40008000000 */
[----:B------:R-:W-:Y:S01]  /*9580*/  LEA.HI.X R5, R9, R5, R16, 0x2, P2 ;  /* 0x0000000509057211 */ /* 0x000fe200010f1410 */
[----:B------:R-:W-:Y:S01]  /*9590*/  UMOV UR11, UR19 ;  /* 0x00000013000b7c82 */ /* 0x000fe20008000000 */
[----:B------:R-:W-:Y:S01]  /*95a0*/  IADD3 R9, P1, R13, 0x1f0, RZ ;  /* 0x000001f00d097810 */ /* 0x000fe20007f3e0ff */
[----:B------:R-:W-:Y:S01]  /*95b0*/  UMOV UR25, UR17 ;  /* 0x0000001100197c82 */ /* 0x000fe20008000000 */
[----:B------:R-:W-:Y:S01]  /*95c0*/  R2UR UR30, R4 ;  /* 0x00000000041e72ca */ /* 0x000fe200000e0000 */
[----:B------:R-:W-:Y:S01]  /*95d0*/  UMOV UR27, UR19 ;  /* 0x00000013001b7c82 */ /* 0x000fe20008000000 */
[----:B------:R-:W-:Y:S01]  /*95e0*/  R2UR UR6, R9 ;  /* 0x00000000090672ca */ /* 0x000fe200000e0000 */
[----:B------:R-:W-:Y:S01]  /*95f0*/  IMAD.X R9, RZ, RZ, R14, P1 ;  /* 0x000000ffff097224 */ /* 0x000fe200008e060e */
[----:B------:R-:W-:Y:S01]  /*9600*/  R2UR UR31, R5 ;  /* 0x00000000051f72ca */ /* 0x000fe200000e0000 */
[----:B------:R-:W-:Y:S01]  /*9610*/  UMOV UR33, UR17 ;  /* 0x0000001100217c82 */ /* 0x000fe20008000000 */
[----:B------:R-:W-:Y:S01]  /*9620*/  SHF.L.U32 R5, R0, 0x1f, RZ ;  /* 0x0000001f00057819 */ /* 0x000fe200000006ff */
[----:B------:R-:W-:Y:S01]  /*9630*/  UMOV UR22, 0x10 ;  /* 0x0000001000167882 */ /* 0x000fe20000000000 */
[----:B------:R-:W-:-:S13]  /*9640*/  R2UR UR7, R9 ;  /* 0x00000000090772ca */ /* 0x000fda00000e0000 */
[----:B------:R4:W-:Y:S01]  /*9650*/  UTMALDG.4D [UR16], [UR6], desc[UR14] ;  /* 0x00000e10060075b4 */ /* 0x0009e20008019000 */
[----:B------:R4:W-:Y:S01]  /*9660*/  UTMALDG.4D [UR8], [UR6], desc[UR14] ;  /* 0x00000e08060075b4 */ /* 0x0009e20008019000 */
[----:B------:R4:W-:Y:S01]  /*9670*/  UTMALDG.4D [UR24], [UR6], desc[UR14] ;  /* 0x00000e18060075b4 */ /* 0x0009e20008019000 */
[----:B------:R4:W-:Y:S01]  /*9680*/  UBLKCP.S.G [UR32], [UR30], UR22 ;  /* 0x000000201e0073ba */ /* 0x0009e20008000216 */
[----:B------:R-:W5:Y:S02]  /*9690*/  SYNCS.PHASECHK.TRANS64.TRYWAIT P1, [R12+URZ+0x36428], R5 ;  /* 0x036428050c0075a7 */ /* 0x000f64000802017f */
[----:B----45:R-:W-:Y:S05]  /*96a0*/  @!P1 BRA `(.L_x_645) ;  /* 0x0000000800dc9947 */ /* 0x030fea0003800000 */
.L_x_664:
[----:B------:R-:W-:Y:S01]  /*96b0*/  IMAD.MOV.U32 R4, RZ, RZ, RZ ;  /* 0x000000ffff047224 */ /* 0x000fe200078e00ff */
[----:B------:R-:W-:Y:S06]  /*96c0*/  @P0 BRA `(.L_x_646) ;  /* 0x0000000000140947 */ /* 0x000fec0003800000 */
[----:B------:R-:W-:Y:S01]  /*96d0*/  ISETP.NE.AND P1, PT, R8, RZ, PT ;  /* 0x000000ff0800720c */ /* 0x000fe20003f25270 */
[----:B----4-:R-:W-:-:S04]  /*96e0*/  IMAD.MOV.U32 R5, RZ, RZ, 0x6100 ;  /* 0x00006100ff057424 */ /* 0x010fc800078e00ff */
[----:B------:R4:W-:Y:S08]  /*96f0*/  SYNCS.ARRIVE.TRANS64 RZ, [R12+URZ+0x36418], R5 ;  /* 0x036418050cff79a7 */ /* 0x0009f0000800003f */
[----:B------:R-:W-:Y:S05]  /*9700*/  @!P1 BRA `(.L_x_646) ;  /* 0x0000000000049947 */ /* 0x000fea0003800000 */
[----:B------:R-:W-:Y:S01]  /*9710*/  BPT.TRAP 0x1 ;  /* 0x000000040000795c */ /* 0x000fe20000300000 */
.L_x_646:
        /* <DEDUP_REMOVED lines=17> */
[----:B------:R-:W-:Y:S02]  /*9830*/  UIADD3 UR19, UR30, UR43, URZ ;  /* 0x0000002b1e137290 */ /* 0x000fe4000fffe03f */
[----:B----4-:R-:W-:Y:S01]  /*9840*/  IMAD.U32 R5, RZ, RZ, UR30 ;  /* 0x0000001eff057e24 */ /* 0x010fe2000f8e00ff */
        /* <DEDUP_REMOVED lines=8> */
[----:B------:R-:W-:Y:S01]  /*98d0*/  UMOV UR27, UR19 ;  /* 0x00000013001b7c82 */ /* 0x000fe20008000000 */
[----:B------:R-:W-:Y:S01]  /*98e0*/  UMOV UR33, UR17 ;  /* 0x0000001100217c82 */ /* 0x000fe20008000000 */
[----:B------:R-:W-:Y:S01]  /*98f0*/  UMOV UR31, 0x10 ;  /* 0x00000010001f7882 */ /* 0x000fe20000000000 */
[----:B------:R4:W-:Y:S01]  /*9900*/  UTMALDG.4D [UR8], [UR14], desc[UR22] ;  /* 0x000016080e0075b4 */ /* 0x0009e20008019000 */
[----:B------:R4:W-:Y:S01]  /*9910*/  UTMALDG.4D [UR24], [UR14], desc[UR22] ;  /* 0x000016180e0075b4 */ /* 0x0009e20008019000 */
[----:B------:R4:W-:Y:S02]  /*9920*/  UBLKCP.S.G [UR32], [UR6], UR31 ;  /* 0x00000020060073ba */ /* 0x0009e4000800021f */
[----:B----4-:R-:W-:Y:S01]  /*9930*/  NOP ;  /* 0x0000000000007918 */ /* 0x010fe20000000000 */
.L_x_632:
[----:B------:R-:W-:-:S04]  /*9940*/  SHF.L.U32 R3, R4, 0x1f, RZ ;  /* 0x0000001f04037819 */ /* 0x000fc800000006ff */
[----:B------:R-:W4:Y:S02]  /*9950*/  SYNCS.PHASECHK.TRANS64.TRYWAIT P1, [R12+URZ+0x36438], R3 ;  /* 0x036438030c0075a7 */ /* 0x000f24000802017f */
[----:B----4-:R-:W-:Y:S05]  /*9960*/  @!P1 BRA `(.L_x_647) ;  /* 0x0000000800409947 */ /* 0x010fea0003800000 */
.L_x_665:
[----:B------:R-:W-:Y:S05]  /*9970*/  @P0 BRA `(.L_x_648) ;  /* 0x0000000000180947 */ /* 0x000fea0003800000 */
[----:B------:R-:W5:Y:S01]  /*9980*/  S2R R2, SR_TID.X ;  /* 0x0000000000027919 */ /* 0x000f620000002100 */
[----:B----4-:R-:W-:-:S04]  /*9990*/  IMAD.MOV.U32 R3, RZ, RZ, 0x6100 ;  /* 0x00006100ff037424 */ /* 0x010fc800078e00ff */
[----:B------:R4:W-:Y:S01]  /*99a0*/  SYNCS.ARRIVE.TRANS64 RZ, [R12+URZ+0x36430], R3 ;  /* 0x036430030cff79a7 */ /* 0x0009e2000800003f */
[----:B-----5:R-:W-:-:S13]  /*99b0*/  LOP3.LUT P0, RZ, R2, 0x1f, RZ, 0xc0, !PT ;  /* 0x0000001f02ff7812 */ /* 0x020fda000780c0ff */
[----:B----4-:R-:W-:Y:S05]  /*99c0*/  @!P0 BRA `(.L_x_648) ;  /* 0x0000000000048947 */ /* 0x010fea0003800000 */
[----:B------:R-:W-:Y:S01]  /*99d0*/  BPT.TRAP 0x1 ;  /* 0x000000040000795c */ /* 0x000fe20000300000 */
.L_x_648:
[----:B----4-:R-:W4:Y:S01]  /*99e0*/  LDC.64 R2, c[0x0][0x728] ;  /* 0x0001ca00ff027b82 */ /* 0x010f220000000a00 */
[----:B------:R-:W-:Y:S01]  /*99f0*/  IADD3 R13, P1, R13, 0x1f0, RZ ;  /* 0x000001f00d0d7810 */ /* 0x000fe20007f3e0ff */
[----:B------:R-:W-:Y:S01]  /*9a00*/  UMOV UR14, 0x0 ;  /* 0x00000000000e7882 */ /* 0x000fe20000000000 */
[C---:B------:R-:W-:Y:S01]  /*9a10*/  IADD3 R6, P0, R5.reuse, R6, RZ ;  /* 0x0000000605067210 */ /* 0x040fe20007f1e0ff */
[----:B------:R-:W-:Y:S01]  /*9a20*/  UMOV UR15, 0x14f00000 ;  /* 0x14f00000000f7882 */ /* 0x000fe20000000000 */
[----:B------:R-:W-:Y:S01]  /*9a30*/  R2UR UR24, R12 ;  /* 0x000000000c1872ca */ /* 0x000fe200000e0000 */
[----:B------:R-:W-:Y:S01]  /*9a40*/  IMAD.X R14, RZ, RZ, R14, P1 ;  /* 0x000000ffff0e7224 */ /* 0x000fe200008e060e */
[C---:B------:R-:W-:Y:S01]  /*9a50*/  R2UR UR19, R5.reuse ;  /* 0x00000000051372ca */ /* 0x040fe200000e0000 */
[----:B------:R-:W-:Y:S01]  /*9a60*/  UMOV UR18, URZ ;  /* 0x0000003f00127c82 */ /* 0x000fe20008000000 */
[----:B------:R-:W-:Y:S01]  /*9a70*/  LEA.HI.X.SX32 R5, R5, R10, 0x1, P0 ;  /* 0x0000000a05057211 */ /* 0x000fe200000f0eff */
        /* <DEDUP_REMOVED lines=10> */
[----:B------:R-:W-:-:S02]  /*9b20*/  UIADD3 UR19, UR19, UR43, URZ ;  /* 0x0000002b13137290 */ /* 0x000fc4000fffe03f */
[----:B------:R-:W-:Y:S01]  /*9b30*/  UIADD3 UR16, UR24, 0x2a000, URZ ;  /* 0x0002a00018107890 */ /* 0x000fe2000fffe03f */
[C---:B----4-:R-:W-:Y:S01]  /*9b40*/  LEA R2, P0, R6.reuse, R2, 0x2 ;  /* 0x0000000206027211 */ /* 0x050fe200078010ff */
[----:B------:R-:W-:Y:S02]  /*9b50*/  UIADD3 UR32, UR24, 0x30200, URZ ;  /* 0x0003020018207890 */ /* 0x000fe4000fffe03f */
[----:B------:R-:W-:Y:S01]  /*9b60*/  UIADD3 UR8, UR24, 0x2c000, URZ ;  /* 0x0002c00018087890 */ /* 0x000fe2000fffe03f */
[----:B------:R-:W-:Y:S01]  /*9b70*/  LEA.HI.X R3, R6, R3, R5, 0x2, P0 ;  /* 0x0000000306037211 */ /* 0x000fe200000f1405 */
[----:B------:R-:W-:Y:S01]  /*9b80*/  UIADD3 UR24, UR24, 0x2e000, URZ ;  /* 0x0002e00018187890 */ /* 0x000fe2000fffe03f */
[----:B------:R-:W-:Y:S01]  /*9b90*/  R2UR UR30, R2 ;  /* 0x00000000021e72ca */ /* 0x000fe200000e0000 */
[----:B------:R-:W-:Y:S01]  /*9ba0*/  UMOV UR9, UR17 ;  /* 0x0000001100097c82 */ /* 0x000fe20008000000 */
[----:B------:R-:W-:Y:S01]  /*9bb0*/  R2UR UR31, R3 ;  /* 0x00000000031f72ca */ /* 0x000fe200000e0000 */
[----:B------:R-:W-:Y:S01]  /*9bc0*/  UMOV UR11, UR19 ;  /* 0x00000013000b7c82 */ /* 0x000fe20008000000 */
        /* <DEDUP_REMOVED lines=12> */
[----:B----4-:R-:W-:-:S03]  /*9c90*/  NOP ;  /* 0x0000000000007918 */ /* 0x010fc60000000000 */
.L_x_629:
[----:B------:R-:W-:Y:S05]  /*9ca0*/  BSYNC B0 ;  /* 0x0000000000007941 */ /* 0x000fea0003800000 */
.L_x_627:
[----:B------:R-:W-:-:S03]  /*9cb0*/  UMOV UR6, 0xffffffff ;  /* 0xffffffff00067882 */ /* 0x000fc60000000000 */
[----:B------:R-:W-:Y:S05]  /*9cc0*/  BRA.DIV UR6, `(.L_x_649) ;  /* 0x00000006067c7947 */ /* 0x000fea000b800000 */
[----:B------:R-:W-:-:S13]  /*9cd0*/  ELECT P6, URZ, PT ;  /* 0x00000000003f782f */ /* 0x000fda00038c0000 */
.L_x_668:
[----:B------:R-:W-:Y:S05]  /*9ce0*/  @!P6 BRA `(.L_x_516) ;  /* 0x000000000070e947 */ /* 0x000fea0003800000 */
[----:B------:R-:W-:-:S04]  /*9cf0*/  LOP3.LUT R17, R17, 0x2, RZ, 0xfc, !PT ;  /* 0x0000000211117812 */ /* 0x000fc800078efcff */
[----:B------:R-:W-:-:S13]  /*9d00*/  ISETP.NE.AND P2, PT, R17, 0x3, PT ;  /* 0x000000031100780c */ /* 0x000fda0003f45270 */
[----:B------:R-:W-:Y:S05]  /*9d10*/  @!P2 BRA `(.L_x_650) ;  /* 0x000000000004a947 */ /* 0x000fea0003800000 */
[----:B--2---:R-:W-:Y:S01]  /*9d20*/  BPT.TRAP 0x1 ;  /* 0x000000040000795c */ /* 0x004fe20000300000 */
.L_x_650:
[----:B------:R-:W4:Y:S01]  /*9d30*/  S2R R3, SR_CgaCtaId ;  /* 0x0000000000037919 */ /* 0x000f220000008800 */
[----:B------:R-:W-:Y:S02]  /*9d40*/  MOV R2, 0x400 ;  /* 0x0000040000027802 */ /* 0x000fe40000000f00 */
[----:B------:R-:W-:Y:S02]  /*9d50*/  SHF.L.U32 R6, R0, 0x1f, RZ ;  /* 0x0000001f00067819 */ /* 0x000fe400000006ff */
[----:B----4-:R-:W-:-:S05]  /*9d60*/  LEA R9, R3, R2, 0x18 ;  /* 0x0000000203097211 */ /* 0x010fca00078ec0ff */
[----:B------:R-:W-:-:S04]  /*9d70*/  VIADD R2, R9, 0x36420 ;  /* 0x0003642009027836 */ /* 0x000fc80000000000 */
[C---:B------:R-:W-:Y:S02]  /*9d80*/  IMAD R7, R5.reuse, 0x8, R2 ;  /* 0x0000000805077824 */ /* 0x040fe400078e0202 */
[----:B------:R-:W-:Y:S02]  /*9d90*/  VIADD R5, R5, 0x1 ;  /* 0x0000000105057836 */ /* 0x000fe40000000000 */
[----:B------:R-:W4:Y:S03]  /*9da0*/  SYNCS.PHASECHK.TRANS64.TRYWAIT P0, [R7+URZ], R6 ;  /* 0x00000006070075a7 */ /* 0x000f26000800017f */
[----:B------:R-:W-:-:S04]  /*9db0*/  ISETP.NE.AND P1, PT, R5, 0x2, PT ;  /* 0x000000020500780c */ /* 0x000fc80003f25270 */
[----:B------:R-:W-:Y:S02]  /*9dc0*/  SEL R3, RZ, 0x1, P1 ;  /* 0x00000001ff037807 */ /* 0x000fe40000800000 */
[----:B------:R-:W-:Y:S02]  /*9dd0*/  SEL R5, R5, RZ, P1 ;  /* 0x000000ff05057207 */ /* 0x000fe40000800000 */
[----:B------:R-:W-:-:S03]  /*9de0*/  LOP3.LUT R0, R0, R3, RZ, 0x3c, !PT ;  /* 0x0000000300007212 */ /* 0x000fc600078e3cff */
[----:B------:R-:W-:Y:S01]  /*9df0*/  IMAD R5, R5, 0x8, R2 ;  /* 0x0000000805057824 */ /* 0x000fe200078e0202 */
[----:B------:R-:W-:Y:S01]  /*9e00*/  SHF.L.U32 R0, R0, 0x1f, RZ ;  /* 0x0000001f00007819 */ /* 0x000fe200000006ff */
[----:B----4-:R-:W-:Y:S06]  /*9e10*/  @!P0 BRA `(.L_x_651) ;  /* 0x0000000400488947 */ /* 0x010fec0003800000 */
.L_x_669:
[----:B------:R-:W5:Y:S02]  /*9e20*/  SYNCS.PHASECHK.TRANS64.TRYWAIT P0, [R5+URZ], R0 ;  /* 0x00000000050075a7 */ /* 0x000f64000800017f */
[----:B-----5:R-:W-:Y:S05]  /*9e30*/  @!P0 BRA `(.L_x_652) ;  /* 0x0000000400548947 */ /* 0x020fea0003800000 */
.L_x_670:
[----:B------:R-:W-:Y:S05]  /*9e40*/  @!P2 BRA `(.L_x_653) ;  /* 0x000000000004a947 */ /* 0x000fea0003800000 */
[----:B--2---:R-:W-:Y:S01]  /*9e50*/  BPT.TRAP 0x1 ;  /* 0x000000040000795c */ /* 0x004fe20000300000 */
.L_x_653:
[----:B------:R-:W-:-:S07]  /*9e60*/  SHF.L.U32 R4, R4, 0x1f, RZ ;  /* 0x0000001f04047819 */ /* 0x000fce00000006ff */
.L_x_654:
[----:B------:R1:W1:Y:S02]  /*9e70*/  SYNCS.PHASECHK.TRANS64.TRYWAIT P0, [R9+URZ+0x36438], R4 ;  /* 0x03643804090075a7 */ /* 0x000264000800017f */
[----:B-1----:R-:W-:Y:S05]  /*9e80*/  @!P0 NANOSLEEP.SYNCS 0x989680 ;  /* 0x009896800000895d */ /* 0x002fea0003900000 */
[----:B------:R-:W1:Y:S02]  /*9e90*/  @!P0 SYNCS.PHASECHK.TRANS64 P0, [R9+URZ+0x36438], R4 ;  /* 0x03643804090085a7 */ /* 0x000e64000800007f */
[----:B-1----:R-:W-:Y:S05]  /*9ea0*/  @!P0 BRA `(.L_x_654) ;  /* 0xfffffffc00f08947 */ /* 0x002fea000383ffff */
.L_x_516:
[----:B--2---:R-:W-:Y:S05]  /*9eb0*/  BSYNC B6 ;  /* 0x0000000000067941 */ /* 0x004fea0003800000 */
.L_x_510:
[----:B------:R-:W-:Y:S05]  /*9ec0*/  EXIT ;  /* 0x000000000000794d */ /* 0x000fea0003800000 */
.L_x_526:
[----:B------:R-:W-:Y:S02]  /*9ed0*/  IMAD.MOV.U32 R12, RZ, RZ, RZ ;  /* 0x000000ffff0c7224 */ /* 0x000fe400078e00ff */
[----:B------:R-:W-:Y:S02]  /*9ee0*/  IMAD.MOV.U32 R11, RZ, RZ, 0x1f ;  /* 0x0000001fff0b7424 */ /* 0x000fe400078e00ff */
[----:B------:R-:W-:-:S07]  /*9ef0*/  IMAD.MOV.U32 R15, RZ, RZ, -0x1 ;  /* 0xffffffffff0f7424 */ /* 0x000fce00078e00ff */
[----:B------:R-:W-:Y:S05]  /*9f00*/  WARPSYNC.COLLECTIVE R15, `(.L_x_655) ;  /* 0x000000000f087348 */ /* 0x000fea0003c00000 */
[----:B------:R1:W2:Y:S02]  /*9f10*/  SHFL.IDX P6, R14, R13, R12, R11 ;  /* 0x0000000c0d0e7389 */ /* 0x0002a400000c000b */
[----:B-12---:R-:W-:Y:S01]  /*9f20*/  ENDCOLLECTIVE ;  /* 0x000000000000791b */ /* 0x006fe20003800000 */
.L_x_655:
[----:B------:R-:W-:Y:S05]  /*9f30*/  BRA `(.L_x_656) ;  /* 0xffffff7000bc7947 */ /* 0x000fea000383ffff */
.L_x_528:
[----:B--2---:R2:W3:Y:S02]  /*9f40*/  SYNCS.PHASECHK.TRANS64.TRYWAIT P0, [R152+URZ+0x36400], R15 ;  /* 0x0364000f980075a7 */ /* 0x0044e4000800017f */
[----:B---3--:R-:W-:Y:S05]  /*9f50*/  @!P0 NANOSLEEP.SYNCS 0x989680 ;  /* 0x009896800000895d */ /* 0x008fea0003900000 */
[----:B------:R-:W3:Y:S02]  /*9f60*/  @!P0 SYNCS.PHASECHK.TRANS64 P0, [R152+URZ+0x36400], R15 ;  /* 0x0364000f980085a7 */ /* 0x000ee4000800007f */
[----:B---3--:R-:W-:Y:S05]  /*9f70*/  @!P0 BRA `(.L_x_528) ;  /* 0xfffffffc00f08947 */ /* 0x008fea000383ffff */
[----:B------:R-:W-:Y:S05]  /*9f80*/  BRA `(.L_x_527) ;  /* 0xffffff7400107947 */ /* 0x000fea000383ffff */
.L_x_532:
[----:B--2---:R2:W3:Y:S02]  /*9f90*/  SYNCS.PHASECHK.TRANS64.TRYWAIT P1, [R4+URZ+0x36410], R9 ;  /* 0x03641009040075a7 */ /* 0x0044e4000802017f */
[----:B---3--:R-:W-:Y:S05]  /*9fa0*/  @!P1 NANOSLEEP.SYNCS 0x989680 ;  /* 0x009896800000995d */ /* 0x008fea0003900000 */
[----:B------:R-:W3:Y:S02]  /*9fb0*/  @!P1 SYNCS.PHASECHK.TRANS64 P1, [R4+URZ+0x36410], R9 ;  /* 0x03641009040095a7 */ /* 0x000ee4000802007f */
[----:B---3--:R-:W-:Y:S05]  /*9fc0*/  @!P1 BRA `(.L_x_532) ;  /* 0xfffffffc00f09947 */ /* 0x008fea000383ffff */
[----:B------:R-:W-:Y:S05]  /*9fd0*/  BRA `(.L_x_531) ;  /* 0xffffff7800b07947 */ /* 0x000fea000383ffff */
.L_x_536:
[----:B--2---:R2:W1:Y:S02]  /*9fe0*/  SYNCS.PHASECHK.TRANS64.TRYWAIT P1, [R152+URZ+0x36430], R9 ;  /* 0x03643009980075a7 */ /* 0x004464000802017f */
[----:B-1----:R-:W-:Y:S05]  /*9ff0*/  @!P1 NANOSLEEP.SYNCS 0x989680 ;  /* 0x009896800000995d */ /* 0x002fea0003900000 */
[----:B------:R-:W1:Y:S02]  /*a000*/  @!P1 SYNCS.PHASECHK.TRANS64 P1, [R152+URZ+0x36430], R9 ;  /* 0x03643009980095a7 */ /* 0x000e64000802007f */
[----:B-1----:R-:W-:Y:S05]  /*a010*/  @!P1 BRA `(.L_x_536) ;  /* 0xfffffffc00f09947 */ /* 0x002fea000383ffff */
[----:B------:R-:W-:Y:S05]  /*a020*/  BRA `(.L_x_535) ;  /* 0xffffff8000547947 */ /* 0x000fea000383ffff */
.L_x_630:
[----:B-1----:R1:W2:Y:S02]  /*a030*/  SYNCS.PHASECHK.TRANS64.TRYWAIT P1, [R12+URZ+0x36420], R11 ;  /* 0x0364200b0c0075a7 */ /* 0x0022a4000802017f */
[----:B--2---:R-:W-:Y:S05]  /*a040*/  @!P1 NANOSLEEP.SYNCS 0x989680 ;  /* 0x009896800000995d */ /* 0x004fea0003900000 */
[----:B------:R-:W2:Y:S02]  /*a050*/  @!P1 SYNCS.PHASECHK.TRANS64 P1, [R12+URZ+0x36420], R11 ;  /* 0x0364200b0c0095a7 */ /* 0x000ea4000802007f */
[----:B--2---:R-:W-:Y:S05]  /*a060*/  @!P1 BRA `(.L_x_630) ;  /* 0xfffffffc00f09947 */ /* 0x004fea000383ffff */
[----:B------:R-:W-:Y:S05]  /*a070*/  BRA `(.L_x_657) ;  /* 0xffffffe000187947 */ /* 0x000fea000383ffff */
.L_x_634:
[----:B-1----:R1:W2:Y:S02]  /*a080*/  SYNCS.PHASECHK.TRANS64.TRYWAIT P1, [R12+URZ+0x36438], R11 ;  /* 0x0364380b0c0075a7 */ /* 0x0022a4000802017f */
[----:B--2---:R-:W-:Y:S05]  /*a090*/  @!P1 NANOSLEEP.SYNCS 0x989680 ;  /* 0x009896800000995d */ /* 0x004fea0003900000 */
[----:B------:R-:W2:Y:S02]  /*a0a0*/  @!P1 SYNCS.PHASECHK.TRANS64 P1, [R12+URZ+0x36438], R11 ;  /* 0x0364380b0c0095a7 */ /* 0x000ea4000802007f */
[----:B--2---:R-:W-:Y:S05]  /*a0b0*/  @!P1 BRA `(.L_x_634) ;  /* 0xfffffffc00f09947 */ /* 0x004fea000383ffff */
[----:B------:R-:W-:Y:S05]  /*a0c0*/  BRA `(.L_x_658) ;  /* 0xffffffe400c07947 */ /* 0x000fea000383ffff */
.L_x_636:
[----:B--2---:R2:W3:Y:S02]  /*a0d0*/  SYNCS.PHASECHK.TRANS64.TRYWAIT P1, [R12+URZ+0x36428], R27 ;  /* 0x0364281b0c0075a7 */ /* 0x0044e4000802017f */
[----:B---3--:R-:W-:Y:S05]  /*a0e0*/  @!P1 NANOSLEEP.SYNCS 0x989680 ;  /* 0x009896800000995d */ /* 0x008fea0003900000 */
[----:B------:R-:W3:Y:S02]  /*a0f0*/  @!P1 SYNCS.PHASECHK.TRANS64 P1, [R12+URZ+0x36428], R27 ;  /* 0x0364281b0c0095a7 */ /* 0x000ee4000802007f */
[----:B---3--:R-:W-:Y:S05]  /*a100*/  @!P1 BRA `(.L_x_636) ;  /* 0xfffffffc00f09947 */ /* 0x008fea000383ffff */
[----:B------:R-:W-:Y:S05]  /*a110*/  BRA `(.L_x_659) ;  /* 0xffffffe800887947 */ /* 0x000fea000383ffff */
.L_x_638:
[----:B--2---:R2:W3:Y:S02]  /*a120*/  SYNCS.PHASECHK.TRANS64.TRYWAIT P1, [R12+URZ+0x36438], R28 ;  /* 0x0364381c0c0075a7 */ /* 0x0044e4000802017f */
[----:B---3--:R-:W-:Y:S05]  /*a130*/  @!P1 NANOSLEEP.SYNCS 0x989680 ;  /* 0x009896800000995d */ /* 0x008fea0003900000 */
[----:B------:R-:W3:Y:S02]  /*a140*/  @!P1 SYNCS.PHASECHK.TRANS64 P1, [R12+URZ+0x36438], R28 ;  /* 0x0364381c0c0095a7 */ /* 0x000ee4000802007f */
[----:B---3--:R-:W-:Y:S05]  /*a150*/  @!P1 BRA `(.L_x_638) ;  /* 0xfffffffc00f09947 */ /* 0x008fea000383ffff */
[----:B------:R-:W-:Y:S05]  /*a160*/  BRA `(.L_x_660) ;  /* 0xffffffec00207947 */ /* 0x000fea000383ffff */
.L_x_640:
[----:B------:R-:W-:-:S07]  /*a170*/  SHF.L.U32 R5, R0, 0x1f, RZ ;  /* 0x0000001f00057819 */ /* 0x000fce00000006ff */
.L_x_661:
[----:B---3--:R3:W4:Y:S02]  /*a180*/  SYNCS.PHASECHK.TRANS64.TRYWAIT P1, [R12+URZ+0x36420], R5 ;  /* 0x036420050c0075a7 */ /* 0x008724000802017f */
[----:B----4-:R-:W-:Y:S05]  /*a190*/  @!P1 NANOSLEEP.SYNCS 0x989680 ;  /* 0x009896800000995d */ /* 0x010fea0003900000 */
[----:B------:R-:W4:Y:S02]  /*a1a0*/  @!P1 SYNCS.PHASECHK.TRANS64 P1, [R12+URZ+0x36420], R5 ;  /* 0x036420050c0095a7 */ /* 0x000f24000802007f */
[----:B----4-:R-:W-:Y:S05]  /*a1b0*/  @!P1 BRA `(.L_x_661) ;  /* 0xfffffffc00f09947 */ /* 0x010fea000383ffff */
[----:B------:R-:W-:Y:S05]  /*a1c0*/  BRA `(.L_x_662) ;  /* 0xffffffec00b87947 */ /* 0x000fea000383ffff */
.L_x_643:
[----:B---3--:R3:W4:Y:S02]  /*a1d0*/  SYNCS.PHASECHK.TRANS64.TRYWAIT P1, [R12+URZ+0x36438], R11 ;  /* 0x0364380b0c0075a7 */ /* 0x008724000802017f */
[----:B----4-:R-:W-:Y:S05]  /*a1e0*/  @!P1 NANOSLEEP.SYNCS 0x989680 ;  /* 0x009896800000995d */ /* 0x010fea0003900000 */
[----:B------:R-:W4:Y:S02]  /*a1f0*/  @!P1 SYNCS.PHASECHK.TRANS64 P1, [R12+URZ+0x36438], R11 ;  /* 0x0364380b0c0095a7 */ /* 0x000f24000802007f */
[----:B----4-:R-:W-:Y:S05]  /*a200*/  @!P1 BRA `(.L_x_643) ;  /* 0xfffffffc00f09947 */ /* 0x010fea000383ffff */
[----:B------:R-:W-:Y:S05]  /*a210*/  BRA `(.L_x_663) ;  /* 0xfffffff000647947 */ /* 0x000fea000383ffff */
.L_x_645:
[----:B----4-:R4:W1:Y:S02]  /*a220*/  SYNCS.PHASECHK.TRANS64.TRYWAIT P1, [R12+URZ+0x36428], R5 ;  /* 0x036428050c0075a7 */ /* 0x010864000802017f */
[----:B-1----:R-:W-:Y:S05]  /*a230*/  @!P1 NANOSLEEP.SYNCS 0x989680 ;  /* 0x009896800000995d */ /* 0x002fea0003900000 */
[----:B------:R-:W1:Y:S02]  /*a240*/  @!P1 SYNCS.PHASECHK.TRANS64 P1, [R12+URZ+0x36428], R5 ;  /* 0x036428050c0095a7 */ /* 0x000e64000802007f */
[----:B-1----:R-:W-:Y:S05]  /*a250*/  @!P1 BRA `(.L_x_645) ;  /* 0xfffffffc00f09947 */ /* 0x002fea000383ffff */
[----:B------:R-:W-:Y:S05]  /*a260*/  BRA `(.L_x_664) ;  /* 0xfffffff400107947 */ /* 0x000fea000383ffff */
.L_x_647:
[----:B----4-:R4:W1:Y:S02]  /*a270*/  SYNCS.PHASECHK.TRANS64.TRYWAIT P1, [R12+URZ+0x36438], R3 ;  /* 0x036438030c0075a7 */ /* 0x010864000802017f */
[----:B-1----:R-:W-:Y:S05]  /*a280*/  @!P1 NANOSLEEP.SYNCS 0x989680 ;  /* 0x009896800000995d */ /* 0x002fea0003900000 */
[----:B------:R-:W1:Y:S02]  /*a290*/  @!P1 SYNCS.PHASECHK.TRANS64 P1, [R12+URZ+0x36438], R3 ;  /* 0x036438030c0095a7 */ /* 0x000e64000802007f */
[----:B-1----:R-:W-:Y:S05]  /*a2a0*/  @!P1 BRA `(.L_x_647) ;  /* 0xfffffffc00f09947 */ /* 0x002fea000383ffff */
[----:B------:R-:W-:Y:S05]  /*a2b0*/  BRA `(.L_x_665) ;  /* 0xfffffff400ac7947 */ /* 0x000fea000383ffff */
.L_x_649:
[----:B------:R-:W-:Y:S01]  /*a2c0*/  BSSY B0, `(.L_x_666) ;  /* 0x0000006000007945 */ /* 0x000fe20003800000 */
[----:B------:R-:W-:-:S07]  /*a2d0*/  IMAD.MOV.U32 R15, RZ, RZ, -0x1 ;  /* 0xffffffffff0f7424 */ /* 0x000fce00078e00ff */
[----:B-123--:R-:W-:Y:S05]  /*a2e0*/  WARPSYNC.COLLECTIVE R15, `(.L_x_667) ;  /* 0x000000000f0c7348 */ /* 0x00efea0003c00000 */
[----:B------:R-:W-:Y:S02]  /*a2f0*/  ELECT P6, UR62, PT ;  /* 0x00000000003e782f */ /* 0x000fe400038c0000 */
[----:B------:R-:W-:Y:S01]  /*a300*/  MOV R14, UR62 ;  /* 0x0000003e000e7c02 */ /* 0x000fe20008000f00 */
[----:B-123--:R-:W-:Y:S10]  /*a310*/  ENDCOLLECTIVE ;  /* 0x000000000000791b */ /* 0x00eff40003800000 */
.L_x_667:
[----:B------:R-:W-:Y:S05]  /*a320*/  BSYNC B0 ;  /* 0x0000000000007941 */ /* 0x000fea0003800000 */
.L_x_666:
[----:B------:R-:W-:Y:S05]  /*a330*/  BRA `(.L_x_668) ;  /* 0xfffffff800687947 */ /* 0x000fea000383ffff */
.L_x_651:
[----:B----4-:R4:W1:Y:S02]  /*a340*/  SYNCS.PHASECHK.TRANS64.TRYWAIT P0, [R7+URZ], R6 ;  /* 0x00000006070075a7 */ /* 0x010864000800017f */
[----:B-1----:R-:W-:Y:S05]  /*a350*/  @!P0 NANOSLEEP.SYNCS 0x989680 ;  /* 0x009896800000895d */ /* 0x002fea0003900000 */
[----:B------:R-:W1:Y:S02]  /*a360*/  @!P0 SYNCS.PHASECHK.TRANS64 P0, [R7+URZ], R6 ;  /* 0x00000006070085a7 */ /* 0x000e64000800007f */
[----:B-1----:R-:W-:Y:S05]  /*a370*/  @!P0 BRA `(.L_x_651) ;  /* 0xfffffffc00f08947 */ /* 0x002fea000383ffff */
[----:B------:R-:W-:Y:S05]  /*a380*/  BRA `(.L_x_669) ;  /* 0xfffffff800a47947 */ /* 0x000fea000383ffff */
.L_x_652:
[----:B------:R1:W1:Y:S02]  /*a390*/  SYNCS.PHASECHK.TRANS64.TRYWAIT P0, [R5+URZ], R0 ;  /* 0x00000000050075a7 */ /* 0x000264000800017f */
[----:B-1----:R-:W-:Y:S05]  /*a3a0*/  @!P0 NANOSLEEP.SYNCS 0x989680 ;  /* 0x009896800000895d */ /* 0x002fea0003900000 */
[----:B------:R-:W1:Y:S02]  /*a3b0*/  @!P0 SYNCS.PHASECHK.TRANS64 P0, [R5+URZ], R0 ;  /* 0x00000000050085a7 */ /* 0x000e64000800007f */
[----:B-1----:R-:W-:Y:S05]  /*a3c0*/  @!P0 BRA `(.L_x_652) ;  /* 0xfffffffc00f08947 */ /* 0x002fea000383ffff */
[----:B------:R-:W-:Y:S05]  /*a3d0*/  BRA `(.L_x_670) ;  /* 0xfffffff800987947 */ /* 0x000fea000383ffff */
.L_x_671:
        /* <DEDUP_REMOVED lines=10> */
.L_x_3859:


//--------------------- .text._ZN7cutlass13device_kernelIN5flash11enable_sm90INS1_16FlashAttnBwdSm90INS1_25CollectiveMainloopBwdSm90ILi2ELi1ELi1EN4cute5tupleIJNS5_1CILi1EEES8_S8_EEENS6_IJNS7_ILi64EEENS7_ILi96EEENS7_ILi192EEEEEENS_10bfloat16_tEfNS_4arch4Sm90ELb0ELb0ELb0ELb1ELb1ELb0ELb1ELb0ELi3ELi1ELi1ELi1ELb0EEENS1_21CollectiveEpilogueBwdISD_SE_SG_Li384ELb1ELb1ELi3EEENS1_19SingleTileSchedulerILb1ELb0ELb0ELi96EEEEEEEEEvNT_6ParamsE --------------------------
	.section	.text._ZN7cutlass13device_kernelIN5flash11enable_sm90INS1_16FlashAttnBwdSm90INS1_25CollectiveMainloopBwdSm90ILi2ELi1ELi1EN4cute5tupleIJNS5_1CILi1EEES8_S8_EEENS6_IJNS7_ILi64EEENS7_ILi96EEENS7_ILi192EEEEEENS_10bfloat16_tEfNS_4arch4Sm90ELb0ELb0ELb0ELb1ELb1ELb0ELb1ELb0ELi3ELi1ELi1ELi1ELb0EEENS1_21CollectiveEpilogueBwdISD_SE_SG_Li384ELb1ELb1ELi3EEENS1_19SingleTileSchedulerILb1ELb0ELb0ELi96EEEEEEEEEvNT_6ParamsE,"ax",@progbits
	.align	128
.text._ZN7cutlass13device_kernelIN5flash11enable_sm90INS1_16FlashAttnBwdSm90INS1_25CollectiveMainloopBwdSm90ILi2ELi1ELi1EN4cute5tupleIJNS5_1CILi1EEES8_S8_EEENS6_IJNS7_ILi64EEENS7_ILi96EEENS7_ILi192EEEEEENS_10bfloat16_tEfNS_4arch4Sm90ELb0ELb0ELb0ELb1ELb1ELb0ELb1ELb0ELi3ELi1ELi1ELi1ELb0EEENS1_21CollectiveEpilogueBwdISD_SE_SG_Li384ELb1ELb1ELi3EEENS1_19SingleTileSchedulerILb1ELb0ELb0ELi96EEEEEEEEEvNT_6ParamsE:
        .type           _ZN7cutlass13device_kernelIN5flash11enable_sm90INS1_16FlashAttnBwdSm90INS1_25CollectiveMainloopBwdSm90ILi2ELi1ELi1EN4cute5tupleIJNS5_1CILi1EEES8_S8_EEENS6_IJNS7_ILi64EEENS7_ILi96EEENS7_ILi192EEEEEENS_10bfloat16_tEfNS_4arch4Sm90ELb0ELb0ELb0ELb1ELb1ELb0ELb1ELb0ELi3ELi1ELi1ELi1ELb0EEENS1_21CollectiveEpilogueBwdISD_SE_SG_Li384ELb1ELb1ELi3EEENS1_19SingleTileSchedulerILb1ELb0ELb0ELi96EEEEEEEEEvNT_6ParamsE,@function
        .size           _ZN7cutlass13device_kernelIN5flash11enable_sm90INS1_16FlashAttnBwdSm90INS1_25CollectiveMainloopBwdSm90ILi2ELi1ELi1EN4cute5tupleIJNS5_1CILi1EEES8_S8_EEENS6_IJNS7_ILi64EEENS7_ILi96EEENS7_ILi192EEEEEENS_10bfloat16_tEfNS_4arch4Sm90ELb0ELb0ELb0ELb1ELb1ELb0ELb1ELb0ELi3ELi1ELi1ELi1ELb0EEENS1_21CollectiveEpilogueBwdISD_SE_SG_Li384ELb1ELb1ELi3EEENS1_19SingleTileSchedulerILb1ELb0ELb0ELi96EEEEEEEEEvNT_6ParamsE,(.L_x_3860 - _ZN7cutlass13device_kernelIN5flash11enable_sm90INS1_16FlashAttnBwdSm90INS1_25CollectiveMainloopBwdSm90ILi2ELi1ELi1EN4cute5tupleIJNS5_1CILi1EEES8_S8_EEENS6_IJNS7_ILi64EEENS7_ILi96EEENS7_ILi192EEEEEENS_10bfloat16_tEfNS_4arch4Sm90ELb0ELb0ELb0ELb1ELb1ELb0ELb1ELb0ELi3ELi1ELi1ELi1ELb0EEENS1_21CollectiveEpilogueBwdISD_SE_SG_Li384ELb1ELb1ELi3EEENS1_19SingleTileSchedulerILb1ELb0ELb0ELi96EEEEEEEEEvNT_6ParamsE)
        .other          _ZN7cutlass13device_kernelIN5flash11enable_sm90INS1_16FlashAttnBwdSm90INS1_25CollectiveMainloopBwdSm90ILi2ELi1ELi1EN4cute5tupleIJNS5_1CILi1EEES8_S8_EEENS6_IJNS7_ILi64EEENS7_ILi96EEENS7_ILi192EEEEEENS_10bfloat16_tEfNS_4arch4Sm90ELb0ELb0ELb0ELb1ELb1ELb0ELb1ELb0ELi3ELi1ELi1ELi1ELb0EEENS1_21CollectiveEpilogueBwdISD_SE_SG_Li384ELb1ELb1ELi3EEENS1_19SingleTileSchedulerILb1ELb0ELb0ELi96EEEEEEEEEvNT_6ParamsE,@"STO_CUDA_ENTRY STV_DEFAULT"
_ZN7cutlass13device_kernelIN5flash11enable_sm90INS1_16FlashAttnBwdSm90INS1_25CollectiveMainloopBwdSm90ILi2ELi1ELi1EN4cute5tupleIJNS5_1CILi1EEES8_S8_EEENS6_IJNS7_ILi64EEENS7_ILi96EEENS7_ILi192EEEEEENS_10bfloat16_tEfNS_4arch4Sm90ELb0ELb0ELb0ELb1ELb1ELb0ELb1ELb0ELi3ELi1ELi1ELi1ELb0EEENS1_21CollectiveEpilogueBwdISD_SE_SG_Li384ELb1ELb1ELi3EEENS1_19SingleTileSchedulerILb1ELb0ELb0ELi96EEEEEEEEEvNT_6ParamsE:
        /* <DEDUP_REMOVED lines=22> */
.L_x_673:
[----:B------:R-:W-:Y:S05]  /*0160*/  BSYNC B0 ;  /* 0x0000000000007941 */ /* 0x000fea0003800000 */
.L_x_672:
        /* <DEDUP_REMOVED lines=34> */
.L_x_674:
        /* <DEDUP_REMOVED lines=20> */
.L_x_675:
        /* <DEDUP_REMOVED lines=8> */
.L_x_678:
        /* <DEDUP_REMOVED lines=21> */
.L_x_679:
        /* <DEDUP_REMOVED lines=10> */
.L_x_681:
[----:B------:R-:W2:Y:S02]  /*0740*/  LDC R0, c[0x0][0x8bc] ;  /* 0x00022f00ff007b82 */ /* 0x000ea40000000800 */
.L_x_680:
        /* <DEDUP_REMOVED lines=14> */
.L_x_683:
        /* <DEDUP_REMOVED lines=10> */
.L_x_684:
        /* <DEDUP_REMOVED lines=8> */
.L_x_685:
        /* <DEDUP_REMOVED lines=9> */
.L_x_686:
        /* <DEDUP_REMOVED lines=75> */
.L_x_689:
        /* <DEDUP_REMOVED lines=15> */
.L_x_688:
        /* <DEDUP_REMOVED lines=20> */
.L_x_691:
        /* <DEDUP_REMOVED lines=15> */
.L_x_690:
        /* <DEDUP_REMOVED lines=8> */
.L_x_838:
        /* <DEDUP_REMOVED lines=26> */
.L_x_693:
        /* <DEDUP_REMOVED lines=98> */
.L_x_705:
[----:B------:R-:W-:-:S13]  /*19f0*/  ISETP.NE.AND P0, PT, R13, 0x3, PT ;  /* 0x000000030d00780c */ /* 0x000fda0003f05270 */
[----:B-1----:R-:W-:Y:S05]  /*1a00*/  @!P0 BRA `(.L_x_695) ;  /* 0x0000000000048947 */ /* 0x002fea0003800000 */
[----:B------:R-:W-:Y:S01]  /*1a10*/  BPT.TRAP 0x1 ;  /* 0x000000040000795c */ /* 0x000fe20000300000 */
.L_x_695:
[----:B------:R-:W-:Y:S02]  /*1a20*/  LEA R4, R3, UR36, 0x3 ;  /* 0x0000002403047c11 */ /* 0x000fe4000f8e18ff */
[----:B------:R-:W-:-:S04]  /*1a30*/  SHF.L.U32 R9, R7, 0x1f, RZ ;  /* 0x0000001f07097819 */ /* 0x000fc800000006ff */
[----:B------:R1:W2:Y:S01]  /*1a40*/  SYNCS.PHASECHK.TRANS64.TRYWAIT P1, [R4+URZ+0x36410], R9 ;  /* 0x03641009040075a7 */ /* 0x0002a2000802017f */
[----:B------:R-:W-:Y:S05]  /*1a50*/  @!P0 BRA `(.L_x_696) ;  /* 0x0000000000048947 */ /* 0x000fea0003800000 */
[----:B------:R-:W-:Y:S01]  /*1a60*/  BPT.TRAP 0x1 ;  /* 0x000000040000795c */ /* 0x000fe20000300000 */
.L_x_696:
[----:B--2---:R-:W-:Y:S05]  /*1a70*/  @P1 BRA `(.L_x_697) ;  /* 0x0000000000081947 */ /* 0x004fea0003800000 */
[----:B------:R-:W2:Y:S02]  /*1a80*/  SYNCS.PHASECHK.TRANS64.TRYWAIT P1, [R4+URZ+0x36410], R9 ;  /* 0x03641009040075a7 */ /* 0x000ea4000802017f */
[----:B--2---:R-:W-:Y:S05]  /*1a90*/  @!P1 BRA `(.L_x_698) ;  /* 0x0000008c00309947 */ /* 0x004fea0003800000 */
.L_x_697:
        /* <DEDUP_REMOVED lines=103> */
.L_x_699:
[----:B-12---:R-:W-:-:S04]  /*2110*/  SHF.L.U32 R9, R6, 0x1f, RZ ;  /* 0x0000001f06097819 */ /* 0x006fc800000006ff */
[----:B------:R1:W2:Y:S01]  /*2120*/  SYNCS.PHASECHK.TRANS64.TRYWAIT P1, [UR36+0x36430], R9 ;  /* 0x03643009ff0075a7 */ /* 0x0002a20008020164 */
[----:B------:R-:W-:Y:S05]  /*2130*/  @!P0 BRA `(.L_x_700) ;  /* 0x0000000000048947 */ /* 0x000fea0003800000 */
[----:B------:R-:W-:Y:S01]  /*2140*/  BPT.TRAP 0x1 ;  /* 0x000000040000795c */ /* 0x000fe20000300000 */
.L_x_700:
[----:B--2---:R-:W-:Y:S05]  /*2150*/  @P1 BRA `(.L_x_701) ;  /* 0x0000000000081947 */ /* 0x004fea0003800000 */
[----:B------:R-:W2:Y:S02]  /*2160*/  SYNCS.PHASECHK.TRANS64.TRYWAIT P1, [UR36+0x36430], R9 ;  /* 0x03643009ff0075a7 */ /* 0x000ea40008020164 */
[----:B--2---:R-:W-:Y:S05]  /*2170*/  @!P1 BRA `(.L_x_702) ;  /* 0x00000084008c9947 */ /* 0x004fea0003800000 */
.L_x_701:
        /* <DEDUP_REMOVED lines=303> */
.L_x_703:
        /* <DEDUP_REMOVED lines=60> */
.L_x_704:
        /* <DEDUP_REMOVED lines=62> */
.L_x_687:
        /* <DEDUP_REMOVED lines=128> */
.L_x_707:
        /* <DEDUP_REMOVED lines=54> */
.L_x_709:
[----:B------:R-:W-:Y:S05]  /*4770*/  BSYNC B0 ;  /* 0x0000000000007941 */ /* 0x000fea0003800000 */
.L_x_708:
        /* <DEDUP_REMOVED lines=15> */
.L_x_711:
[----:B------:R-:W-:Y:S05]  /*4870*/  BSYNC B0 ;  /* 0x0000000000007941 */ /* 0x000fea0003800000 */
.L_x_710:
        /* <DEDUP_REMOVED lines=18> */
.L_x_713:
[----:B------:R-:W-:Y:S05]  /*49a0*/  BSYNC B0 ;  /* 0x0000000000007941 */ /* 0x000fea0003800000 */
.L_x_712:
        /* <DEDUP_REMOVED lines=17> */
.L_x_715:
[----:B------:R-:W-:Y:S05]  /*4ac0*/  BSYNC B0 ;  /* 0x0000000000007941 */ /* 0x000fea0003800000 */
.L_x_714:
        /* <DEDUP_REMOVED lines=18> */
.L_x_717:
[----:B------:R-:W-:Y:S05]  /*4bf0*/  BSYNC B0 ;  /* 0x0000000000007941 */ /* 0x000fea0003800000 */
.L_x_716:
        /* <DEDUP_REMOVED lines=19> */
.L_x_719:
[----:B------:R-:W-:Y:S05]  /*4d30*/  BSYNC B0 ;  /* 0x0000000000007941 */ /* 0x000fea0003800000 */
.L_x_718:
        /* <DEDUP_REMOVED lines=26> */
.L_x_721:
[----:B------:R-:W-:Y:S05]  /*4ee0*/  BSYNC B0 ;  /* 0x0000000000007941 */ /* 0x000fea0003800000 */
.L_x_720:
        /* <DEDUP_REMOVED lines=15> */
.L_x_723:
[----:B------:R-:W-:Y:S05]  /*4fe0*/  BSYNC B0 ;  /* 0x0000000000007941 */ /* 0x000fea0003800000 */
.L_x_722:
        /* <DEDUP_REMOVED lines=15> */
.L_x_725:
[----:B------:R-:W-:Y:S05]  /*50e0*/  BSYNC B0 ;  /* 0x0000000000007941 */ /* 0x000fea0003800000 */
.L_x_724:
        /* <DEDUP_REMOVED lines=15> */
.L_x_727:
[----:B------:R-:W-:Y:S05]  /*51e0*/  BSYNC B0 ;  /* 0x0000000000007941 */ /* 0x000fea0003800000 */
.L_x_726:
        /* <DEDUP_REMOVED lines=15> */
.L_x_729:
[----:B------:R-:W-:Y:S05]  /*52e0*/  BSYNC B0 ;  /* 0x0000000000007941 */ /* 0x000fea0003800000 */
.L_x_728:
        /* <DEDUP_REMOVED lines=15> */
.L_x_706:
        /* <DEDUP_REMOVED lines=30> */
.L_x_730:
        /* <DEDUP_REMOVED lines=45> */
.L_x_732:
[----:B------:R-:W-:Y:S05]  /*5890*/  BSYNC B0 ;  /* 0x0000000000007941 */ /* 0x000fea0003800000 */
.L_x_731:
        /* <DEDUP_REMOVED lines=16> */
.L_x_734:
[----:B------:R-:W-:Y:S05]  /*59a0*/  BSYNC B0 ;  /* 0x0000000000007941 */ /* 0x000fea0003800000 */
.L_x_733:
        /* <DEDUP_REMOVED lines=16> */
.L_x_736:
[----:B------:R-:W-:Y:S05]  /*5ab0*/  BSYNC B0 ;  /* 0x0000000000007941 */ /* 0x000fea0003800000 */
.L_x_735:
        /* <DEDUP_REMOVED lines=17> */
.L_x_738:
[----:B------:R-:W-:Y:S05]  /*5bd0*/  BSYNC B0 ;  /* 0x0000000000007941 */ /* 0x000fea0003800000 */
.L_x_737:
        /* <DEDUP_REMOVED lines=16> */
.L_x_740:
[----:B------:R-:W-:Y:S05]  /*5ce0*/  BSYNC B0 ;  /* 0x0000000000007941 */ /* 0x000fea0003800000 */
.L_x_739:
        /* <DEDUP_REMOVED lines=20> */
.L_x_742:
[----:B------:R-:W-:Y:S05]  /*5e30*/  BSYNC B0 ;  /* 0x0000000000007941 */ /* 0x000fea0003800000 */
.L_x_741:
        /* <DEDUP_REMOVED lines=24> */
.L_x_744:
[----:B------:R-:W-:Y:S05]  /*5fc0*/  BSYNC B0 ;  /* 0x0000000000007941 */ /* 0x000fea0003800000 */
.L_x_743:
        /* <DEDUP_REMOVED lines=15> */
.L_x_746:
[----:B------:R-:W-:Y:S05]  /*60c0*/  BSYNC B0 ;  /* 0x0000000000007941 */ /* 0x000fea0003800000 */
.L_x_745:
        /* <DEDUP_REMOVED lines=15> */
.L_x_748:
[----:B------:R-:W-:Y:S05]  /*61c0*/  BSYNC B0 ;  /* 0x0000000000007941 */ /* 0x000fea0003800000 */
.L_x_747:
        /* <DEDUP_REMOVED lines=15> */
.L_x_750:
[----:B------:R-:W-:Y:S05]  /*62c0*/  BSYNC B0 ;  /* 0x0000000000007941 */ /* 0x000fea0003800000 */
.L_x_749:
        /* <DEDUP_REMOVED lines=15> */
.L_x_752:
[----:B------:R-:W-:Y:S05]  /*63c0*/  BSYNC B0 ;  /* 0x0000000000007941 */ /* 0x000fea0003800000 */
.L_x_751:
        /* <DEDUP_REMOVED lines=15> */
.L_x_677:
        /* <DEDUP_REMOVED lines=9> */
[----:B------:R-:W1:Y:S01]  /*6550*/  S2UR UR18, SR_CTAID.X ;  /* 0x00000000001279c3 */ /* 0x000e620000002500 */
[----:B------:R-:W-:-:S04]  /*6560*/  ISETP.NE.U32.AND P0, PT, RZ, UR4, PT ;  /* 0x00000004ff007c0c */ /* 0x000fc8000bf05070 */
[----:B------:R-:W-:-:S03]  /*6570*/  ISETP.NE.AND.EX P0, PT, RZ, UR5, PT, P0 ;  /* 0x00000005ff007c0c */ /* 0x000fc6000bf05300 */
[----:B------:R-:W2:Y:S10]  /*6580*/  S2UR UR11, SR_CTAID.Z ;  /* 0x00000000000b79c3 */ /* 0x000eb40000002700 */
[----:B------:R-:W-:Y:S05]  /*6590*/  @!P0 BRA `(.L_x_754) ;  /* 0x00000000001c8947 */ /* 0x000fea0003800000 */
[----:B------:R-:W-:Y:S02]  /*65a0*/  ULDC.64 UR4, c[0x0][0x8d8] ;  /* 0x0002360000047ab9 */ /* 0x000fe40000000a00 */
[----:B--2---:R-:W-:-:S06]  /*65b0*/  UIMAD.WIDE UR4, UR11, 0x4, UR4 ;  /* 0x000000040b0478a5 */ /* 0x004fcc000f8e0204 */
[----:B------:R-:W-:Y:S02]  /*65c0*/  IMAD.U32 R2, RZ, RZ, UR4 ;  /* 0x00000004ff027e24 */ /* 0x000fe4000f8e00ff */
[----:B------:R-:W-:-:S05]  /*65d0*/  IMAD.U32 R3, RZ, RZ, UR5 ;  /* 0x00000005ff037e24 */ /* 0x000fca000f8e00ff */
[----:B------:R-:W2:Y:S02]  /*65e0*/  LDG.E R2, desc[UR38][R2.64] ;  /* 0x0000002602027981 */ /* 0x000ea4000c1e1900 */
[----:B--2---:R-:W-:Y:S01]  /*65f0*/  R2UR UR4, R2 ;  /* 0x00000000020472ca */ /* 0x004fe200000e0000 */
[----:B------:R-:W-:-:S14]  /*6600*/  BRA `(.L_x_755) ;  /* 0x0000000000387947 */ /* 0x000fdc0003800000 */
.L_x_754:
[----:B------:R-:W-:Y:S02]  /*6610*/  ULDC.64 UR4, c[0x0][0x8d0] ;  /* 0x0002340000047ab9 */ /* 0x000fe40000000a00 */
[----:B------:R-:W-:-:S04]  /*6620*/  ISETP.NE.U32.AND P0, PT, RZ, UR4, PT ;  /* 0x00000004ff007c0c */ /* 0x000fc8000bf05070 */
[----:B------:R-:W-:-:S13]  /*6630*/  ISETP.NE.AND.EX P0, PT, RZ, UR5, PT, P0 ;  /* 0x00000005ff007c0c */ /* 0x000fda000bf05300 */
[----:B------:R-:W-:Y:S05]  /*6640*/  @!P0 BRA `(.L_x_756) ;  /* 0x0000000000248947 */ /* 0x000fea0003800000 */
[----:B------:R-:W-:Y:S02]  /*6650*/  ULDC.64 UR4, c[0x0][0x8d0] ;  /* 0x0002340000047ab9 */ /* 0x000fe40000000a00 */
[----:B--2---:R-:W-:-:S06]  /*6660*/  UIMAD.WIDE UR4, UR11, 0x4, UR4 ;  /* 0x000000040b0478a5 */ /* 0x004fcc000f8e0204 */
[----:B------:R-:W-:Y:S02]  /*6670*/  IMAD.U32 R2, RZ, RZ, UR4 ;  /* 0x00000004ff027e24 */ /* 0x000fe4000f8e00ff */
[----:B------:R-:W-:-:S05]  /*6680*/  IMAD.U32 R3, RZ, RZ, UR5 ;  /* 0x00000005ff037e24 */ /* 0x000fca000f8e00ff */
[----:B------:R-:W2:Y:S04]  /*6690*/  LDG.E R0, desc[UR38][R2.64] ;  /* 0x0000002602007981 */ /* 0x000ea8000c1e1900 */
[----:B------:R-:W2:Y:S02]  /*66a0*/  LDG.E R5, desc[UR38][R2.64+0x4] ;  /* 0x0000042602057981 */ /* 0x000ea4000c1e1900 */
[----:B--2---:R-:W-:-:S05]  /*66b0*/  IMAD.IADD R0, R5, 0x1, -R0 ;  /* 0x0000000105007824 */ /* 0x004fca00078e0a00 */
[----:B------:R-:W-:Y:S01]  /*66c0*/  R2UR UR4, R0 ;  /* 0x00000000000472ca */ /* 0x000fe200000e0000 */
[----:B------:R-:W-:-:S14]  /*66d0*/  BRA `(.L_x_755) ;  /* 0x0000000000047947 */ /* 0x000fdc0003800000 */
.L_x_756:
[----:B------:R-:W-:-:S05]  /*66e0*/  ULDC UR4, c[0x0][0x8bc] ;  /* 0x00022f0000047ab9 */ /* 0x000fca0000000800 */
.L_x_755:
[----:B-1----:R-:W-:-:S04]  /*66f0*/  UIMAD UR5, UR18, 0x60, URZ ;  /* 0x00000060120578a4 */ /* 0x002fc8000f8e023f */
[----:B------:R-:W-:-:S04]  /*6700*/  UISETP.GE.AND UP0, UPT, UR5, UR4, UPT ;  /* 0x000000040500728c */ /* 0x000fc8000bf06270 */
[----:B--2---:R-:W-:-:S06]  /*6710*/  USEL UR11, UR11, 0xffffffff, !UP0 ;  /* 0xffffffff0b0b7887 */ /* 0x004fcc000c000000 */
        /* <DEDUP_REMOVED lines=36> */
.L_x_757:
[----:B-----5:R-:W-:Y:S01]  /*6960*/  ISETP.GE.AND P0, PT, R0, 0x1, PT ;  /* 0x000000010000780c */ /* 0x020fe20003f06270 */
[----:B------:R-:W-:Y:S01]  /*6970*/  @UP0 USHF.R.S32.HI UR7, URZ, 0x1f, UR6 ;  /* 0x0000001f3f070899 */ /* 0x000fe20008011406 */
[----:B------:R-:W-:Y:S01]  /*6980*/  UMOV UR4, URZ ;  /* 0x0000003f00047c82 */ /* 0x000fe20008000000 */
[----:B------:R-:W-:Y:S01]  /*6990*/  UMOV UR5, URZ ;  /* 0x0000003f00057c82 */ /* 0x000fe20008000000 */
[----:B------:R-:W-:-:S04]  /*69a0*/  @UP0 UMOV UR4, UR6 ;  /* 0x0000000600040c82 */ /* 0x000fc80008000000 */
[----:B------:R-:W-:-:S05]  /*69b0*/  @UP0 UMOV UR5, UR7 ;  /* 0x0000000700050c82 */ /* 0x000fca0008000000 */
[----:B------:R-:W-:Y:S05]  /*69c0*/  @!P0 BRA `(.L_x_682) ;  /* 0x0000003c002c8947 */ /* 0x000fea0003800000 */
[----:B------:R-:W1:Y:S01]  /*69d0*/  S2R R4, SR_TID.X ;  /* 0x0000000000047919 */ /* 0x000e620000002100 */
        /* <DEDUP_REMOVED lines=8> */
[----:B------:R-:W-:Y:S01]  /*6a60*/  USEL UR19, UR11, URZ, !UP0 ;  /* 0x0000003f0b137287 */ /* 0x000fe2000c000000 */
[----:B------:R-:W-:Y:S01]  /*6a70*/  LEA.HI R3, R3, R2, RZ, 0x6 ;  /* 0x0000000203037211 */ /* 0x000fe200078f30ff */
[----:B------:R-:W-:-:S02]  /*6a80*/  USEL UR6, UR6, URZ, !UP0 ;  /* 0x0000003f06067287 */ /* 0x000fc4000c000000 */
[----:B------:R-:W-:Y:S01]  /*6a90*/  UIADD3 UR8, UP0, UR4, UR12, URZ ;  /* 0x0000000c04087290 */ /* 0x000fe2000ff1e03f */
[----:B------:R-:W-:Y:S01]  /*6aa0*/  SHF.R.S32.HI R3, RZ, 0x6, R3 ;  /* 0x00000006ff037819 */ /* 0x000fe20000011403 */
[----:B------:R-:W-:Y:S01]  /*6ab0*/  UIADD3 UR14, UR13, UR7, URZ ;  /* 0x000000070d0e7290 */ /* 0x000fe2000fffe03f */
[----:B------:R-:W-:Y:S01]  /*6ac0*/  ULDC UR9, c[0x0][0x288] ;  /* 0x0000a20000097ab9 */ /* 0x000fe20000000800 */
[----:B------:R-:W-:Y:S01]  /*6ad0*/  ULDC UR10, c[0x0][0x760] ;  /* 0x0001d800000a7ab9 */ /* 0x000fe20000000800 */
[----:B------:R-:W-:Y:S01]  /*6ae0*/  ULDC.64 UR16, c[0x0][0x2e0] ;  /* 0x0000b80000107ab9 */ /* 0x000fe20000000a00 */
[----:B------:R-:W-:Y:S01]  /*6af0*/  UIMAD UR11, UR11, UR9, URZ ;  /* 0x000000090b0b72a4 */ /* 0x000fe2000f8e023f */
[----:B------:R-:W-:Y:S01]  /*6b00*/  VIMNMX R3, R3, 0x1, !PT ;  /* 0x0000000103037848 */ /* 0x000fe20007fe0100 */
[----:B------:R-:W-:Y:S02]  /*6b10*/  UIMAD UR7, UR9, UR10, URZ ;  /* 0x0000000a090772a4 */ /* 0x000fe4000f8e023f */
[----:B------:R-:W-:Y:S01]  /*6b20*/  UIADD3.X UR9, UR5, UR14, URZ, UP0, !UPT ;  /* 0x0000000e05097290 */ /* 0x000fe200087fe43f */
[----:B------:R-:W-:Y:S01]  /*6b30*/  LOP3.LUT R6, R3, 0x1, RZ, 0xc0, !PT ;  /* 0x0000000103067812 */ /* 0x000fe200078ec0ff */
[----:B------:R-:W-:-:S02]  /*6b40*/  UIMAD UR6, UR6, UR16, URZ ;  /* 0x00000010060672a4 */ /* 0x000fc4000f8e023f */
[----:B------:R-:W-:Y:S02]  /*6b50*/  UIADD3 UR10, UP0, UR11, UR15, URZ ;  /* 0x0000000f0b0a7290 */ /* 0x000fe4000ff1e03f */
[----:B------:R-:W-:Y:S01]  /*6b60*/  UIMAD UR15, UR19, UR17, UR6 ;  /* 0x00000011130f72a4 */ /* 0x000fe2000f8e0206 */
[----:B-1----:R-:W-:Y:S01]  /*6b70*/  LOP3.LUT R0, R4, 0x1f, RZ, 0xc0, !PT ;  /* 0x0000001f04007812 */ /* 0x002fe200078ec0ff */
[----:B------:R-:W-:Y:S02]  /*6b80*/  UIMAD.WIDE.U32 UR8, UR19, UR16, UR8 ;  /* 0x00000010130872a5 */ /* 0x000fe4000f8e0008 */
[----:B------:R-:W-:Y:S01]  /*6b90*/  ULEA.HI.X.SX32 UR11, UR11, UR20, 0x1, UP0 ;  /* 0x000000140b0b7291 */ /* 0x000fe200080f0e3f */
[----:B------:R-:W-:Y:S01]  /*6ba0*/  ELECT P0, URZ, PT ;  /* 0x00000000003f782f */ /* 0x000fe20003800000 */
[----:B------:R-:W-:Y:S01]  /*6bb0*/  UIADD3 UR20, UR9, UR15, URZ ;  /* 0x0000000f09147290 */ /* 0x000fe2000fffe03f */
[----:B------:R-:W-:Y:S01]  /*6bc0*/  UMOV UR6, URZ ;  /* 0x0000003f00067c82 */ /* 0x000fe20008000000 */
[----:B------:R-:W-:Y:S10]  /*6bd0*/  @!P1 BRA `(.L_x_758) ;  /* 0x0000000c00549947 */ /* 0x000ff40003800000 */
[----:B------:R-:W-:Y:S01]  /*6be0*/  UMOV UR13, UR14 ;  /* 0x0000000e000d7c82 */ /* 0x000fe20008000000 */
[----:B------:R-:W-:Y:S01]  /*6bf0*/  ULDC.64 UR22, c[0x0][0x2c0] ;  /* 0x0000b00000167ab9 */ /* 0x000fe20000000a00 */
[----:B------:R-:W-:Y:S01]  /*6c00*/  UIMAD.WIDE.U32 UR12, UR19, UR16, UR12 ;  /* 0x00000010130c72a5 */ /* 0x000fe2000f8e000c */
[----:B------:R-:W-:Y:S01]  /*6c10*/  IMAD.IADD R4, R3, 0x1, -R6 ;  /* 0x0000000103047824 */ /* 0x000fe200078e0a06 */
[----:B------:R-:W-:Y:S02]  /*6c20*/  UMOV UR6, URZ ;  /* 0x0000003f00067c82 */ /* 0x000fe40008000000 */
[----:B------:R-:W-:-:S04]  /*6c30*/  UIADD3 UR17, UP0, UR4, UR12, URZ ;  /* 0x0000000c04117290 */ /* 0x000fc8000ff1e03f */
[----:B------:R-:W-:Y:S02]  /*6c40*/  UIADD3.X UR4, UR5, UR15, UR13, UP0, !UPT ;  /* 0x0000000f05047290 */ /* 0x000fe400087fe40d */
[----:B------:R-:W-:-:S04]  /*6c50*/  ULEA UR16, UP0, UR17, UR22, 0x2 ;  /* 0x0000001611107291 */ /* 0x000fc8000f80103f */
[----:B------:R-:W-:Y:S02]  /*6c60*/  ULEA.HI.X UR17, UR17, UR23, UR4, 0x2, UP0 ;  /* 0x0000001711117291 */ /* 0x000fe400080f1404 */
[----:B------:R-:W-:Y:S01]  /*6c70*/  UIADD3 UR16, UP0, UR16, 0x4000, URZ ;  /* 0x0000400010107890 */ /* 0x000fe2000ff1e03f */
[----:B------:R-:W-:-:S03]  /*6c80*/  UMOV UR4, URZ ;  /* 0x0000003f00047c82 */ /* 0x000fc60008000000 */
[----:B------:R-:W-:-:S12]  /*6c90*/  UIADD3.X UR17, URZ, UR17, URZ, UP0, !UPT ;  /* 0x000000113f117290 */ /* 0x000fd800087fe43f */
.L_x_791:
        /* <DEDUP_REMOVED lines=13> */
.L_x_761:
[----:B------:R-:W2:Y:S04]  /*6d70*/  LDG.E.STRONG.GPU R5, desc[UR38][R2.64] ;  /* 0x0000002602057981 */ /* 0x000ea8000c1ef900 */
[----:B--2---:R-:W-:Y:S01]  /*6d80*/  CCTL.IVALL ;  /* 0x00000000ff00798f */ /* 0x004fe20002000000 */
[----:B------:R-:W-:Y:S05]  /*6d90*/  YIELD ;  /* 0x0000000000007946 */ /* 0x000fea0003800000 */
[----:B------:R-:W-:-:S13]  /*6da0*/  ISETP.NE.AND P1, PT, R5, UR18, PT ;  /* 0x0000001205007c0c */ /* 0x000fda000bf25270 */
[----:B------:R-:W-:Y:S05]  /*6db0*/  @P1 BRA `(.L_x_761) ;  /* 0xfffffffc00ec1947 */ /* 0x000fea000383ffff */
.L_x_760:
[----:B------:R-:W-:Y:S05]  /*6dc0*/  BSYNC B0 ;  /* 0x0000000000007941 */ /* 0x000fea0003800000 */
.L_x_759:
[----:B------:R-:W-:-:S03]  /*6dd0*/  UMOV UR5, 0xffffffff ;  /* 0xffffffff00057882 */ /* 0x000fc60000000000 */
[----:B------:R-:W-:Y:S05]  /*6de0*/  BRA.DIV UR5, `(.L_x_762) ;  /* 0x0000003a05847947 */ /* 0x000fea000b800000 */
[----:B------:R-:W-:Y:S01]  /*6df0*/  NOP ;  /* 0x0000000000007918 */ /* 0x000fe20000000000 */
.L_x_841:
        /* <DEDUP_REMOVED lines=19> */
.L_x_764:
[----:B------:R-:W-:Y:S05]  /*6f30*/  BSYNC B0 ;  /* 0x0000000000007941 */ /* 0x000fea0003800000 */
.L_x_763:
        /* <DEDUP_REMOVED lines=14> */
.L_x_766:
[----:B------:R-:W-:Y:S05]  /*7020*/  BSYNC B0 ;  /* 0x0000000000007941 */ /* 0x000fea0003800000 */
.L_x_765:
        /* <DEDUP_REMOVED lines=15> */
.L_x_768:
[----:B------:R-:W-:Y:S05]  /*7120*/  BSYNC B0 ;  /* 0x0000000000007941 */ /* 0x000fea0003800000 */
.L_x_767:
[----:B------:R-:W-:Y:S06]  /*7130*/  BAR.ARV 0xa, 0xa0 ;  /* 0x0282800000007b1d */ /* 0x000fec0000002000 */
[----:B------:R-:W-:Y:S04]  /*7140*/  BSSY B0, `(.L_x_769) ;  /* 0x0000003000007945 */ /* 0x000fe80003800000 */
[----:B------:R-:W-:Y:S05]  /*7150*/  @!P0 BRA `(.L_x_770) ;  /* 0x0000000000048947 */ /* 0x000fea0003800000 */
[----:B------:R-:W-:-:S04]  /*7160*/  DEPBAR.LE SB0, 0x1 ;  /* 0x000080400000791a */ /* 0x000fc80000000000 */
.L_x_770:
[----:B------:R-:W-:Y:S05]  /*7170*/  BSYNC B0 ;  /* 0x0000000000007941 */ /* 0x000fea0003800000 */
.L_x_769:
[----:B------:R-:W-:Y:S06]  /*7180*/  BAR.ARV 0xb, 0xa0 ;  /* 0x02c2800000007b1d */ /* 0x000fec0000002000 */
[----:B------:R-:W-:Y:S04]  /*7190*/  BSSY B0, `(.L_x_771) ;  /* 0x0000003000007945 */ /* 0x000fe80003800000 */
[----:B------:R-:W-:Y:S05]  /*71a0*/  @!P0 BRA `(.L_x_772) ;  /* 0x0000000000048947 */ /* 0x000fea0003800000 */
[----:B------:R-:W-:-:S04]  /*71b0*/  DEPBAR.LE SB0, 0x0 ;  /* 0x000080000000791a */ /* 0x000fc80000000000 */
.L_x_772:
[----:B------:R-:W-:Y:S05]  /*71c0*/  BSYNC B0 ;  /* 0x0000000000007941 */ /* 0x000fea0003800000 */
.L_x_771:
        /* <DEDUP_REMOVED lines=19> */
.L_x_774:
[----:B------:R-:W-:Y:S05]  /*7300*/  BSYNC B0 ;  /* 0x0000000000007941 */ /* 0x000fea0003800000 */
.L_x_773:
        /* <DEDUP_REMOVED lines=9> */
.L_x_777:
[----:B------:R-:W2:Y:S04]  /*73a0*/  LDG.E.STRONG.GPU R5, desc[UR38][R2.64] ;  /* 0x0000002602057981 */ /* 0x000ea8000c1ef900 */
[----:B--2---:R-:W-:Y:S01]  /*73b0*/  CCTL.IVALL ;  /* 0x00000000ff00798f */ /* 0x004fe20002000000 */
[----:B------:R-:W-:Y:S05]  /*73c0*/  YIELD ;  /* 0x0000000000007946 */ /* 0x000fea0003800000 */
[----:B------:R-:W-:-:S13]  /*73d0*/  ISETP.NE.AND P1, PT, R5, UR18, PT ;  /* 0x0000001205007c0c */ /* 0x000fda000bf25270 */
[----:B------:R-:W-:Y:S05]  /*73e0*/  @P1 BRA `(.L_x_777) ;  /* 0xfffffffc00ec1947 */ /* 0x000fea000383ffff */
.L_x_776:
[----:B------:R-:W-:Y:S05]  /*73f0*/  BSYNC B0 ;  /* 0x0000000000007941 */ /* 0x000fea0003800000 */
.L_x_775:
[----:B------:R-:W-:-:S03]  /*7400*/  UMOV UR5, 0xffffffff ;  /* 0xffffffff00057882 */ /* 0x000fc60000000000 */
[----:B------:R-:W-:Y:S05]  /*7410*/  BRA.DIV UR5, `(.L_x_778) ;  /* 0x0000003605147947 */ /* 0x000fea000b800000 */
[----:B------:R-:W-:Y:S01]  /*7420*/  NOP ;  /* 0x0000000000007918 */ /* 0x000fe20000000000 */
.L_x_844:
[----:B------:R-:W-:Y:S05]  /*7430*/  WARPSYNC.ALL ;  /* 0x0000000000007948 */ /* 0x000fea0003800000 */
        /* <DEDUP_REMOVED lines=12> */
[----:B------:R1:W-:Y:S02]  /*7500*/  UBLKRED.G.S.ADD.F32.RN [UR12], [UR5], UR19, desc[UR22] ;  /* 0x0000160c050073bb */ /* 0x0003e400080a1413 */
[----:B-1----:R0:W-:Y:S02]  /*7510*/  UTMACMDFLUSH ;  /* 0x00000000000079b7 */ /* 0x0021e40000000000 */
.L_x_780:
[----:B------:R-:W-:Y:S05]  /*7520*/  BSYNC B0 ;  /* 0x0000000000007941 */ /* 0x000fea0003800000 */
.L_x_779:
        /* <DEDUP_REMOVED lines=14> */
.L_x_782:
[----:B------:R-:W-:Y:S05]  /*7610*/  BSYNC B0 ;  /* 0x0000000000007941 */ /* 0x000fea0003800000 */
.L_x_781:
        /* <DEDUP_REMOVED lines=15> */
.L_x_784:
[----:B------:R-:W-:Y:S05]  /*7710*/  BSYNC B0 ;  /* 0x0000000000007941 */ /* 0x000fea0003800000 */
.L_x_783:
[----:B------:R-:W-:Y:S06]  /*7720*/  BAR.ARV 0xa, 0xa0 ;  /* 0x0282800000007b1d */ /* 0x000fec0000002000 */
[----:B------:R-:W-:Y:S04]  /*7730*/  BSSY B0, `(.L_x_785) ;  /* 0x0000003000007945 */ /* 0x000fe80003800000 */
[----:B------:R-:W-:Y:S05]  /*7740*/  @!P0 BRA `(.L_x_786) ;  /* 0x0000000000048947 */ /* 0x000fea0003800000 */
[----:B------:R-:W-:-:S04]  /*7750*/  DEPBAR.LE SB0, 0x1 ;  /* 0x000080400000791a */ /* 0x000fc80000000000 */
.L_x_786:
[----:B------:R-:W-:Y:S05]  /*7760*/  BSYNC B0 ;  /* 0x0000000000007941 */ /* 0x000fea0003800000 */
.L_x_785:
[----:B------:R-:W-:Y:S06]  /*7770*/  BAR.ARV 0xb, 0xa0 ;  /* 0x02c2800000007b1d */ /* 0x000fec0000002000 */
[----:B------:R-:W-:Y:S04]  /*7780*/  BSSY B0, `(.L_x_787) ;  /* 0x0000003000007945 */ /* 0x000fe80003800000 */
[----:B------:R-:W-:Y:S05]  /*7790*/  @!P0 BRA `(.L_x_788) ;  /* 0x0000000000048947 */ /* 0x000fea0003800000 */
[----:B------:R-:W-:-:S04]  /*77a0*/  DEPBAR.LE SB0, 0x0 ;  /* 0x000080000000791a */ /* 0x000fc80000000000 */
.L_x_788:
[----:B------:R-:W-:Y:S05]  /*77b0*/  BSYNC B0 ;  /* 0x0000000000007941 */ /* 0x000fea0003800000 */
.L_x_787:
        /* <DEDUP_REMOVED lines=19> */
.L_x_790:
[----:B------:R-:W-:Y:S05]  /*78f0*/  BSYNC B0 ;  /* 0x0000000000007941 */ /* 0x000fea0003800000 */
.L_x_789:
[----:B------:R-:W-:Y:S02]  /*7900*/  UIADD3 UR6, UR6, 0x2, URZ ;  /* 0x0000000206067890 */ /* 0x000fe4000fffe03f */
[----:B------:R-:W-:Y:S01]  /*7910*/  UIADD3 UR4, UR4, 0x1, URZ ;  /* 0x0000000104047890 */ /* 0x000fe2000fffe03f */
[----:B------:R-:W-:Y:S11]  /*7920*/  @P3 BRA `(.L_x_791) ;  /* 0xfffffff000dc3947 */ /* 0x000ff6000383ffff */
.L_x_758:
        /* <DEDUP_REMOVED lines=13> */
.L_x_794:
[----:B------:R-:W2:Y:S04]  /*7a00*/  LDG.E.STRONG.GPU R0, desc[UR38][R2.64] ;  /* 0x0000002602007981 */ /* 0x000ea8000c1ef900 */
[----:B--2---:R-:W-:Y:S01]  /*7a10*/  CCTL.IVALL ;  /* 0x00000000ff00798f */ /* 0x004fe20002000000 */
[----:B------:R-:W-:Y:S05]  /*7a20*/  YIELD ;  /* 0x0000000000007946 */ /* 0x000fea0003800000 */
[----:B------:R-:W-:-:S13]  /*7a30*/  ISETP.NE.AND P1, PT, R0, UR18, PT ;  /* 0x0000001200007c0c */ /* 0x000fda000bf25270 */
[----:B------:R-:W-:Y:S05]  /*7a40*/  @P1 BRA `(.L_x_794) ;  /* 0xfffffffc00ec1947 */ /* 0x000fea000383ffff */
.L_x_793:
[----:B------:R-:W-:Y:S05]  /*7a50*/  BSYNC B0 ;  /* 0x0000000000007941 */ /* 0x000fea0003800000 */
.L_x_792:
[----:B------:R-:W-:-:S03]  /*7a60*/  UMOV UR4, 0xffffffff ;  /* 0xffffffff00047882 */ /* 0x000fc60000000000 */
[----:B------:R-:W-:Y:S05]  /*7a70*/  BRA.DIV UR4, `(.L_x_795) ;  /* 0x0000002e04987947 */ /* 0x000fea000b800000 */
[----:B------:R-:W-:Y:S01]  /*7a80*/  NOP ;  /* 0x0000000000007918 */ /* 0x000fe20000000000 */
.L_x_847:
        /* <DEDUP_REMOVED lines=22> */
.L_x_797:
[----:B------:R-:W-:Y:S05]  /*7bf0*/  BSYNC B0 ;  /* 0x0000000000007941 */ /* 0x000fea0003800000 */
.L_x_796:
[----:B------:R-:W-:Y:S06]  /*7c00*/  BAR.SYNC.DEFER_BLOCKING 0xe, 0xa0 ;  /* 0x0382800000007b1d */ /* 0x000fec0000010000 */
[----:B------:R-:W-:Y:S04]  /*7c10*/  BSSY B0, `(.L_x_798) ;  /* 0x0000012000007945 */ /* 0x000fe80003800000 */
[----:B------:R-:W-:Y:S05]  /*7c20*/  @!P0 BRA `(.L_x_799) ;  /* 0x0000000000408947 */ /* 0x000fea0003800000 */
[----:B------:R-:W1:Y:S01]  /*7c30*/  S2UR UR14, SR_CgaCtaId ;  /* 0x00000000000e79c3 */ /* 0x000e620000008800 */
[----:B------:R-:W-:Y:S01]  /*7c40*/  R2UR UR4, R6 ;  /* 0x00000000060472ca */ /* 0x000fe200000e0000 */
[----:B------:R-:W-:Y:S01]  /*7c50*/  UMOV UR5, 0x400 ;  /* 0x0000040000057882 */ /* 0x000fe20000000000 */
[----:B------:R-:W-:Y:S01]  /*7c60*/  ULDC.64 UR12, c[0x0][0x2c0] ;  /* 0x0000b000000c7ab9 */ /* 0x000fe20000000a00 */
[----:B------:R-:W-:Y:S01]  /*7c70*/  UMOV UR16, 0x0 ;  /* 0x0000000000107882 */ /* 0x000fe20000000000 */
[----:B------:R-:W-:-:S09]  /*7c80*/  UMOV UR17, 0x14f00000 ;  /* 0x14f0000000117882 */ /* 0x000fd20000000000 */
[----:B------:R-:W-:-:S04]  /*7c90*/  UIADD3 UR4, UR4, 0x1000, URZ ;  /* 0x0000100004047890 */ /* 0x000fc8000fffe03f */
[----:B------:R-:W-:Y:S02]  /*7ca0*/  UIADD3 UR15, UP0, UR4, UR8, URZ ;  /* 0x00000008040f7290 */ /* 0x000fe4000ff1e03f */
[----:B-1----:R-:W-:Y:S02]  /*7cb0*/  ULEA UR14, UR14, UR5, 0x18 ;  /* 0x000000050e0e7291 */ /* 0x002fe4000f8ec03f */
[----:B------:R-:W-:Y:S02]  /*7cc0*/  ULEA.HI.X.SX32 UR5, UR4, UR20, 0x1, UP0 ;  /* 0x0000001404057291 */ /* 0x000fe400080f0e3f */
[----:B------:R-:W-:Y:S02]  /*7cd0*/  ULEA UR4, UP0, UR15, UR12, 0x2 ;  /* 0x0000000c0f047291 */ /* 0x000fe4000f80103f */
[----:B------:R-:W-:Y:S02]  /*7ce0*/  UIADD3 UR14, UR14, 0x16000, URZ ;  /* 0x000160000e0e7890 */ /* 0x000fe4000fffe03f */
[----:B------:R-:W-:Y:S01]  /*7cf0*/  ULEA.HI.X UR5, UR15, UR13, UR5, 0x2, UP0 ;  /* 0x0000000d0f057291 */ /* 0x000fe200080f1405 */
[----:B------:R-:W-:-:S08]  /*7d00*/  UMOV UR12, 0x400 ;  /* 0x00000400000c7882 */ /* 0x000fd00000000000 */
[----:B------:R1:W-:Y:S02]  /*7d10*/  UBLKRED.G.S.ADD.F32.RN [UR4], [UR14], UR12, desc[UR16] ;  /* 0x000010040e0073bb */ /* 0x0003e400080a140c */
[----:B-1----:R0:W-:Y:S02]  /*7d20*/  UTMACMDFLUSH ;  /* 0x00000000000079b7 */ /* 0x0021e40000000000 */
.L_x_799:
[----:B------:R-:W-:Y:S05]  /*7d30*/  BSYNC B0 ;  /* 0x0000000000007941 */ /* 0x000fea0003800000 */
.L_x_798:
        /* <DEDUP_REMOVED lines=17> */
[----:B------:R1:W-:Y:S01]  /*7e50*/  UBLKRED.G.S.ADD.F32.RN [UR4], [UR14], UR12, desc[UR16] ;  /* 0x000010040e0073bb */ /* 0x0003e200080a140c */
[----:B------:R0:W-:Y:S01]  /*7e60*/  UTMACMDFLUSH ;  /* 0x00000000000079b7 */ /* 0x0001e20000000000 */
[----:B-1----:R-:W-:-:S04]  /*7e70*/  DEPBAR.LE SB0, 0x2 ;  /* 0x000080800000791a */ /* 0x002fc80000000000 */
.L_x_801:
[----:B------:R-:W-:Y:S05]  /*7e80*/  BSYNC B0 ;  /* 0x0000000000007941 */ /* 0x000fea0003800000 */
.L_x_800:
[----:B------:R-:W-:Y:S06]  /*7e90*/  BAR.ARV 0xa, 0xa0 ;  /* 0x0282800000007b1d */ /* 0x000fec0000002000 */
[----:B------:R-:W-:Y:S04]  /*7ea0*/  BSSY B0, `(.L_x_802) ;  /* 0x0000003000007945 */ /* 0x000fe80003800000 */
[----:B------:R-:W-:Y:S05]  /*7eb0*/  @!P0 BRA `(.L_x_803) ;  /* 0x0000000000048947 */ /* 0x000fea0003800000 */
[----:B------:R-:W-:-:S04]  /*7ec0*/  DEPBAR.LE SB0, 0x1 ;  /* 0x000080400000791a */ /* 0x000fc80000000000 */
.L_x_803:
[----:B------:R-:W-:Y:S05]  /*7ed0*/  BSYNC B0 ;  /* 0x0000000000007941 */ /* 0x000fea0003800000 */
.L_x_802:
[----:B------:R-:W-:Y:S06]  /*7ee0*/  BAR.ARV 0xb, 0xa0 ;  /* 0x02c2800000007b1d */ /* 0x000fec0000002000 */
[----:B------:R-:W-:Y:S04]  /*7ef0*/  BSSY B0, `(.L_x_804) ;  /* 0x0000003000007945 */ /* 0x000fe80003800000 */
[----:B------:R-:W-:Y:S05]  /*7f00*/  @!P0 BRA `(.L_x_805) ;  /* 0x0000000000048947 */ /* 0x000fea0003800000 */
[----:B------:R-:W-:-:S04]  /*7f10*/  DEPBAR.LE SB0, 0x0 ;  /* 0x000080000000791a */ /* 0x000fc80000000000 */
.L_x_805:
[----:B------:R-:W-:Y:S05]  /*7f20*/  BSYNC B0 ;  /* 0x0000000000007941 */ /* 0x000fea0003800000 */
.L_x_804:
        /* <DEDUP_REMOVED lines=19> */
.L_x_753:
        /* <DEDUP_REMOVED lines=10> */
.L_x_806:
        /* <DEDUP_REMOVED lines=10> */
.L_x_808:
[----:B------:R-:W3:Y:S02]  /*81a0*/  LDC R0, c[0x0][0x8bc] ;  /* 0x00022f00ff007b82 */ /* 0x000ee40000000800 */
.L_x_807:
[----:B------:R-:W1:Y:S01]  /*81b0*/  S2R R9, SR_CTAID.X ;  /* 0x0000000000097919 */ /* 0x000e620000002500 */
[----:B------:R-:W-:Y:S02]  /*81c0*/  IMAD.MOV.U32 R5, RZ, RZ, RZ ;  /* 0x000000ffff057224 */ /* 0x000fe400078e00ff */
[----:B------:R-:W-:Y:S02]  /*81d0*/  IMAD.MOV.U32 R4, RZ, RZ, 0x1 ;  /* 0x00000001ff047424 */ /* 0x000fe400078e00ff */
[----:B-1----:R-:W-:-:S05]  /*81e0*/  IMAD R9, R9, 0x60, RZ ;  /* 0x0000006009097824 */ /* 0x002fca00078e02ff */
[----:B---3-5:R-:W-:Y:S01]  /*81f0*/  ISETP.GE.AND P0, PT, R9, R0, PT ;  /* 0x000000000900720c */ /* 0x028fe20003f06270 */
[----:B------:R-:W-:-:S03]  /*8200*/  IMAD.MOV.U32 R0, RZ, RZ, 0x1 ;  /* 0x00000001ff007424 */ /* 0x000fc600078e00ff */
[----:B------:R-:W-:-:S04]  /*8210*/  SEL R11, R11, 0xffffffff, !P0 ;  /* 0xffffffff0b0b7807 */ /* 0x000fc80004000000 */
[----:B------:R-:W-:-:S13]  /*8220*/  ISETP.GE.AND P0, PT, R11, RZ, PT ;  /* 0x000000ff0b00720c */ /* 0x000fda0003f06270 */
[----:B------:R-:W-:Y:S05]  /*8230*/  @!P0 BRA `(.L_x_809) ;  /* 0x0000002000908947 */ /* 0x000fea0003800000 */
[----:B------:R-:W1:Y:S08]  /*8240*/  LDC.64 R4, c[0x0][0x778] ;  /* 0x0001de00ff047b82 */ /* 0x000e700000000a00 */
[----:B------:R-:W3:Y:S08]  /*8250*/  LDC.64 R6, c[0x0][0x780] ;  /* 0x0001e000ff067b82 */ /* 0x000ef00000000a00 */
[----:B------:R-:W2:Y:S01]  /*8260*/  LDC.64 R12, c[0x0][0x770] ;  /* 0x0001dc00ff0c7b82 */ /* 0x000ea20000000a00 */
[----:B-1----:R-:W-:-:S07]  /*8270*/  ISETP.NE.U32.AND P0, PT, R4, RZ, PT ;  /* 0x000000ff0400720c */ /* 0x002fce0003f05070 */
[----:B----4-:R-:W1:Y:S01]  /*8280*/  LDC.64 R2, c[0x0][0x770] ;  /* 0x0001dc00ff027b82 */ /* 0x010e620000000a00 */
[----:B------:R-:W-:Y:S02]  /*8290*/  ISETP.NE.AND.EX P0, PT, R5, RZ, PT, P0 ;  /* 0x000000ff0500720c */ /* 0x000fe40003f05300 */
[----:B---3--:R-:W-:-:S04]  /*82a0*/  ISETP.NE.U32.AND P2, PT, R6, RZ, PT ;  /* 0x000000ff0600720c */ /* 0x008fc80003f45070 */
[----:B------:R-:W-:Y:S02]  /*82b0*/  ISETP.NE.AND.EX P2, PT, R7, RZ, PT, P2 ;  /* 0x000000ff0700720c */ /* 0x000fe40003f45320 */
[----:B--2---:R-:W-:-:S05]  /*82c0*/  ISETP.NE.U32.AND P1, PT, R12, RZ, PT ;  /* 0x000000ff0c00720c */ /* 0x004fca0003f25070 */
[----:B------:R-:W2:Y:S01]  /*82d0*/  @P0 LDC.64 R4, c[0x0][0x778] ;  /* 0x0001de00ff040b82 */ /* 0x000ea20000000a00 */
[----:B------:R-:W-:-:S07]  /*82e0*/  ISETP.NE.AND.EX P1, PT, R13, RZ, PT, P1 ;  /* 0x000000ff0d00720c */ /* 0x000fce0003f25310 */
[----:B------:R-:W3:Y:S01]  /*82f0*/  @P2 LDC.64 R6, c[0x0][0x780] ;  /* 0x0001e000ff062b82 */ /* 0x000ee20000000a00 */
[----:B-1----:R-:W-:-:S05]  /*8300*/  IMAD.WIDE R2, R11, 0x4, R2 ;  /* 0x000000040b027825 */ /* 0x002fca00078e0202 */
[----:B------:R-:W4:Y:S01]  /*8310*/  @P1 LDG.E R16, desc[UR38][R2.64] ;  /* 0x0000002602101981 */ /* 0x000f22000c1e1900 */
[----:B------:R-:W-:Y:S01]  /*8320*/  IMAD.MOV.U32 R10, RZ, RZ, RZ ;  /* 0x000000ffff0a7224 */ /* 0x000fe200078e00ff */
[----:B------:R-:W-:Y:S02]  /*8330*/  ULDC UR4, c[0x0][0x280] ;  /* 0x0000a00000047ab9 */ /* 0x000fe40000000800 */
[----:B------:R-:W4:Y:S01]  /*8340*/  @P1 LDG.E R14, desc[UR38][R2.64] ;  /* 0x00000026020e1981 */ /* 0x000f22000c1e1900 */
[----:B--2---:R-:W-:-:S04]  /*8350*/  @P0 IMAD.WIDE R4, R11, 0x4, R4 ;  /* 0x000000040b040825 */ /* 0x004fc800078e0204 */
[----:B------:R-:W-:Y:S01]  /*8360*/  IMAD.U32 R8, RZ, RZ, UR4 ;  /* 0x00000004ff087e24 */ /* 0x000fe2000f8e00ff */
[----:B------:R3:W5:Y:S02]  /*8370*/  @P0 LDG.E R10, desc[UR38][R4.64] ;  /* 0x00000026040a0981 */ /* 0x000764000c1e1900 */
[----:B---3--:R-:W-:-:S05]  /*8380*/  @P2 IMAD.WIDE R4, R11, 0x4, R6 ;  /* 0x000000040b042825 */ /* 0x008fca00078e0206 */
[----:B------:R1:W5:Y:S01]  /*8390*/  @P2 LDG.E R8, desc[UR38][R4.64] ;  /* 0x0000002604082981 */ /* 0x000362000c1e1900 */
[----:B------:R-:W-:Y:S01]  /*83a0*/  VOTEU.ANY UP0, P1 ;  /* 0x00000000003f7886 */ /* 0x000fe20000800100 */
[----:B----4-:R-:W-:Y:S01]  /*83b0*/  @P1 IMAD R6, R11, 0x40, R16 ;  /* 0x000000400b061824 */ /* 0x010fe200078e0210 */
        /* <DEDUP_REMOVED lines=9> */
.L_x_810:
        /* <DEDUP_REMOVED lines=70> */
.L_x_848:
        /* <DEDUP_REMOVED lines=9> */
.L_x_813:
        /* <DEDUP_REMOVED lines=98> */
.L_x_824:
[----:B-1----:R-:W-:-:S05]  /*8f60*/  IMAD.MOV.U32 R11, RZ, RZ, 0x1 ;  /* 0x00000001ff0b7424 */ /* 0x002fca00078e00ff */
[----:B------:R-:W-:-:S04]  /*8f70*/  SHF.L.U32 R11, R11, 0x1f, RZ ;  /* 0x0000001f0b0b7819 */ /* 0x000fc800000006ff */
[----:B------:R-:W1:Y:S02]  /*8f80*/  SYNCS.PHASECHK.TRANS64.TRYWAIT P1, [R12+URZ+0x36438], R11 ;  /* 0x0364380b0c0075a7 */ /* 0x000e64000802017f */
[----:B-1234-:R-:W-:Y:S05]  /*8f90*/  @!P1 BRA `(.L_x_816) ;  /* 0x0000001800809947 */ /* 0x01efea0003800000 */
.L_x_849:
[----:B------:R-:W-:Y:S05]  /*8fa0*/  @P0 BRA `(.L_x_817) ;  /* 0x0000000000140947 */ /* 0x000fea0003800000 */
[----:B------:R-:W-:Y:S01]  /*8fb0*/  ISETP.NE.AND P1, PT, R8, RZ, PT ;  /* 0x000000ff0800720c */ /* 0x000fe20003f25270 */
[----:B------:R-:W-:-:S04]  /*8fc0*/  IMAD.MOV.U32 R3, RZ, RZ, 0x6100 ;  /* 0x00006100ff037424 */ /* 0x000fc800078e00ff */
[----:B------:R2:W-:Y:S08]  /*8fd0*/  SYNCS.ARRIVE.TRANS64 RZ, [R12+URZ+0x36430], R3 ;  /* 0x036430030cff79a7 */ /* 0x0005f0000800003f */
[----:B------:R-:W-:Y:S05]  /*8fe0*/  @!P1 BRA `(.L_x_817) ;  /* 0x0000000000049947 */ /* 0x000fea0003800000 */
[----:B------:R-:W-:Y:S01]  /*8ff0*/  BPT.TRAP 0x1 ;  /* 0x000000040000795c */ /* 0x000fe20000300000 */
.L_x_817:
        /* <DEDUP_REMOVED lines=49> */
.L_x_850:
[----:B------:R-:W-:Y:S05]  /*9310*/  @P0 BRA `(.L_x_819) ;  /* 0x0000000000140947 */ /* 0x000fea0003800000 */
[----:B------:R-:W-:Y:S01]  /*9320*/  ISETP.NE.AND P1, PT, R8, RZ, PT ;  /* 0x000000ff0800720c */ /* 0x000fe20003f25270 */
[----:B--2---:R-:W-:-:S04]  /*9330*/  IMAD.MOV.U32 R27, RZ, RZ, 0x6100 ;  /* 0x00006100ff1b7424 */ /* 0x004fc800078e00ff */
[----:B------:R3:W-:Y:S08]  /*9340*/  SYNCS.ARRIVE.TRANS64 RZ, [R12+URZ+0x36418], R27 ;  /* 0x0364181b0cff79a7 */ /* 0x0007f0000800003f */
[----:B------:R-:W-:Y:S05]  /*9350*/  @!P1 BRA `(.L_x_819) ;  /* 0x0000000000049947 */ /* 0x000fea0003800000 */
[----:B------:R-:W-:Y:S01]  /*9360*/  BPT.TRAP 0x1 ;  /* 0x000000040000795c */ /* 0x000fe20000300000 */
.L_x_819:
        /* <DEDUP_REMOVED lines=37> */
.L_x_851:
[----:B--2---:R-:W-:Y:S01]  /*95c0*/  SHF.R.S32.HI R28, RZ, 0x1f, R26 ;  /* 0x0000001fff1c7819 */ /* 0x004fe2000001141a */
[----:B------:R-:W-:Y:S06]  /*95d0*/  @P0 BRA `(.L_x_821) ;  /* 0x0000000000140947 */ /* 0x000fec0003800000 */
[----:B------:R-:W-:Y:S01]  /*95e0*/  ISETP.NE.AND P1, PT, R8, RZ, PT ;  /* 0x000000ff0800720c */ /* 0x000fe20003f25270 */
[----:B------:R-:W-:-:S04]  /*95f0*/  IMAD.MOV.U32 R29, RZ, RZ, 0x6100 ;  /* 0x00006100ff1d7424 */ /* 0x000fc800078e00ff */
[----:B------:R2:W-:Y:S08]  /*9600*/  SYNCS.ARRIVE.TRANS64 RZ, [R12+URZ+0x36430], R29 ;  /* 0x0364301d0cff79a7 */ /* 0x0005f0000800003f */
[----:B------:R-:W-:Y:S05]  /*9610*/  @!P1 BRA `(.L_x_821) ;  /* 0x0000000000049947 */ /* 0x000fea0003800000 */
[----:B------:R-:W-:Y:S01]  /*9620*/  BPT.TRAP 0x1 ;  /* 0x000000040000795c */ /* 0x000fe20000300000 */
.L_x_821:
        /* <DEDUP_REMOVED lines=37> */
.L_x_853:
[----:B------:R-:W-:Y:S05]  /*9880*/  @P0 BRA `(.L_x_823) ;  /* 0x0000000000140947 */ /* 0x000fea0003800000 */
[----:B------:R-:W-:Y:S01]  /*9890*/  ISETP.NE.AND P1, PT, R8, RZ, PT ;  /* 0x000000ff0800720c */ /* 0x000fe20003f25270 */
[----:B---3--:R-:W-:-:S04]  /*98a0*/  IMAD.MOV.U32 R5, RZ, RZ, 0x6100 ;  /* 0x00006100ff057424 */ /* 0x008fc800078e00ff */
[----:B------:R4:W-:Y:S08]  /*98b0*/  SYNCS.ARRIVE.TRANS64 RZ, [R12+URZ+0x36410], R5 ;  /* 0x036410050cff79a7 */ /* 0x0009f0000800003f */
[----:B------:R-:W-:Y:S05]  /*98c0*/  @!P1 BRA `(.L_x_823) ;  /* 0x0000000000049947 */ /* 0x000fea0003800000 */
[----:B------:R-:W-:Y:S01]  /*98d0*/  BPT.TRAP 0x1 ;  /* 0x000000040000795c */ /* 0x000fe20000300000 */
.L_x_823:
        /* <DEDUP_REMOVED lines=37> */
.L_x_815:
[----:B------:R-:W-:Y:S01]  /*9b30*/  ISETP.NE.AND P1, PT, R16, RZ, PT ;  /* 0x000000ff1000720c */ /* 0x000fe20003f25270 */
[----:B------:R-:W-:-:S12]  /*9b40*/  IMAD.MOV.U32 R4, RZ, RZ, 0x1 ;  /* 0x00000001ff047424 */ /* 0x000fd800078e00ff */
[----:B------:R-:W-:Y:S05]  /*9b50*/  @!P1 BRA `(.L_x_814) ;  /* 0x00000004006c9947 */ /* 0x000fea0003800000 */
[----:B------:R-:W3:Y:S02]  /*9b60*/  SYNCS.PHASECHK.TRANS64.TRYWAIT P1, [R12+URZ+0x36438], R11 ;  /* 0x0364380b0c0075a7 */ /* 0x000ee4000802017f */
[----:B---3--:R-:W-:Y:S05]  /*9b70*/  @!P1 BRA `(.L_x_825) ;  /* 0x0000000c00dc9947 */ /* 0x008fea0003800000 */
.L_x_854:
[----:B------:R-:W-:Y:S05]  /*9b80*/  @P0 BRA `(.L_x_826) ;  /* 0x0000000000140947 */ /* 0x000fea0003800000 */
[----:B------:R-:W-:Y:S01]  /*9b90*/  ISETP.NE.AND P1, PT, R8, RZ, PT ;  /* 0x000000ff0800720c */ /* 0x000fe20003f25270 */
[----:B------:R-:W-:-:S04]  /*9ba0*/  IMAD.MOV.U32 R5, RZ, RZ, 0x6100 ;  /* 0x00006100ff057424 */ /* 0x000fc800078e00ff */
[----:B------:R4:W-:Y:S08]  /*9bb0*/  SYNCS.ARRIVE.TRANS64 RZ, [R12+URZ+0x36430], R5 ;  /* 0x036430050cff79a7 */ /* 0x0009f0000800003f */
[----:B------:R-:W-:Y:S05]  /*9bc0*/  @!P1 BRA `(.L_x_826) ;  /* 0x0000000000049947 */ /* 0x000fea0003800000 */
[----:B------:R-:W-:Y:S01]  /*9bd0*/  BPT.TRAP 0x1 ;  /* 0x000000040000795c */ /* 0x000fe20000300000 */
.L_x_826:
        /* <DEDUP_REMOVED lines=42> */
.L_x_855:
[----:B------:R-:W-:Y:S01]  /*9e80*/  IMAD.MOV.U32 R4, RZ, RZ, RZ ;  /* 0x000000ffff047224 */ /* 0x000fe200078e00ff */
[----:B------:R-:W-:Y:S06]  /*9e90*/  @P0 BRA `(.L_x_828) ;  /* 0x0000000000140947 */ /* 0x000fec0003800000 */
[----:B------:R-:W-:Y:S01]  /*9ea0*/  ISETP.NE.AND P1, PT, R8, RZ, PT ;  /* 0x000000ff0800720c */ /* 0x000fe20003f25270 */
[----:B----4-:R-:W-:-:S04]  /*9eb0*/  IMAD.MOV.U32 R5, RZ, RZ, 0x6100 ;  /* 0x00006100ff057424 */ /* 0x010fc800078e00ff */
[----:B------:R4:W-:Y:S08]  /*9ec0*/  SYNCS.ARRIVE.TRANS64 RZ, [R12+URZ+0x36418], R5 ;  /* 0x036418050cff79a7 */ /* 0x0009f0000800003f */
[----:B------:R-:W-:Y:S05]  /*9ed0*/  @!P1 BRA `(.L_x_828) ;  /* 0x0000000000049947 */ /* 0x000fea0003800000 */
[----:B------:R-:W-:Y:S01]  /*9ee0*/  BPT.TRAP 0x1 ;  /* 0x000000040000795c */ /* 0x000fe20000300000 */
.L_x_828:
        /* <DEDUP_REMOVED lines=34> */
.L_x_814:
[----:B------:R-:W-:-:S04]  /*a110*/  SHF.L.U32 R3, R4, 0x1f, RZ ;  /* 0x0000001f04037819 */ /* 0x000fc800000006ff */
[----:B------:R-:W4:Y:S02]  /*a120*/  SYNCS.PHASECHK.TRANS64.TRYWAIT P1, [R12+URZ+0x36438], R3 ;  /* 0x036438030c0075a7 */ /* 0x000f24000802017f */
[----:B----4-:R-:W-:Y:S05]  /*a130*/  @!P1 BRA `(.L_x_829) ;  /* 0x0000000800949947 */ /* 0x010fea0003800000 */
.L_x_856:
[----:B------:R-:W-:Y:S05]  /*a140*/  @P0 BRA `(.L_x_830) ;  /* 0x0000000000180947 */ /* 0x000fea0003800000 */
[----:B------:R-:W5:Y:S01]  /*a150*/  S2R R2, SR_TID.X ;  /* 0x0000000000027919 */ /* 0x000f620000002100 */
[----:B----4-:R-:W-:-:S04]  /*a160*/  IMAD.MOV.U32 R3, RZ, RZ, 0x6100 ;  /* 0x00006100ff037424 */ /* 0x010fc800078e00ff */
[----:B------:R4:W-:Y:S01]  /*a170*/  SYNCS.ARRIVE.TRANS64 RZ, [R12+URZ+0x36430], R3 ;  /* 0x036430030cff79a7 */ /* 0x0009e2000800003f */
[----:B-----5:R-:W-:-:S13]  /*a180*/  LOP3.LUT P0, RZ, R2, 0x1f, RZ, 0xc0, !PT ;  /* 0x0000001f02ff7812 */ /* 0x020fda000780c0ff */
[----:B----4-:R-:W-:Y:S05]  /*a190*/  @!P0 BRA `(.L_x_830) ;  /* 0x0000000000048947 */ /* 0x010fea0003800000 */
[----:B------:R-:W-:Y:S01]  /*a1a0*/  BPT.TRAP 0x1 ;  /* 0x000000040000795c */ /* 0x000fe20000300000 */
.L_x_830:
        /* <DEDUP_REMOVED lines=44> */
.L_x_811:
[----:B------:R-:W-:Y:S05]  /*a470*/  BSYNC B0 ;  /* 0x0000000000007941 */ /* 0x000fea0003800000 */
.L_x_809:
[----:B------:R-:W-:-:S03]  /*a480*/  UMOV UR6, 0xffffffff ;  /* 0xffffffff00067882 */ /* 0x000fc60000000000 */
[----:B------:R-:W-:Y:S05]  /*a490*/  BRA.DIV UR6, `(.L_x_831) ;  /* 0x0000000606d07947 */ /* 0x000fea000b800000 */
[----:B------:R-:W-:-:S13]  /*a4a0*/  ELECT P6, URZ, PT ;  /* 0x00000000003f782f */ /* 0x000fda00038c0000 */
.L_x_859:
[----:B------:R-:W-:Y:S05]  /*a4b0*/  @!P6 BRA `(.L_x_682) ;  /* 0x000000000070e947 */ /* 0x000fea0003800000 */
[----:B------:R-:W-:-:S04]  /*a4c0*/  LOP3.LUT R17, R17, 0x2, RZ, 0xfc, !PT ;  /* 0x0000000211117812 */ /* 0x000fc800078efcff */
[----:B------:R-:W-:-:S13]  /*a4d0*/  ISETP.NE.AND P2, PT, R17, 0x3, PT ;  /* 0x000000031100780c */ /* 0x000fda0003f45270 */
[----:B------:R-:W-:Y:S05]  /*a4e0*/  @!P2 BRA `(.L_x_832) ;  /* 0x000000000004a947 */ /* 0x000fea0003800000 */
[----:B--2---:R-:W-:Y:S01]  /*a4f0*/  BPT.TRAP 0x1 ;  /* 0x000000040000795c */ /* 0x004fe20000300000 */
.L_x_832:
[----:B----4-:R-:W4:Y:S01]  /*a500*/  S2R R3, SR_CgaCtaId ;  /* 0x0000000000037919 */ /* 0x010f220000008800 */
        /* <DEDUP_REMOVED lines=14> */
.L_x_860:
[----:B------:R-:W5:Y:S02]  /*a5f0*/  SYNCS.PHASECHK.TRANS64.TRYWAIT P0, [R5+URZ], R0 ;  /* 0x00000000050075a7 */ /* 0x000f64000800017f */
[----:B-----5:R-:W-:Y:S05]  /*a600*/  @!P0 BRA `(.L_x_834) ;  /* 0x0000000400a88947 */ /* 0x020fea0003800000 */
.L_x_861:
[----:B------:R-:W-:Y:S05]  /*a610*/  @!P2 BRA `(.L_x_835) ;  /* 0x000000000004a947 */ /* 0x000fea0003800000 */
[----:B--2---:R-:W-:Y:S01]  /*a620*/  BPT.TRAP 0x1 ;  /* 0x000000040000795c */ /* 0x004fe20000300000 */
.L_x_835:
[----:B------:R-:W-:-:S07]  /*a630*/  SHF.L.U32 R4, R4, 0x1f, RZ ;  /* 0x0000001f04047819 */ /* 0x000fce00000006ff */
.L_x_836:
[----:B------:R1:W1:Y:S02]  /*a640*/  SYNCS.PHASECHK.TRANS64.TRYWAIT P0, [R9+URZ+0x36438], R4 ;  /* 0x03643804090075a7 */ /* 0x000264000800017f */
[----:B-1----:R-:W-:Y:S05]  /*a650*/  @!P0 NANOSLEEP.SYNCS 0x989680 ;  /* 0x009896800000895d */ /* 0x002fea0003900000 */
[----:B------:R-:W1:Y:S02]  /*a660*/  @!P0 SYNCS.PHASECHK.TRANS64 P0, [R9+URZ+0x36438], R4 ;  /* 0x03643804090085a7 */ /* 0x000e64000800007f */
[----:B-1----:R-:W-:Y:S05]  /*a670*/  @!P0 BRA `(.L_x_836) ;  /* 0xfffffffc00f08947 */ /* 0x002fea000383ffff */
.L_x_682:
[----:B--2---:R-:W-:Y:S05]  /*a680*/  BSYNC B6 ;  /* 0x0000000000067941 */ /* 0x004fea0003800000 */
.L_x_676:
[----:B------:R-:W-:Y:S05]  /*a690*/  EXIT ;  /* 0x000000000000794d */ /* 0x000fea0003800000 */
.L_x_692:
[----:B------:R-:W-:Y:S02]  /*a6a0*/  IMAD.MOV.U32 R12, RZ, RZ, RZ ;  /* 0x000000ffff0c7224 */ /* 0x000fe400078e00ff */
[----:B------:R-:W-:Y:S02]  /*a6b0*/  IMAD.MOV.U32 R11, RZ, RZ, 0x1f ;  /* 0x0000001fff0b7424 */ /* 0x000fe400078e00ff */
[----:B------:R-:W-:-:S07]  /*a6c0*/  IMAD.MOV.U32 R15, RZ, RZ, -0x1 ;  /* 0xffffffffff0f7424 */ /* 0x000fce00078e00ff */
[----:B------:R-:W-:Y:S05]  /*a6d0*/  WARPSYNC.COLLECTIVE R15, `(.L_x_837) ;  /* 0x000000000f087348 */ /* 0x000fea0003c00000 */
[----:B------:R1:W2:Y:S02]  /*a6e0*/  SHFL.IDX P6, R14, R13, R12, R11 ;  /* 0x0000000c0d0e7389 */ /* 0x0002a400000c000b */
[----:B-12---:R-:W-:Y:S01]  /*a6f0*/  ENDCOLLECTIVE ;  /* 0x000000000000791b */ /* 0x006fe20003800000 */
.L_x_837:
[----:B------:R-:W-:Y:S05]  /*a700*/  BRA `(.L_x_838) ;  /* 0xffffff6800c87947 */ /* 0x000fea000383ffff */
.L_x_694:
[----:B--2---:R2:W3:Y:S02]  /*a710*/  SYNCS.PHASECHK.TRANS64.TRYWAIT P0, [R152+URZ+0x36400], R15 ;  /* 0x0364000f980075a7 */ /* 0x0044e4000800017f */
[----:B---3--:R-:W-:Y:S05]  /*a720*/  @!P0 NANOSLEEP.SYNCS 0x989680 ;  /* 0x009896800000895d */ /* 0x008fea0003900000 */
[----:B------:R-:W3:Y:S02]  /*a730*/  @!P0 SYNCS.PHASECHK.TRANS64 P0, [R152+URZ+0x36400], R15 ;  /* 0x0364000f980085a7 */ /* 0x000ee4000800007f */
[----:B---3--:R-:W-:Y:S05]  /*a740*/  @!P0 BRA `(.L_x_694) ;  /* 0xfffffffc00f08947 */ /* 0x008fea000383ffff */
[----:B------:R-:W-:Y:S05]  /*a750*/  BRA `(.L_x_693) ;  /* 0xffffff6c001c7947 */ /* 0x000fea000383ffff */
.L_x_698:
[----:B--2---:R2:W3:Y:S02]  /*a760*/  SYNCS.PHASECHK.TRANS64.TRYWAIT P1, [R4+URZ+0x36410], R9 ;  /* 0x03641009040075a7 */ /* 0x0044e4000802017f */
[----:B---3--:R-:W-:Y:S05]  /*a770*/  @!P1 NANOSLEEP.SYNCS 0x989680 ;  /* 0x009896800000995d */ /* 0x008fea0003900000 */
[----:B------:R-:W3:Y:S02]  /*a780*/  @!P1 SYNCS.PHASECHK.TRANS64 P1, [R4+URZ+0x36410], R9 ;  /* 0x03641009040095a7 */ /* 0x000ee4000802007f */
[----:B---3--:R-:W-:Y:S05]  /*a790*/  @!P1 BRA `(.L_x_698) ;  /* 0xfffffffc00f09947 */ /* 0x008fea000383ffff */
[----:B------:R-:W-:Y:S05]  /*a7a0*/  BRA `(.L_x_697) ;  /* 0xffffff7000bc7947 */ /* 0x000fea000383ffff */
.L_x_702:
[----:B--2---:R2:W1:Y:S02]  /*a7b0*/  SYNCS.PHASECHK.TRANS64.TRYWAIT P1, [R152+URZ+0x36430], R9 ;  /* 0x03643009980075a7 */ /* 0x004464000802017f */
[----:B-1----:R-:W-:Y:S05]  /*a7c0*/  @!P1 NANOSLEEP.SYNCS 0x989680 ;  /* 0x009896800000995d */ /* 0x002fea0003900000 */
[----:B------:R-:W1:Y:S02]  /*a7d0*/  @!P1 SYNCS.PHASECHK.TRANS64 P1, [R152+URZ+0x36430], R9 ;  /* 0x03643009980095a7 */ /* 0x000e64000802007f */
[----:B-1----:R-:W-:Y:S05]  /*a7e0*/  @!P1 BRA `(.L_x_702) ;  /* 0xfffffffc00f09947 */ /* 0x002fea000383ffff */
[----:B------:R-:W-:Y:S05]  /*a7f0*/  BRA `(.L_x_701) ;  /* 0xffffff7800607947 */ /* 0x000fea000383ffff */
.L_x_762:
[----:B------:R-:W-:Y:S01]  /*a800*/  BSSY B0, `(.L_x_839) ;  /* 0x0000005000007945 */ /* 0x000fe20003800000 */
[----:B------:R-:W-:-:S07]  /*a810*/  IMAD.MOV.U32 R15, RZ, RZ, -0x1 ;  /* 0xffffffffff0f7424 */ /* 0x000fce00078e00ff */
[----:B------:R-:W-:Y:S05]  /*a820*/  WARPSYNC.COLLECTIVE R15, `(.L_x_840) ;  /* 0x000000000f087348 */ /* 0x000fea0003c00000 */
[----:B------:R-:W-:Y:S01]  /*a830*/  NOP ;  /* 0x0000000000007918 */ /* 0x000fe20000000000 */
[----:B------:R-:W-:Y:S01]  /*a840*/  ENDCOLLECTIVE ;  /* 0x000000000000791b */ /* 0x000fe20003800000 */
.L_x_840:
[----:B------:R-:W-:Y:S05]  /*a850*/  BSYNC B0 ;  /* 0x0000000000007941 */ /* 0x000fea0003800000 */
.L_x_839:
[----:B------:R-:W-:Y:S05]  /*a860*/  BRA `(.L_x_841) ;  /* 0xffffffc400647947 */ /* 0x000fea000383ffff */
.L_x_778:
[----:B------:R-:W-:Y:S01]  /*a870*/  BSSY B0, `(.L_x_842) ;  /* 0x0000005000007945 */ /* 0x000fe20003800000 */
[----:B------:R-:W-:-:S07]  /*a880*/  IMAD.MOV.U32 R15, RZ, RZ, -0x1 ;  /* 0xffffffffff0f7424 */ /* 0x000fce00078e00ff */
[----:B------:R-:W-:Y:S05]  /*a890*/  WARPSYNC.COLLECTIVE R15, `(.L_x_843) ;  /* 0x000000000f087348 */ /* 0x000fea0003c00000 */
[----:B------:R-:W-:Y:S01]  /*a8a0*/  NOP ;  /* 0x0000000000007918 */ /* 0x000fe20000000000 */
[----:B------:R-:W-:Y:S01]  /*a8b0*/  ENDCOLLECTIVE ;  /* 0x000000000000791b */ /* 0x000fe20003800000 */
.L_x_843:
[----:B------:R-:W-:Y:S05]  /*a8c0*/  BSYNC B0 ;  /* 0x0000000000007941 */ /* 0x000fea0003800000 */
.L_x_842:
[----:B------:R-:W-:Y:S05]  /*a8d0*/  BRA `(.L_x_844) ;  /* 0xffffffc800d47947 */ /* 0x000fea000383ffff */
.L_x_795:
[----:B------:R-:W-:Y:S01]  /*a8e0*/  BSSY B0, `(.L_x_845) ;  /* 0x0000005000007945 */ /* 0x000fe20003800000 */
[----:B------:R-:W-:-:S07]  /*a8f0*/  IMAD.MOV.U32 R15, RZ, RZ, -0x1 ;  /* 0xffffffffff0f7424 */ /* 0x000fce00078e00ff */
[----:B------:R-:W-:Y:S05]  /*a900*/  WARPSYNC.COLLECTIVE R15, `(.L_x_846) ;  /* 0x000000000f087348 */ /* 0x000fea0003c00000 */
[----:B------:R-:W-:Y:S01]  /*a910*/  NOP ;  /* 0x0000000000007918 */ /* 0x000fe20000000000 */
[----:B------:R-:W-:Y:S01]  /*a920*/  ENDCOLLECTIVE ;  /* 0x000000000000791b */ /* 0x000fe20003800000 */
.L_x_846:
[----:B------:R-:W-:Y:S05]  /*a930*/  BSYNC B0 ;  /* 0x0000000000007941 */ /* 0x000fea0003800000 */
.L_x_845:
[----:B------:R-:W-:Y:S05]  /*a940*/  BRA `(.L_x_847) ;  /* 0xffffffd000507947 */ /* 0x000fea000383ffff */
.L_x_812:
[----:B-1----:R1:W2:Y:S02]  /*a950*/  SYNCS.PHASECHK.TRANS64.TRYWAIT P1, [R12+URZ+0x36420], R11 ;  /* 0x0364200b0c0075a7 */ /* 0x0022a4000802017f */
[----:B--2---:R-:W-:Y:S05]  /*a960*/  @!P1 NANOSLEEP.SYNCS 0x989680 ;  /* 0x009896800000995d */ /* 0x004fea0003900000 */
[----:B------:R-:W2:Y:S02]  /*a970*/  @!P1 SYNCS.PHASECHK.TRANS64 P1, [R12+URZ+0x36420], R11 ;  /* 0x0364200b0c0095a7 */ /* 0x000ea4000802007f */
[----:B--2---:R-:W-:Y:S05]  /*a980*/  @!P1 BRA `(.L_x_812) ;  /* 0xfffffffc00f09947 */ /* 0x004fea000383ffff */
[----:B------:R-:W-:Y:S05]  /*a990*/  BRA `(.L_x_848) ;  /* 0xffffffdc00c47947 */ /* 0x000fea000383ffff */
.L_x_816:
[----:B-1----:R1:W2:Y:S02]  /*a9a0*/  SYNCS.PHASECHK.TRANS64.TRYWAIT P1, [R12+URZ+0x36438], R11 ;  /* 0x0364380b0c0075a7 */ /* 0x0022a4000802017f */
[----:B--2---:R-:W-:Y:S05]  /*a9b0*/  @!P1 NANOSLEEP.SYNCS 0x989680 ;  /* 0x009896800000995d */ /* 0x004fea0003900000 */
[----:B------:R-:W2:Y:S02]  /*a9c0*/  @!P1 SYNCS.PHASECHK.TRANS64 P1, [R12+URZ+0x36438], R11 ;  /* 0x0364380b0c0095a7 */ /* 0x000ea4000802007f */
[----:B--2---:R-:W-:Y:S05]  /*a9d0*/  @!P1 BRA `(.L_x_816) ;  /* 0xfffffffc00f09947 */ /* 0x004fea000383ffff */
[----:B------:R-:W-:Y:S05]  /*a9e0*/  BRA `(.L_x_849) ;  /* 0xffffffe4006c7947 */ /* 0x000fea000383ffff */
.L_x_818:
[----:B--2---:R2:W3:Y:S02]  /*a9f0*/  SYNCS.PHASECHK.TRANS64.TRYWAIT P1, [R12+URZ+0x36428], R27 ;  /* 0x0364281b0c0075a7 */ /* 0x0044e4000802017f */
[----:B---3--:R-:W-:Y:S05]  /*aa00*/  @!P1 NANOSLEEP.SYNCS 0x989680 ;  /* 0x009896800000995d */ /* 0x008fea0003900000 */
[----:B------:R-:W3:Y:S02]  /*aa10*/  @!P1 SYNCS.PHASECHK.TRANS64 P1, [R12+URZ+0x36428], R27 ;  /* 0x0364281b0c0095a7 */ /* 0x000ee4000802007f */
[----:B---3--:R-:W-:Y:S05]  /*aa20*/  @!P1 BRA `(.L_x_818) ;  /* 0xfffffffc00f09947 */ /* 0x008fea000383ffff */
[----:B------:R-:W-:Y:S05]  /*aa30*/  BRA `(.L_x_850) ;  /* 0xffffffe800347947 */ /* 0x000fea000383ffff */
.L_x_820:
[----:B--2---:R2:W3:Y:S02]  /*aa40*/  SYNCS.PHASECHK.TRANS64.TRYWAIT P1, [R12+URZ+0x36438], R28 ;  /* 0x0364381c0c0075a7 */ /* 0x0044e4000802017f */
[----:B---3--:R-:W-:Y:S05]  /*aa50*/  @!P1 NANOSLEEP.SYNCS 0x989680 ;  /* 0x009896800000995d */ /* 0x008fea0003900000 */
[----:B------:R-:W3:Y:S02]  /*aa60*/  @!P1 SYNCS.PHASECHK.TRANS64 P1, [R12+URZ+0x36438], R28 ;  /* 0x0364381c0c0095a7 */ /* 0x000ee4000802007f */
[----:B---3--:R-:W-:Y:S05]  /*aa70*/  @!P1 BRA `(.L_x_820) ;  /* 0xfffffffc00f09947 */ /* 0x008fea000383ffff */
[----:B------:R-:W-:Y:S05]  /*aa80*/  BRA `(.L_x_851) ;  /* 0xffffffe800cc7947 */ /* 0x000fea000383ffff */
.L_x_822:
[----:B------:R-:W-:-:S07]  /*aa90*/  SHF.L.U32 R5, R0, 0x1f, RZ ;  /* 0x0000001f00057819 */ /* 0x000fce00000006ff */
.L_x_852:
[----:B---3--:R3:W4:Y:S02]  /*aaa0*/  SYNCS.PHASECHK.TRANS64.TRYWAIT P1, [R12+URZ+0x36420], R5 ;  /* 0x036420050c0075a7 */ /* 0x008724000802017f */
[----:B----4-:R-:W-:Y:S05]  /*aab0*/  @!P1 NANOSLEEP.SYNCS 0x989680 ;  /* 0x009896800000995d */ /* 0x010fea0003900000 */
[----:B------:R-:W4:Y:S02]  /*aac0*/  @!P1 SYNCS.PHASECHK.TRANS64 P1, [R12+URZ+0x36420], R5 ;  /* 0x036420050c0095a7 */ /* 0x000f24000802007f */
[----:B----4-:R-:W-:Y:S05]  /*aad0*/  @!P1 BRA `(.L_x_852) ;  /* 0xfffffffc00f09947 */ /* 0x010fea000383ffff */
[----:B------:R-:W-:Y:S05]  /*aae0*/  BRA `(.L_x_853) ;  /* 0xffffffec00647947 */ /* 0x000fea000383ffff */
.L_x_825:
[----:B---3--:R3:W4:Y:S02]  /*aaf0*/  SYNCS.PHASECHK.TRANS64.TRYWAIT P1, [R12+URZ+0x36438], R11 ;  /* 0x0364380b0c0075a7 */ /* 0x008724000802017f */
[----:B----4-:R-:W-:Y:S05]  /*ab00*/  @!P1 NANOSLEEP.SYNCS 0x989680 ;  /* 0x009896800000995d */ /* 0x010fea0003900000 */
[----:B------:R-:W4:Y:S02]  /*ab10*/  @!P1 SYNCS.PHASECHK.TRANS64 P1, [R12+URZ+0x36438], R11 ;  /* 0x0364380b0c0095a7 */ /* 0x000f24000802007f */
[----:B----4-:R-:W-:Y:S05]  /*ab20*/  @!P1 BRA `(.L_x_825) ;  /* 0xfffffffc00f09947 */ /* 0x010fea000383ffff */
[----:B------:R-:W-:Y:S05]  /*ab30*/  BRA `(.L_x_854) ;  /* 0xfffffff000107947 */ /* 0x000fea000383ffff */
.L_x_827:
[----:B----4-:R4:W1:Y:S02]  /*ab40*/  SYNCS.PHASECHK.TRANS64.TRYWAIT P1, [R12+URZ+0x36428], R5 ;  /* 0x036428050c0075a7 */ /* 0x010864000802017f */
[----:B-1----:R-:W-:Y:S05]  /*ab50*/  @!P1 NANOSLEEP.SYNCS 0x989680 ;  /* 0x009896800000995d */ /* 0x002fea0003900000 */
[----:B------:R-:W1:Y:S02]  /*ab60*/  @!P1 SYNCS.PHASECHK.TRANS64 P1, [R12+URZ+0x36428], R5 ;  /* 0x036428050c0095a7 */ /* 0x000e64000802007f */
[----:B-1----:R-:W-:Y:S05]  /*ab70*/  @!P1 BRA `(.L_x_827) ;  /* 0xfffffffc00f09947 */ /* 0x002fea000383ffff */
[----:B------:R-:W-:Y:S05]  /*ab80*/  BRA `(.L_x_855) ;  /* 0xfffffff000bc7947 */ /* 0x000fea000383ffff */
.L_x_829:
[----:B----4-:R4:W1:Y:S02]  /*ab90*/  SYNCS.PHASECHK.TRANS64.TRYWAIT P1, [R12+URZ+0x36438], R3 ;  /* 0x036438030c0075a7 */ /* 0x010864000802017f */
[----:B-1----:R-:W-:Y:S05]  /*aba0*/  @!P1 NANOSLEEP.SYNCS 0x989680 ;  /* 0x009896800000995d */ /* 0x002fea0003900000 */
[----:B------:R-:W1:Y:S02]  /*abb0*/  @!P1 SYNCS.PHASECHK.TRANS64 P1, [R12+URZ+0x36438], R3 ;  /* 0x036438030c0095a7 */ /* 0x000e64000802007f */
[----:B-1----:R-:W-:Y:S05]  /*abc0*/  @!P1 BRA `(.L_x_829) ;  /* 0xfffffffc00f09947 */ /* 0x002fea000383ffff */
[----:B------:R-:W-:Y:S05]  /*abd0*/  BRA `(.L_x_856) ;  /* 0xfffffff400587947 */ /* 0x000fea000383ffff */
.L_x_831:
[----:B------:R-:W-:Y:S01]  /*abe0*/  BSSY B0, `(.L_x_857) ;  /* 0x0000006000007945 */ /* 0x000fe20003800000 */
[----:B------:R-:W-:-:S07]  /*abf0*/  IMAD.MOV.U32 R15, RZ, RZ, -0x1 ;  /* 0xffffffffff0f7424 */ /* 0x000fce00078e00ff */
[----:B-1234-:R-:W-:Y:S05]  /*ac00*/  WARPSYNC.COLLECTIVE R15, `(.L_x_858) ;  /* 0x000000000f0c7348 */ /* 0x01efea0003c00000 */
[----:B------:R-:W-:Y:S02]  /*ac10*/  ELECT P6, UR62, PT ;  /* 0x00000000003e782f */ /* 0x000fe400038c0000 */
[----:B------:R-:W-:Y:S01]  /*ac20*/  MOV R14, UR62 ;  /* 0x0000003e000e7c02 */ /* 0x000fe20008000f00 */
[----:B-1234-:R-:W-:Y:S10]  /*ac30*/  ENDCOLLECTIVE ;  /* 0x000000000000791b */ /* 0x01eff40003800000 */
.L_x_858:
[----:B------:R-:W-:Y:S05]  /*ac40*/  BSYNC B0 ;  /* 0x0000000000007941 */ /* 0x000fea0003800000 */
.L_x_857:
[----:B------:R-:W-:Y:S05]  /*ac50*/  BRA `(.L_x_859) ;  /* 0xfffffff800147947 */ /* 0x000fea000383ffff */
.L_x_833:
[----:B----4-:R4:W1:Y:S02]  /*ac60*/  SYNCS.PHASECHK.TRANS64.TRYWAIT P0, [R7+URZ], R6 ;  /* 0x00000006070075a7 */ /* 0x010864000800017f */
[----:B-1----:R-:W-:Y:S05]  /*ac70*/  @!P0 NANOSLEEP.SYNCS 0x989680 ;  /* 0x009896800000895d */ /* 0x002fea0003900000 */
[----:B------:R-:W1:Y:S02]  /*ac80*/  @!P0 SYNCS.PHASECHK.TRANS64 P0, [R7+URZ], R6 ;  /* 0x00000006070085a7 */ /* 0x000e64000800007f */
[----:B-1----:R-:W-:Y:S05]  /*ac90*/  @!P0 BRA `(.L_x_833) ;  /* 0xfffffffc00f08947 */ /* 0x002fea000383ffff */
[----:B------:R-:W-:Y:S05]  /*aca0*/  BRA `(.L_x_860) ;  /* 0xfffffff800507947 */ /* 0x000fea000383ffff */
.L_x_834:
[----:B------:R1:W1:Y:S02]  /*acb0*/  SYNCS.PHASECHK.TRANS64.TRYWAIT P0, [R5+URZ], R0 ;  /* 0x00000000050075a7 */ /* 0x000264000800017f */
[----:B-1----:R-:W-:Y:S05]  /*acc0*/  @!P0 NANOSLEEP.SYNCS 0x989680 ;  /* 0x009896800000895d */ /* 0x002fea0003900000 */
[----:B------:R-:W1:Y:S02]  /*acd0*/  @!P0 SYNCS.PHASECHK.TRANS64 P0, [R5+URZ], R0 ;  /* 0x00000000050085a7 */ /* 0x000e64000800007f */
[----:B-1----:R-:W-:Y:S05]  /*ace0*/  @!P0 BRA `(.L_x_834) ;  /* 0xfffffffc00f08947 */ /* 0x002fea000383ffff */
[----:B------:R-:W-:Y:S05]  /*acf0*/  BRA `(.L_x_861) ;  /* 0xfffffff800447947 */ /* 0x000fea000383ffff */
.L_x_862:
        /* <DEDUP_REMOVED lines=16> */
.L_x_3860:


//--------------------- .text._ZN7cutlass13device_kernelIN5flash11enable_sm90INS1_16FlashAttnBwdSm90INS1_25CollectiveMainloopBwdSm90ILi2ELi1ELi1EN4cute5tupleIJNS5_1CILi1EEES8_S8_EEENS6_IJNS7_ILi64EEENS7_ILi96EEENS7_ILi192EEEEEENS_10bfloat16_tEfNS_4arch4Sm90ELb0ELb0ELb0ELb1ELb0ELb0ELb1ELb0ELi3ELi1ELi1ELi1ELb0EEENS1_24CollectiveEpilogueBwdGQAISD_fSG_Li384ELb1ELb0EEENS1_19SingleTileSchedulerILb1ELb0ELb0ELi96EEEEEEEEEvNT_6ParamsE --------------------------
	.section	.text._ZN7cutlass13device_kernelIN5flash11enable_sm90INS1_16FlashAttnBwdSm90INS1_25CollectiveMainloopBwdSm90ILi2ELi1ELi1EN4cute5tupleIJNS5_1CILi1EEES8_S8_EEENS6_IJNS7_ILi64EEENS7_ILi96EEENS7_ILi192EEEEEENS_10bfloat16_tEfNS_4arch4Sm90ELb0ELb0ELb0ELb1ELb0ELb0ELb1ELb0ELi3ELi1ELi1ELi1ELb0EEENS1_24CollectiveEpilogueBwdGQAISD_fSG_Li384ELb1ELb0EEENS1_19SingleTileSchedulerILb1ELb0ELb0ELi96EEEEEEEEEvNT_6ParamsE,"ax",@progbits
	.align	128
.text._ZN7cutlass13device_kernelIN5flash11enable_sm90INS1_16FlashAttnBwdSm90INS1_25CollectiveMainloopBwdSm90ILi2ELi1ELi1EN4cute5tupleIJNS5_1CILi1EEES8_S8_EEENS6_IJNS7_ILi64EEENS7_ILi96EEENS7_ILi192EEEEEENS_10bfloat16_tEfNS_4arch4Sm90ELb0ELb0ELb0ELb1ELb0ELb0ELb1ELb0ELi3ELi1ELi1ELi1ELb0EEENS1_24CollectiveEpilogueBwdGQAISD_fSG_Li384ELb1ELb0EEENS1_19SingleTileSchedulerILb1ELb0ELb0ELi96EEEEEEEEEvNT_6ParamsE:
        .type           _ZN7cutlass13device_kernelIN5flash11enable_sm90INS1_16FlashAttnBwdSm90INS1_25CollectiveMainloopBwdSm90ILi2ELi1ELi1EN4cute5tupleIJNS5_1CILi1EEES8_S8_EEENS6_IJNS7_ILi64EEENS7_ILi96EEENS7_ILi192EEEEEENS_10bfloat16_tEfNS_4arch4Sm90ELb0ELb0ELb0ELb1ELb0ELb0ELb1ELb0ELi3ELi1ELi1ELi1ELb0EEENS1_24CollectiveEpilogueBwdGQAISD_fSG_Li384ELb1ELb0EEENS1_19SingleTileSchedulerILb1ELb0ELb0ELi96EEEEEEEEEvNT_6ParamsE,@function
        .size           _ZN7cutlass13device_kernelIN5flash11enable_sm90INS1_16FlashAttnBwdSm90INS1_25CollectiveMainloopBwdSm90ILi2ELi1ELi1EN4cute5tupleIJNS5_1CILi1EEES8_S8_EEENS6_IJNS7_ILi64EEENS7_ILi96EEENS7_ILi192EEEEEENS_10bfloat16_tEfNS_4arch4Sm90ELb0ELb0ELb0ELb1ELb0ELb0ELb1ELb0ELi3ELi1ELi1ELi1ELb0EEENS1_24CollectiveEpilogueBwdGQAISD_fSG_Li384ELb1ELb0EEENS1_19SingleTileSchedulerILb1ELb0ELb0ELi96EEEEEEEEEvNT_6ParamsE,(.L_x_3861 - _ZN7cutlass13device_kernelIN5flash11enable_sm90INS1_16FlashAttnBwdSm90INS1_25CollectiveMainloopBwdSm90ILi2ELi1ELi1EN4cute5tupleIJNS5_1CILi1EEES8_S8_EEENS6_IJNS7_ILi64EEENS7_ILi96EEENS7_ILi192EEEEEENS_10bfloat16_tEfNS_4arch4Sm90ELb0ELb0ELb0ELb1ELb0ELb0ELb1ELb0ELi3ELi1ELi1ELi1ELb0EEENS1_24CollectiveEpilogueBwdGQAISD_fSG_Li384ELb1ELb0EEENS1_19SingleTileSchedulerILb1ELb0ELb0ELi96EEEEEEEEEvNT_6ParamsE)
        .other          _ZN7cutlass13device_kernelIN5flash11enable_sm90INS1_16FlashAttnBwdSm90INS1_25CollectiveMainloopBwdSm90ILi2ELi1ELi1EN4cute5tupleIJNS5_1CILi1EEES8_S8_EEENS6_IJNS7_ILi64EEENS7_ILi96EEENS7_ILi192EEEEEENS_10bfloat16_tEfNS_4arch4Sm90ELb0ELb0ELb0ELb1ELb0ELb0ELb1ELb0ELi3ELi1ELi1ELi1ELb0EEENS1_24CollectiveEpilogueBwdGQAISD_fSG_Li384ELb1ELb0EEENS1_19SingleTileSchedulerILb1ELb0ELb0ELi96EEEEEEEEEvNT_6ParamsE,@"STO_CUDA_ENTRY STV_DEFAULT"
_ZN7cutlass13device_kernelIN5flash11enable_sm90INS1_16FlashAttnBwdSm90INS1_25CollectiveMainloopBwdSm90ILi2ELi1ELi1EN4cute5tupleIJNS5_1CILi1EEES8_S8_EEENS6_IJNS7_ILi64EEENS7_ILi96EEENS7_ILi192EEEEEENS_10bfloat16_tEfNS_4arch4Sm90ELb0ELb0ELb0ELb1ELb0ELb0ELb1ELb0ELi3ELi1ELi1ELi1ELb0EEENS1_24CollectiveEpilogueBwdGQAISD_fSG_Li384ELb1ELb0EEENS1_19SingleTileSchedulerILb1ELb0ELb0ELi96EEEEEEEEEvNT_6ParamsE:
        /* <DEDUP_REMOVED lines=22> */
.L_x_864:
[----:B------:R-:W-:Y:S05]  /*0160*/  BSYNC B0 ;  /* 0x0000000000007941 */ /* 0x000fea0003800000 */
.L_x_863:
        /* <DEDUP_REMOVED lines=34> */
.L_x_865:
        /* <DEDUP_REMOVED lines=20> */
.L_x_866:
        /* <DEDUP_REMOVED lines=8> */
.L_x_869:
        /* <DEDUP_REMOVED lines=21> */
.L_x_870:
        /* <DEDUP_REMOVED lines=10> */
.L_x_872:
[----:B------:R-:W2:Y:S02]  /*0740*/  LDC R0, c[0x0][0x8c4] ;  /* 0x00023100ff007b82 */ /* 0x000ea40000000800 */
.L_x_871:
        /* <DEDUP_REMOVED lines=14> */
.L_x_874:
        /* <DEDUP_REMOVED lines=10> */
.L_x_875:
        /* <DEDUP_REMOVED lines=8> */
.L_x_876:
        /* <DEDUP_REMOVED lines=9> */
.L_x_877:
        /* <DEDUP_REMOVED lines=75> */
.L_x_880:
        /* <DEDUP_REMOVED lines=15> */
.L_x_879:
        /* <DEDUP_REMOVED lines=20> */
.L_x_882:
        /* <DEDUP_REMOVED lines=15> */
.L_x_881:
        /* <DEDUP_REMOVED lines=8> */
.L_x_970:
        /* <DEDUP_REMOVED lines=26> */
.L_x_884:
        /* <DEDUP_REMOVED lines=98> */
.L_x_896:
[----:B------:R-:W-:-:S13]  /*19f0*/  ISETP.NE.AND P0, PT, R13, 0x3, PT ;  /* 0x000000030d00780c */ /* 0x000fda0003f05270 */
[----:B-1----:R-:W-:Y:S05]  /*1a00*/  @!P0 BRA `(.L_x_886) ;  /* 0x0000000000048947 */ /* 0x002fea0003800000 */
[----:B------:R-:W-:Y:S01]  /*1a10*/  BPT.TRAP 0x1 ;  /* 0x000000040000795c */ /* 0x000fe20000300000 */
.L_x_886:
[----:B------:R-:W-:Y:S02]  /*1a20*/  LEA R4, R3, UR36, 0x3 ;  /* 0x0000002403047c11 */ /* 0x000fe4000f8e18ff */
[----:B------:R-:W-:-:S04]  /*1a30*/  SHF.L.U32 R9, R7, 0x1f, RZ ;  /* 0x0000001f07097819 */ /* 0x000fc800000006ff */
[----:B------:R1:W2:Y:S01]  /*1a40*/  SYNCS.PHASECHK.TRANS64.TRYWAIT P1, [R4+URZ+0x36410], R9 ;  /* 0x03641009040075a7 */ /* 0x0002a2000802017f */
[----:B------:R-:W-:Y:S05]  /*1a50*/  @!P0 BRA `(.L_x_887) ;  /* 0x0000000000048947 */ /* 0x000fea0003800000 */
[----:B------:R-:W-:Y:S01]  /*1a60*/  BPT.TRAP 0x1 ;  /* 0x000000040000795c */ /* 0x000fe20000300000 */
.L_x_887:
[----:B--2---:R-:W-:Y:S05]  /*1a70*/  @P1 BRA `(.L_x_888) ;  /* 0x0000000000081947 */ /* 0x004fea0003800000 */
[----:B------:R-:W2:Y:S02]  /*1a80*/  SYNCS.PHASECHK.TRANS64.TRYWAIT P1, [R4+URZ+0x36410], R9 ;  /* 0x03641009040075a7 */ /* 0x000ea4000802017f */
[----:B--2---:R-:W-:Y:S05]  /*1a90*/  @!P1 BRA `(.L_x_889) ;  /* 0x0000006400489947 */ /* 0x004fea0003800000 */
.L_x_888:
        /* <DEDUP_REMOVED lines=103> */
.L_x_890:
[----:B-12---:R-:W-:-:S04]  /*2110*/  SHF.L.U32 R9, R6, 0x1f, RZ ;  /* 0x0000001f06097819 */ /* 0x006fc800000006ff */
[----:B------:R1:W2:Y:S01]  /*2120*/  SYNCS.PHASECHK.TRANS64.TRYWAIT P1, [UR36+0x36430], R9 ;  /* 0x03643009ff0075a7 */ /* 0x0002a20008020164 */
[----:B------:R-:W-:Y:S05]  /*2130*/  @!P0 BRA `(.L_x_891) ;  /* 0x0000000000048947 */ /* 0x000fea0003800000 */
[----:B------:R-:W-:Y:S01]  /*2140*/  BPT.TRAP 0x1 ;  /* 0x000000040000795c */ /* 0x000fe20000300000 */
.L_x_891:
[----:B--2---:R-:W-:Y:S05]  /*2150*/  @P1 BRA `(.L_x_892) ;  /* 0x0000000000081947 */ /* 0x004fea0003800000 */
[----:B------:R-:W2:Y:S02]  /*2160*/  SYNCS.PHASECHK.TRANS64.TRYWAIT P1, [UR36+0x36430], R9 ;  /* 0x03643009ff0075a7 */ /* 0x000ea40008020164 */
[----:B--2---:R-:W-:Y:S05]  /*2170*/  @!P1 BRA `(.L_x_893) ;  /* 0x0000005c00a49947 */ /* 0x004fea0003800000 */
.L_x_892:
        /* <DEDUP_REMOVED lines=303> */
.L_x_894:
        /* <DEDUP_REMOVED lines=60> */
.L_x_895:
        /* <DEDUP_REMOVED lines=62> */
.L_x_878:
[----:B------:R-:W-:Y:S05]  /*3c10*/  @P0 BRA `(.L_x_873) ;  /* 0x0000004000b00947 */ /* 0x000fea0003800000 */
[----:B-12---:R-:W1:Y:S01]  /*3c20*/  LDC.64 R2, c[0x0][0x878] ;  /* 0x00021e00ff027b82 */ /* 0x006e620000000a00 */
[----:B------:R-:W2:Y:S01]  /*3c30*/  S2R R0, SR_TID.X ;  /* 0x0000000000007919 */ /* 0x000ea20000002100 */
[----:B------:R-:W3:Y:S06]  /*3c40*/  S2R R6, SR_CTAID.Y ;  /* 0x0000000000067919 */ /* 0x000eec0000002600 */
[----:B------:R-:W4:Y:S01]  /*3c50*/  S2UR UR5, SR_CgaCtaId ;  /* 0x00000000000579c3 */ /* 0x000f220000008800 */
[----:B------:R-:W5:Y:S01]  /*3c60*/  S2R R10, SR_CTAID.X ;  /* 0x00000000000a7919 */ /* 0x000f620000002500 */
[----:B------:R-:W-:-:S06]  /*3c70*/  UMOV UR4, 0x400 ;  /* 0x0000040000047882 */ /* 0x000fcc0000000000 */
[----:B------:R-:W5:Y:S01]  /*3c80*/  LDC.64 R12, c[0x0][0x818] ;  /* 0x00020600ff0c7b82 */ /* 0x000f620000000a00 */
[----:B-1----:R-:W-:-:S07]  /*3c90*/  ISETP.NE.U32.AND P0, PT, R2, RZ, PT ;  /* 0x000000ff0200720c */ /* 0x002fce0003f05070 */
[----:B------:R-:W1:Y:S01]  /*3ca0*/  LDC.64 R16, c[0x0][0x840] ;  /* 0x00021000ff107b82 */ /* 0x000e620000000a00 */
[----:B------:R-:W-:-:S07]  /*3cb0*/  ISETP.NE.AND.EX P0, PT, R3, RZ, PT, P0 ;  /* 0x000000ff0300720c */ /* 0x000fce0003f05300 */
[----:B------:R-:W4:Y:S08]  /*3cc0*/  LDC R2, c[0x0][0x850] ;  /* 0x00021400ff027b82 */ /* 0x000f300000000800 */
[----:B------:R-:W2:Y:S08]  /*3cd0*/  @P0 LDC.64 R4, c[0x0][0x878] ;  /* 0x00021e00ff040b82 */ /* 0x000eb00000000a00 */
[----:B------:R-:W1:Y:S08]  /*3ce0*/  LDC.64 R14, c[0x0][0x820] ;  /* 0x00020800ff0e7b82 */ /* 0x000e700000000a00 */
[----:B------:R-:W1:Y:S01]  /*3cf0*/  LDC.64 R20, c[0x0][0x848] ;  /* 0x00021200ff147b82 */ /* 0x000e620000000a00 */
[----:B--2---:R-:W-:-:S07]  /*3d00*/  @P0 IMAD.WIDE R4, R18, 0x4, R4 ;  /* 0x0000000412040825 */ /* 0x004fce00078e0204 */
[----:B------:R-:W2:Y:S01]  /*3d10*/  LDC.64 R22, c[0x0][0x800] ;  /* 0x00020000ff167b82 */ /* 0x000ea20000000a00 */
[----:B------:R3:W2:Y:S07]  /*3d20*/  @P0 LDG.E R5, desc[UR38][R4.64] ;  /* 0x0000002604050981 */ /* 0x0006ae000c1e1900 */
[----:B------:R-:W-:Y:S01]  /*3d30*/  BAR.SYNC.DEFER_BLOCKING 0x1, 0x180 ;  /* 0x0046000000007b1d */ /* 0x000fe20000010000 */
[----:B----4-:R-:W-:Y:S01]  /*3d40*/  ISETP.NE.AND P1, PT, R2, 0x1, PT ;  /* 0x000000010200780c */ /* 0x010fe20003f25270 */
[----:B------:R-:W-:Y:S01]  /*3d50*/  VIADD R2, R0, 0xffffff80 ;  /* 0xffffff8000027836 */ /* 0x000fe20000000000 */
[----:B------:R-:W-:-:S03]  /*3d60*/  ULEA UR4, UR5, UR4, 0x18 ;  /* 0x0000000405047291 */ /* 0x000fc6000f8ec03f */
[----:B------:R-:W-:Y:S01]  /*3d70*/  BSSY B0, `(.L_x_897) ;  /* 0x0000053000007945 */ /* 0x000fe20003800000 */
[----:B------:R-:W-:-:S04]  /*3d80*/  SHF.R.S32.HI R3, RZ, 0x1f, R2 ;  /* 0x0000001fff037819 */ /* 0x000fc80000011402 */
[----:B------:R-:W-:-:S03]  /*3d90*/  LEA.HI R7, R3, R2, RZ, 0x7 ;  /* 0x0000000203077211 */ /* 0x000fc600078f38ff */
[----:B------:R-:W4:Y:S01]  /*3da0*/  @P1 LDC R9, c[0x0][0x854] ;  /* 0x00021500ff091b82 */ /* 0x000f220000000800 */
[----:B------:R-:W-:Y:S02]  /*3db0*/  LOP3.LUT R3, R7, 0x3fffff80, RZ, 0xc0, !PT ;  /* 0x3fffff8007037812 */ /* 0x000fe400078ec0ff */
[----:B---3--:R-:W-:-:S03]  /*3dc0*/  SHF.R.S32.HI R4, RZ, 0x7, R7 ;  /* 0x00000007ff047819 */ /* 0x008fc60000011407 */
[----:B------:R-:W-:Y:S02]  /*3dd0*/  IMAD.IADD R3, R2, 0x1, -R3 ;  /* 0x0000000102037824 */ /* 0x000fe400078e0a03 */
[----:B------:R-:W3:Y:S02]  /*3de0*/  @P1 LDC R11, c[0x0][0x858] ;  /* 0x00021600ff0b1b82 */ /* 0x000ee40000000800 */
[----:B------:R-:W-:Y:S02]  /*3df0*/  IMAD R7, R4, 0x600, R3 ;  /* 0x0000060004077824 */ /* 0x000fe400078e0203 */
[----:B------:R-:W-:Y:S02]  /*3e00*/  IMAD.MOV.U32 R3, RZ, RZ, R6 ;  /* 0x000000ffff037224 */ /* 0x000fe400078e0006 */
[----:B------:R-:W-:-:S05]  /*3e10*/  IMAD.SHL.U32 R7, R7, 0x4, RZ ;  /* 0x0000000407077824 */ /* 0x000fca00078e00ff */
[----:B------:R-:W-:Y:S01]  /*3e20*/  LEA R8, R7, UR4, 0x2 ;  /* 0x0000000407087c11 */ /* 0x000fe2000f8e10ff */
[----:B-----5:R-:W-:Y:S02]  /*3e30*/  IMAD R7, R10, 0x4800, RZ ;  /* 0x000048000a077824 */ /* 0x020fe400078e02ff */
[----:B----4-:R-:W-:Y:S02]  /*3e40*/  @P1 IMAD.HI.U32 R4, R6, R9, RZ ;  /* 0x0000000906041227 */ /* 0x010fe400078e00ff */
[----:B------:R4:W-:Y:S04]  /*3e50*/  STS.128 [R8], R24 ;  /* 0x0000001808007388 */ /* 0x0009e80000000c00 */
[----:B------:R2:W-:Y:S01]  /*3e60*/  STS.128 [R8+0x800], R28 ;  /* 0x0008001c08007388 */ /* 0x0005e20000000c00 */
[----:B---3--:R-:W-:-:S03]  /*3e70*/  @P1 SHF.R.U32.HI R3, RZ, R11, R4 ;  /* 0x0000000bff031219 */ /* 0x008fc60000011604 */
[----:B------:R3:W-:Y:S01]  /*3e80*/  STS.128 [R8+0x1000], R32 ;  /* 0x0010002008007388 */ /* 0x0007e20000000c00 */
[----:B------:R-:W-:-:S03]  /*3e90*/  SHF.R.S32.HI R9, RZ, 0x1f, R3 ;  /* 0x0000001fff097819 */ /* 0x000fc60000011403 */
[----:B------:R3:W-:Y:S04]  /*3ea0*/  STS.128 [R8+0x1800], R36 ;  /* 0x0018002408007388 */ /* 0x0007e80000000c00 */
[----:B------:R3:W-:Y:S01]  /*3eb0*/  STS.128 [R8+0x2000], R40 ;  /* 0x0020002808007388 */ /* 0x0007e20000000c00 */
[----:B-1----:R-:W-:Y:S01]  /*3ec0*/  IMAD R10, R9, R16, RZ ;  /* 0x00000010090a7224 */ /* 0x002fe200078e02ff */
[----:B----4-:R-:W1:Y:S02]  /*3ed0*/  LDC.64 R24, c[0x0][0x828] ;  /* 0x00020a00ff187b82 */ /* 0x010e640000000a00 */
        /* <DEDUP_REMOVED lines=12> */
[----:B----4-:R-:W4:Y:S01]  /*3fa0*/  FENCE.VIEW.ASYNC.S ;  /* 0x00000000000073c6 */ /* 0x010f220000000000 */
[----:B--2---:R-:W-:-:S04]  /*3fb0*/  @P0 IMAD R5, R18, 0x60, R5 ;  /* 0x0000006012050824 */ /* 0x004fc800078e0205 */
[----:B------:R-:W-:-:S05]  /*3fc0*/  @P0 IMAD.HI R5, R5, 0x2aaaaaab, RZ ;  /* 0x2aaaaaab05050827 */ /* 0x000fca00078e02ff */
[----:B------:R-:W-:-:S04]  /*3fd0*/  @P0 SHF.R.U32.HI R6, RZ, 0x1f, R5 ;  /* 0x0000001fff060819 */ /* 0x000fc80000011605 */
[----:B------:R-:W-:-:S05]  /*3fe0*/  @P0 LEA.HI.SX32 R6, R5, R6, 0x1c ;  /* 0x0000000605060211 */ /* 0x000fca00078fe2ff */
[----:B------:R-:W-:-:S05]  /*3ff0*/  @P0 IMAD R4, R6, 0x4800, RZ ;  /* 0x0000480006040824 */ /* 0x000fca00078e02ff */
[----:B------:R-:W-:Y:S02]  /*4000*/  @P0 SHF.R.S32.HI R5, RZ, 0x1f, R4 ;  /* 0x0000001fff050819 */ /* 0x000fe40000011404 */
[----:B------:R-:W-:Y:S01]  /*4010*/  @!P0 CS2R R4, SRZ ;  /* 0x0000000000048805 */ /* 0x000fe2000001ff00 */
[----:B----4-:R-:W-:Y:S05]  /*4020*/  BAR.SYNC.DEFER_BLOCKING 0x1, 0x180 ;  /* 0x0046000000007b1d */ /* 0x010fea0000010000 */
[----:B------:R-:W-:Y:S01]  /*4030*/  IADD3 R6, P1, R7, R4, RZ ;  /* 0x0000000407067210 */ /* 0x000fe20007f3e0ff */
[----:B------:R-:W-:Y:S01]  /*4040*/  IMAD R4, R9, R12, RZ ;  /* 0x0000000c09047224 */ /* 0x000fe200078e02ff */
[----:B------:R-:W-:-:S02]  /*4050*/  SEL R9, R18, RZ, !P0 ;  /* 0x000000ff12097207 */ /* 0x000fc40004000000 */
[----:B------:R-:W-:Y:S01]  /*4060*/  LEA.HI.X.SX32 R7, R7, R5, 0x1, P1 ;  /* 0x0000000507077211 */ /* 0x000fe200008f0eff */
[C---:B------:R-:W-:Y:S02]  /*4070*/  IMAD R11, R3.reuse, R13, R4 ;  /* 0x0000000d030b7224 */ /* 0x040fe400078e0204 */
[C---:B------:R-:W-:Y:S02]  /*4080*/  IMAD R13, R3.reuse, R17, R10 ;  /* 0x00000011030d7224 */ /* 0x040fe400078e020a */
[----:B------:R-:W-:-:S04]  /*4090*/  IMAD.WIDE.U32 R4, R3, R12, R6 ;  /* 0x0000000c03047225 */ /* 0x000fc800078e0006 */
[----:B------:R-:W-:Y:S01]  /*40a0*/  IMAD.WIDE.U32 R6, R3, R16, R6 ;  /* 0x0000001003067225 */ /* 0x000fe200078e0006 */
[----:B------:R-:W-:-:S03]  /*40b0*/  SHF.R.S32.HI R3, RZ, 0x1f, R18 ;  /* 0x0000001fff037819 */ /* 0x000fc60000011412 */
[----:B------:R-:W-:Y:S01]  /*40c0*/  IMAD.IADD R5, R5, 0x1, R11 ;  /* 0x0000000105057824 */ /* 0x000fe200078e020b */
[----:B------:R-:W-:Y:S01]  /*40d0*/  SEL R3, R3, RZ, !P0 ;  /* 0x000000ff03037207 */ /* 0x000fe20004000000 */
[----:B------:R-:W-:Y:S01]  /*40e0*/  IMAD.IADD R7, R7, 0x1, R13 ;  /* 0x0000000107077824 */ /* 0x000fe200078e020d */
[----:B------:R-:W-:Y:S01]  /*40f0*/  ISETP.NE.AND P0, PT, R2, RZ, PT ;  /* 0x000000ff0200720c */ /* 0x000fe20003f05270 */
[----:B------:R-:W-:-:S04]  /*4100*/  IMAD.WIDE.U32 R4, R9, R14, R4 ;  /* 0x0000000e09047225 */ /* 0x000fc800078e0004 */
[C---:B------:R-:W-:Y:S01]  /*4110*/  IMAD R10, R3.reuse, R14, RZ ;  /* 0x0000000e030a7224 */ /* 0x040fe200078e02ff */
[----:B------:R-:W-:Y:S01]  /*4120*/  LEA R22, P1, R4, R22, 0x2 ;  /* 0x0000001604167211 */ /* 0x000fe200078210ff */
[-C--:B------:R-:W-:Y:S02]  /*4130*/  IMAD R12, R3, R20.reuse, RZ ;  /* 0x00000014030c7224 */ /* 0x080fe400078e02ff */
[----:B------:R-:W-:-:S04]  /*4140*/  IMAD.WIDE.U32 R6, R9, R20, R6 ;  /* 0x0000001409067225 */ /* 0x000fc800078e0006 */
[C---:B------:R-:W-:Y:S01]  /*4150*/  IMAD R3, R9.reuse, R15, R10 ;  /* 0x0000000f09037224 */ /* 0x040fe200078e020a */
[----:B-1----:R-:W-:Y:S01]  /*4160*/  LEA R24, P2, R6, R24, 0x2 ;  /* 0x0000001806187211 */ /* 0x002fe200078410ff */
[----:B------:R-:W-:Y:S02]  /*4170*/  IMAD R9, R9, R21, R12 ;  /* 0x0000001509097224 */ /* 0x000fe400078e020c */
[----:B------:R-:W-:Y:S02]  /*4180*/  IMAD.IADD R3, R5, 0x1, R3 ;  /* 0x0000000105037824 */ /* 0x000fe400078e0203 */
[----:B------:R-:W-:-:S03]  /*4190*/  IMAD.IADD R2, R7, 0x1, R9 ;  /* 0x0000000107027824 */ /* 0x000fc600078e0209 */
[----:B------:R-:W-:Y:S02]  /*41a0*/  LEA.HI.X R3, R4, R23, R3, 0x2, P1 ;  /* 0x0000001704037211 */ /* 0x000fe400008f1403 */
[----:B------:R-:W-:Y:S01]  /*41b0*/  LEA.HI.X R2, R6, R25, R2, 0x2, P2 ;  /* 0x0000001906027211 */ /* 0x000fe200010f1402 */
[----:B---3--:R-:W-:Y:S06]  /*41c0*/  @P0 BRA `(.L_x_898) ;  /* 0x0000000000340947 */ /* 0x008fec0003800000 */
[----:B------:R-:W-:Y:S01]  /*41d0*/  R2UR UR6, R24 ;  /* 0x00000000180672ca */ /* 0x000fe200000e0000 */
[----:B------:R-:W-:Y:S01]  /*41e0*/  UMOV UR5, 0x1200 ;  /* 0x0000120000057882 */ /* 0x000fe20000000000 */
[----:B------:R-:W-:Y:S01]  /*41f0*/  R2UR UR7, R2 ;  /* 0x00000000020772ca */ /* 0x000fe200000e0000 */
[----:B------:R-:W-:Y:S01]  /*4200*/  UMOV UR8, 0x0 ;  /* 0x0000000000087882 */ /* 0x000fe20000000000 */
[----:B------:R-:W-:Y:S01]  /*4210*/  PLOP3.LUT P0, PT, PT, PT, PT, 0x80, 0x0 ;  /* 0x000000000000781c */ /* 0x000fe20003f0f070 */
[----:B------:R-:W-:-:S12]  /*4220*/  UMOV UR9, 0x14f00000 ;  /* 0x14f0000000097882 */ /* 0x000fd80000000000 */
.L_x_899:
[----:B------:R-:W-:Y:S01]  /*4230*/  @P0 ELECT P1, URZ, PT ;  /* 0x00000000003f082f */ /* 0x000fe20003820000 */
[----:B------:R1:W-:-:S12]  /*4240*/  UBLKRED.G.S.ADD.F32.RN [UR6], [UR4], UR5, desc[UR8] ;  /* 0x00000806040073bb */ /* 0x0003d800080a1405 */
[----:B------:R-:W-:Y:S02]  /*4250*/  @P1 PLOP3.LUT P0, PT, P1, PT, PT, 0x8, 0x0 ;  /* 0x000000000000181c */ /* 0x000fe40000f0e170 */
[----:B------:R-:W-:-:S11]  /*4260*/  PLOP3.LUT P1, PT, PT, PT, PT, 0x8, 0x0 ;  /* 0x000000000000781c */ /* 0x000fd60003f2e170 */
[----:B-1----:R-:W-:Y:S05]  /*4270*/  @P0 BRA.U.ANY `(.L_x_899) ;  /* 0xfffffffd00ec0947 */ /* 0x002fea000393ffff */
[----:B------:R0:W-:Y:S01]  /*4280*/  UTMACMDFLUSH ;  /* 0x00000000000079b7 */ /* 0x0001e20000000000 */
[----:B------:R-:W-:-:S04]  /*4290*/  DEPBAR.LE SB0, 0x0 ;  /* 0x000080000000791a */ /* 0x000fc80000000000 */
.L_x_898:
[----:B------:R-:W-:Y:S05]  /*42a0*/  BSYNC B0 ;  /* 0x0000000000007941 */ /* 0x000fea0003800000 */
.L_x_897:
[----:B------:R-:W-:Y:S01]  /*42b0*/  BAR.SYNC.DEFER_BLOCKING 0x1, 0x180 ;  /* 0x0046000000007b1d */ /* 0x000fe20000010000 */
[----:B------:R-:W-:-:S05]  /*42c0*/  ISETP.NE.AND P0, PT, R0, 0x80, PT ;  /* 0x000000800000780c */ /* 0x000fca0003f05270 */
        /* <DEDUP_REMOVED lines=26> */
.L_x_900:
        /* <DEDUP_REMOVED lines=8> */
.L_x_868:
        /* <DEDUP_REMOVED lines=20> */
.L_x_902:
        /* <DEDUP_REMOVED lines=13> */
.L_x_904:
[----:B------:R-:W-:-:S05]  /*4700*/  ULDC UR5, c[0x0][0x8c4] ;  /* 0x0002310000057ab9 */ /* 0x000fca0000000800 */
.L_x_903:
        /* <DEDUP_REMOVED lines=40> */
.L_x_905:
        /* <DEDUP_REMOVED lines=53> */
.L_x_927:
        /* <DEDUP_REMOVED lines=23> */
.L_x_908:
[----:B------:R-:W-:Y:S05]  /*4e50*/  BSYNC B0 ;  /* 0x0000000000007941 */ /* 0x000fea0003800000 */
.L_x_907:
        /* <DEDUP_REMOVED lines=12> */
.L_x_910:
[----:B------:R-:W-:Y:S05]  /*4f20*/  BSYNC B0 ;  /* 0x0000000000007941 */ /* 0x000fea0003800000 */
.L_x_909:
        /* <DEDUP_REMOVED lines=13> */
.L_x_912:
[----:B------:R-:W-:Y:S05]  /*5000*/  BSYNC B0 ;  /* 0x0000000000007941 */ /* 0x000fea0003800000 */
.L_x_911:
[----:B------:R-:W-:Y:S06]  /*5010*/  BAR.ARV 0xa, 0xa0 ;  /* 0x0282800000007b1d */ /* 0x000fec0000002000 */
[----:B------:R-:W-:Y:S04]  /*5020*/  BSSY B0, `(.L_x_913) ;  /* 0x0000003000007945 */ /* 0x000fe80003800000 */
[----:B------:R-:W-:Y:S05]  /*5030*/  @!P0 BRA `(.L_x_914) ;  /* 0x0000000000048947 */ /* 0x000fea0003800000 */
[----:B------:R-:W-:-:S04]  /*5040*/  DEPBAR.LE SB0, 0x1 ;  /* 0x000080400000791a */ /* 0x000fc80000000000 */
.L_x_914:
[----:B------:R-:W-:Y:S05]  /*5050*/  BSYNC B0 ;  /* 0x0000000000007941 */ /* 0x000fea0003800000 */
.L_x_913:
[----:B------:R-:W-:Y:S06]  /*5060*/  BAR.ARV 0xb, 0xa0 ;  /* 0x02c2800000007b1d */ /* 0x000fec0000002000 */
[----:B------:R-:W-:Y:S04]  /*5070*/  BSSY B0, `(.L_x_915) ;  /* 0x0000003000007945 */ /* 0x000fe80003800000 */
[----:B------:R-:W-:Y:S05]  /*5080*/  @!P0 BRA `(.L_x_916) ;  /* 0x0000000000048947 */ /* 0x000fea0003800000 */
[----:B------:R-:W-:-:S04]  /*5090*/  DEPBAR.LE SB0, 0x0 ;  /* 0x000080000000791a */ /* 0x000fc80000000000 */
.L_x_916:
[----:B------:R-:W-:Y:S05]  /*50a0*/  BSYNC B0 ;  /* 0x0000000000007941 */ /* 0x000fea0003800000 */
.L_x_915:
        /* <DEDUP_REMOVED lines=13> */
.L_x_918:
[----:B------:R-:W-:Y:S05]  /*5180*/  BSYNC B0 ;  /* 0x0000000000007941 */ /* 0x000fea0003800000 */
.L_x_917:
        /* <DEDUP_REMOVED lines=12> */
.L_x_920:
[----:B------:R-:W-:Y:S05]  /*5250*/  BSYNC B0 ;  /* 0x0000000000007941 */ /* 0x000fea0003800000 */
.L_x_919:
        /* <DEDUP_REMOVED lines=13> */
.L_x_922:
[----:B------:R-:W-:Y:S05]  /*5330*/  BSYNC B0 ;  /* 0x0000000000007941 */ /* 0x000fea0003800000 */
.L_x_921:
[----:B------:R-:W-:Y:S06]  /*5340*/  BAR.ARV 0xa, 0xa0 ;  /* 0x0282800000007b1d */ /* 0x000fec0000002000 */
[----:B------:R-:W-:Y:S04]  /*5350*/  BSSY B0, `(.L_x_923) ;  /* 0x0000003000007945 */ /* 0x000fe80003800000 */
[----:B------:R-:W-:Y:S05]  /*5360*/  @!P0 BRA `(.L_x_924) ;  /* 0x0000000000048947 */ /* 0x000fea0003800000 */
[----:B------:R-:W-:-:S04]  /*5370*/  DEPBAR.LE SB0, 0x1 ;  /* 0x000080400000791a */ /* 0x000fc80000000000 */
.L_x_924:
[----:B------:R-:W-:Y:S05]  /*5380*/  BSYNC B0 ;  /* 0x0000000000007941 */ /* 0x000fea0003800000 */
.L_x_923:
[----:B------:R-:W-:Y:S01]  /*5390*/  VIADD R0, R0, 0xfffffffe ;  /* 0xfffffffe00007836 */ /* 0x000fe20000000000 */
[----:B------:R-:W-:Y:S06]  /*53a0*/  BAR.ARV 0xb, 0xa0 ;  /* 0x02c2800000007b1d */ /* 0x000fec0000002000 */
[----:B------:R-:W-:Y:S01]  /*53b0*/  BSSY B0, `(.L_x_925) ;  /* 0x0000004000007945 */ /* 0x000fe20003800000 */
[----:B------:R-:W-:-:S03]  /*53c0*/  ISETP.NE.AND P1, PT, R0, RZ, PT ;  /* 0x000000ff0000720c */ /* 0x000fc60003f25270 */
[----:B------:R-:W-:Y:S10]  /*53d0*/  @!P0 BRA `(.L_x_926) ;  /* 0x0000000000048947 */ /* 0x000ff40003800000 */
[----:B------:R-:W-:-:S04]  /*53e0*/  DEPBAR.LE SB0, 0x0 ;  /* 0x000080000000791a */ /* 0x000fc80000000000 */
.L_x_926:
[----:B------:R-:W-:Y:S05]  /*53f0*/  BSYNC B0 ;  /* 0x0000000000007941 */ /* 0x000fea0003800000 */
.L_x_925:
[----:B------:R-:W-:Y:S06]  /*5400*/  BAR.ARV 0xc, 0xa0 ;  /* 0x0302800000007b1d */ /* 0x000fec0000002000 */
[----:B------:R-:W-:Y:S02]  /*5410*/  UIADD3 UR5, UR5, 0x2, URZ ;  /* 0x0000000205057890 */ /* 0x000fe4000fffe03f */
[----:B------:R-:W-:Y:S01]  /*5420*/  UIADD3 UR4, UR4, 0x1, URZ ;  /* 0x0000000104047890 */ /* 0x000fe2000fffe03f */
[----:B------:R-:W-:Y:S11]  /*5430*/  @P1 BRA `(.L_x_927) ;  /* 0xfffffff800281947 */ /* 0x000ff6000383ffff */
[----:B------:R-:W-:-:S12]  /*5440*/  UIADD3 UR6, UR20, 0x6000, URZ ;  /* 0x0000600014067890 */ /* 0x000fd8000fffe03f */
.L_x_906:
        /* <DEDUP_REMOVED lines=19> */
.L_x_929:
[----:B------:R-:W-:Y:S05]  /*5580*/  BSYNC B0 ;  /* 0x0000000000007941 */ /* 0x000fea0003800000 */
.L_x_928:
        /* <DEDUP_REMOVED lines=18> */
.L_x_931:
[----:B------:R-:W-:Y:S05]  /*56b0*/  BSYNC B0 ;  /* 0x0000000000007941 */ /* 0x000fea0003800000 */
.L_x_930:
        /* <DEDUP_REMOVED lines=19> */
.L_x_933:
[----:B------:R-:W-:Y:S05]  /*57f0*/  BSYNC B0 ;  /* 0x0000000000007941 */ /* 0x000fea0003800000 */
.L_x_932:
[----:B------:R-:W-:Y:S06]  /*5800*/  BAR.ARV 0xa, 0xa0 ;  /* 0x0282800000007b1d */ /* 0x000fec0000002000 */
[----:B------:R-:W-:Y:S04]  /*5810*/  BSSY B0, `(.L_x_934) ;  /* 0x0000003000007945 */ /* 0x000fe80003800000 */
[----:B------:R-:W-:Y:S05]  /*5820*/  @!P0 BRA `(.L_x_935) ;  /* 0x0000000000048947 */ /* 0x000fea0003800000 */
[----:B------:R-:W-:-:S04]  /*5830*/  DEPBAR.LE SB0, 0x1 ;  /* 0x000080400000791a */ /* 0x000fc80000000000 */
.L_x_935:
[----:B------:R-:W-:Y:S05]  /*5840*/  BSYNC B0 ;  /* 0x0000000000007941 */ /* 0x000fea0003800000 */
.L_x_934:
[----:B------:R-:W-:Y:S06]  /*5850*/  BAR.ARV 0xb, 0xa0 ;  /* 0x02c2800000007b1d */ /* 0x000fec0000002000 */
[----:B------:R-:W-:Y:S04]  /*5860*/  BSSY B0, `(.L_x_936) ;  /* 0x0000003000007945 */ /* 0x000fe80003800000 */
[----:B------:R-:W-:Y:S05]  /*5870*/  @!P0 BRA `(.L_x_937) ;  /* 0x0000000000048947 */ /* 0x000fea0003800000 */
[----:B------:R-:W-:-:S04]  /*5880*/  DEPBAR.LE SB0, 0x0 ;  /* 0x000080000000791a */ /* 0x000fc80000000000 */
.L_x_937:
[----:B------:R-:W-:Y:S05]  /*5890*/  BSYNC B0 ;  /* 0x0000000000007941 */ /* 0x000fea0003800000 */
.L_x_936:
[----:B------:R-:W-:Y:S06]  /*58a0*/  BAR.ARV 0xc, 0xa0 ;  /* 0x0302800000007b1d */ /* 0x000fec0000002000 */
[----:B------:R-:W-:Y:S05]  /*58b0*/  BRA `(.L_x_873) ;  /* 0x0000002400887947 */ /* 0x000fea0003800000 */
.L_x_901:
        /* <DEDUP_REMOVED lines=10> */
.L_x_938:
        /* <DEDUP_REMOVED lines=10> */
.L_x_940:
[----:B------:R-:W3:Y:S02]  /*5a00*/  LDC R0, c[0x0][0x8c4] ;  /* 0x00023100ff007b82 */ /* 0x000ee40000000800 */
.L_x_939:
        /* <DEDUP_REMOVED lines=42> */
.L_x_942:
        /* <DEDUP_REMOVED lines=70> */
.L_x_971:
        /* <DEDUP_REMOVED lines=9> */
.L_x_945:
        /* <DEDUP_REMOVED lines=98> */
.L_x_956:
[----:B-1----:R-:W-:-:S05]  /*67c0*/  IMAD.MOV.U32 R11, RZ, RZ, 0x1 ;  /* 0x00000001ff0b7424 */ /* 0x002fca00078e00ff */
[----:B------:R-:W-:-:S04]  /*67d0*/  SHF.L.U32 R11, R11, 0x1f, RZ ;  /* 0x0000001f0b0b7819 */ /* 0x000fc800000006ff */
[----:B------:R-:W1:Y:S02]  /*67e0*/  SYNCS.PHASECHK.TRANS64.TRYWAIT P1, [R12+URZ+0x36438], R11 ;  /* 0x0364380b0c0075a7 */ /* 0x000e64000802017f */
[----:B-1234-:R-:W-:Y:S05]  /*67f0*/  @!P1 BRA `(.L_x_948) ;  /* 0x00000018002c9947 */ /* 0x01efea0003800000 */
.L_x_972:
[----:B------:R-:W-:Y:S05]  /*6800*/  @P0 BRA `(.L_x_949) ;  /* 0x0000000000140947 */ /* 0x000fea0003800000 */
[----:B------:R-:W-:Y:S01]  /*6810*/  ISETP.NE.AND P1, PT, R8, RZ, PT ;  /* 0x000000ff0800720c */ /* 0x000fe20003f25270 */
[----:B------:R-:W-:-:S04]  /*6820*/  IMAD.MOV.U32 R3, RZ, RZ, 0x6100 ;  /* 0x00006100ff037424 */ /* 0x000fc800078e00ff */
[----:B------:R2:W-:Y:S08]  /*6830*/  SYNCS.ARRIVE.TRANS64 RZ, [R12+URZ+0x36430], R3 ;  /* 0x036430030cff79a7 */ /* 0x0005f0000800003f */
[----:B------:R-:W-:Y:S05]  /*6840*/  @!P1 BRA `(.L_x_949) ;  /* 0x0000000000049947 */ /* 0x000fea0003800000 */
[----:B------:R-:W-:Y:S01]  /*6850*/  BPT.TRAP 0x1 ;  /* 0x000000040000795c */ /* 0x000fe20000300000 */
.L_x_949:
        /* <DEDUP_REMOVED lines=49> */
.L_x_973:
[----:B------:R-:W-:Y:S05]  /*6b70*/  @P0 BRA `(.L_x_951) ;  /* 0x0000000000140947 */ /* 0x000fea0003800000 */
[----:B------:R-:W-:Y:S01]  /*6b80*/  ISETP.NE.AND P1, PT, R8, RZ, PT ;  /* 0x000000ff0800720c */ /* 0x000fe20003f25270 */
[----:B--2---:R-:W-:-:S04]  /*6b90*/  IMAD.MOV.U32 R27, RZ, RZ, 0x6100 ;  /* 0x00006100ff1b7424 */ /* 0x004fc800078e00ff */
[----:B------:R3:W-:Y:S08]  /*6ba0*/  SYNCS.ARRIVE.TRANS64 RZ, [R12+URZ+0x36418], R27 ;  /* 0x0364181b0cff79a7 */ /* 0x0007f0000800003f */
[----:B------:R-:W-:Y:S05]  /*6bb0*/  @!P1 BRA `(.L_x_951) ;  /* 0x0000000000049947 */ /* 0x000fea0003800000 */
[----:B------:R-:W-:Y:S01]  /*6bc0*/  BPT.TRAP 0x1 ;  /* 0x000000040000795c */ /* 0x000fe20000300000 */
.L_x_951:
        /* <DEDUP_REMOVED lines=37> */
.L_x_974:
[----:B--2---:R-:W-:Y:S01]  /*6e20*/  SHF.R.S32.HI R28, RZ, 0x1f, R26 ;  /* 0x0000001fff1c7819 */ /* 0x004fe2000001141a */
[----:B------:R-:W-:Y:S06]  /*6e30*/  @P0 BRA `(.L_x_953) ;  /* 0x0000000000140947 */ /* 0x000fec0003800000 */
[----:B------:R-:W-:Y:S01]  /*6e40*/  ISETP.NE.AND P1, PT, R8, RZ, PT ;  /* 0x000000ff0800720c */ /* 0x000fe20003f25270 */
[----:B------:R-:W-:-:S04]  /*6e50*/  IMAD.MOV.U32 R29, RZ, RZ, 0x6100 ;  /* 0x00006100ff1d7424 */ /* 0x000fc800078e00ff */
[----:B------:R2:W-:Y:S08]  /*6e60*/  SYNCS.ARRIVE.TRANS64 RZ, [R12+URZ+0x36430], R29 ;  /* 0x0364301d0cff79a7 */ /* 0x0005f0000800003f */
[----:B------:R-:W-:Y:S05]  /*6e70*/  @!P1 BRA `(.L_x_953) ;  /* 0x0000000000049947 */ /* 0x000fea0003800000 */
[----:B------:R-:W-:Y:S01]  /*6e80*/  BPT.TRAP 0x1 ;  /* 0x000000040000795c */ /* 0x000fe20000300000 */
.L_x_953:
        /* <DEDUP_REMOVED lines=37> */
.L_x_976:
[----:B------:R-:W-:Y:S05]  /*70e0*/  @P0 BRA `(.L_x_955) ;  /* 0x0000000000140947 */ /* 0x000fea0003800000 */
[----:B------:R-:W-:Y:S01]  /*70f0*/  ISETP.NE.AND P1, PT, R8, RZ, PT ;  /* 0x000000ff0800720c */ /* 0x000fe20003f25270 */
[----:B---3--:R-:W-:-:S04]  /*7100*/  IMAD.MOV.U32 R5, RZ, RZ, 0x6100 ;  /* 0x00006100ff057424 */ /* 0x008fc800078e00ff */
[----:B------:R4:W-:Y:S08]  /*7110*/  SYNCS.ARRIVE.TRANS64 RZ, [R12+URZ+0x36410], R5 ;  /* 0x036410050cff79a7 */ /* 0x0009f0000800003f */
[----:B------:R-:W-:Y:S05]  /*7120*/  @!P1 BRA `(.L_x_955) ;  /* 0x0000000000049947 */ /* 0x000fea0003800000 */
[----:B------:R-:W-:Y:S01]  /*7130*/  BPT.TRAP 0x1 ;  /* 0x000000040000795c */ /* 0x000fe20000300000 */
.L_x_955:
        /* <DEDUP_REMOVED lines=37> */
.L_x_947:
[----:B------:R-:W-:Y:S01]  /*7390*/  ISETP.NE.AND P1, PT, R16, RZ, PT ;  /* 0x000000ff1000720c */ /* 0x000fe20003f25270 */
[----:B------:R-:W-:-:S12]  /*73a0*/  IMAD.MOV.U32 R4, RZ, RZ, 0x1 ;  /* 0x00000001ff047424 */ /* 0x000fd800078e00ff */
[----:B------:R-:W-:Y:S05]  /*73b0*/  @!P1 BRA `(.L_x_946) ;  /* 0x00000004006c9947 */ /* 0x000fea0003800000 */
[----:B------:R-:W3:Y:S02]  /*73c0*/  SYNCS.PHASECHK.TRANS64.TRYWAIT P1, [R12+URZ+0x36438], R11 ;  /* 0x0364380b0c0075a7 */ /* 0x000ee4000802017f */
[----:B---3--:R-:W-:Y:S05]  /*73d0*/  @!P1 BRA `(.L_x_957) ;  /* 0x0000000c00889947 */ /* 0x008fea0003800000 */
.L_x_977:
[----:B------:R-:W-:Y:S05]  /*73e0*/  @P0 BRA `(.L_x_958) ;  /* 0x0000000000140947 */ /* 0x000fea0003800000 */
[----:B------:R-:W-:Y:S01]  /*73f0*/  ISETP.NE.AND P1, PT, R8, RZ, PT ;  /* 0x000000ff0800720c */ /* 0x000fe20003f25270 */
[----:B------:R-:W-:-:S04]  /*7400*/  IMAD.MOV.U32 R5, RZ, RZ, 0x6100 ;  /* 0x00006100ff057424 */ /* 0x000fc800078e00ff */
[----:B------:R4:W-:Y:S08]  /*7410*/  SYNCS.ARRIVE.TRANS64 RZ, [R12+URZ+0x36430], R5 ;  /* 0x036430050cff79a7 */ /* 0x0009f0000800003f */
[----:B------:R-:W-:Y:S05]  /*7420*/  @!P1 BRA `(.L_x_958) ;  /* 0x0000000000049947 */ /* 0x000fea0003800000 */
[----:B------:R-:W-:Y:S01]  /*7430*/  BPT.TRAP 0x1 ;  /* 0x000000040000795c */ /* 0x000fe20000300000 */
.L_x_958:
        /* <DEDUP_REMOVED lines=42> */
.L_x_978:
[----:B------:R-:W-:Y:S01]  /*76e0*/  IMAD.MOV.U32 R4, RZ, RZ, RZ ;  /* 0x000000ffff047224 */ /* 0x000fe200078e00ff */
[----:B------:R-:W-:Y:S06]  /*76f0*/  @P0 BRA `(.L_x_960) ;  /* 0x0000000000140947 */ /* 0x000fec0003800000 */
[----:B------:R-:W-:Y:S01]  /*7700*/  ISETP.NE.AND P1, PT, R8, RZ, PT ;  /* 0x000000ff0800720c */ /* 0x000fe20003f25270 */
[----:B----4-:R-:W-:-:S04]  /*7710*/  IMAD.MOV.U32 R5, RZ, RZ, 0x6100 ;  /* 0x00006100ff057424 */ /* 0x010fc800078e00ff */
[----:B------:R4:W-:Y:S08]  /*7720*/  SYNCS.ARRIVE.TRANS64 RZ, [R12+URZ+0x36418], R5 ;  /* 0x036418050cff79a7 */ /* 0x0009f0000800003f */
[----:B------:R-:W-:Y:S05]  /*7730*/  @!P1 BRA `(.L_x_960) ;  /* 0x0000000000049947 */ /* 0x000fea0003800000 */
[----:B------:R-:W-:Y:S01]  /*7740*/  BPT.TRAP 0x1 ;  /* 0x000000040000795c */ /* 0x000fe20000300000 */
.L_x_960:
        /* <DEDUP_REMOVED lines=34> */
.L_x_946:
[----:B------:R-:W-:-:S04]  /*7970*/  SHF.L.U32 R3, R4, 0x1f, RZ ;  /* 0x0000001f04037819 */ /* 0x000fc800000006ff */
[----:B------:R-:W4:Y:S02]  /*7980*/  SYNCS.PHASECHK.TRANS64.TRYWAIT P1, [R12+URZ+0x36438], R3 ;  /* 0x036438030c0075a7 */ /* 0x000f24000802017f */
[----:B----4-:R-:W-:Y:S05]  /*7990*/  @!P1 BRA `(.L_x_961) ;  /* 0x0000000800409947 */ /* 0x010fea0003800000 */
.L_x_979:
[----:B------:R-:W-:Y:S05]  /*79a0*/  @P0 BRA `(.L_x_962) ;  /* 0x0000000000180947 */ /* 0x000fea0003800000 */
[----:B------:R-:W5:Y:S01]  /*79b0*/  S2R R2, SR_TID.X ;  /* 0x0000000000027919 */ /* 0x000f620000002100 */
[----:B----4-:R-:W-:-:S04]  /*79c0*/  IMAD.MOV.U32 R3, RZ, RZ, 0x6100 ;  /* 0x00006100ff037424 */ /* 0x010fc800078e00ff */
[----:B------:R4:W-:Y:S01]  /*79d0*/  SYNCS.ARRIVE.TRANS64 RZ, [R12+URZ+0x36430], R3 ;  /* 0x036430030cff79a7 */ /* 0x0009e2000800003f */
[----:B-----5:R-:W-:-:S13]  /*79e0*/  LOP3.LUT P0, RZ, R2, 0x1f, RZ, 0xc0, !PT ;  /* 0x0000001f02ff7812 */ /* 0x020fda000780c0ff */
[----:B----4-:R-:W-:Y:S05]  /*79f0*/  @!P0 BRA `(.L_x_962) ;  /* 0x0000000000048947 */ /* 0x010fea0003800000 */
[----:B------:R-:W-:Y:S01]  /*7a00*/  BPT.TRAP 0x1 ;  /* 0x000000040000795c */ /* 0x000fe20000300000 */
.L_x_962:
        /* <DEDUP_REMOVED lines=44> */
.L_x_943:
[----:B------:R-:W-:Y:S05]  /*7cd0*/  BSYNC B0 ;  /* 0x0000000000007941 */ /* 0x000fea0003800000 */
.L_x_941:
[----:B------:R-:W-:-:S03]  /*7ce0*/  UMOV UR6, 0xffffffff ;  /* 0xffffffff00067882 */ /* 0x000fc60000000000 */
[----:B------:R-:W-:Y:S05]  /*7cf0*/  BRA.DIV UR6, `(.L_x_963) ;  /* 0x00000006067c7947 */ /* 0x000fea000b800000 */
[----:B------:R-:W-:-:S13]  /*7d00*/  ELECT P0, URZ, PT ;  /* 0x00000000003f782f */ /* 0x000fda0003800000 */
.L_x_982:
[----:B------:R-:W-:Y:S05]  /*7d10*/  @!P0 BRA `(.L_x_873) ;  /* 0x0000000000708947 */ /* 0x000fea0003800000 */
[----:B------:R-:W-:-:S04]  /*7d20*/  LOP3.LUT R17, R17, 0x2, RZ, 0xfc, !PT ;  /* 0x0000000211117812 */ /* 0x000fc800078efcff */
[----:B------:R-:W-:-:S13]  /*7d30*/  ISETP.NE.AND P0, PT, R17, 0x3, PT ;  /* 0x000000031100780c */ /* 0x000fda0003f05270 */
[----:B------:R-:W-:Y:S05]  /*7d40*/  @!P0 BRA `(.L_x_964) ;  /* 0x0000000000048947 */ /* 0x000fea0003800000 */
[----:B--2---:R-:W-:Y:S01]  /*7d50*/  BPT.TRAP 0x1 ;  /* 0x000000040000795c */ /* 0x004fe20000300000 */
.L_x_964:
        /* <DEDUP_REMOVED lines=15> */
.L_x_983:
[----:B------:R-:W5:Y:S02]  /*7e50*/  SYNCS.PHASECHK.TRANS64.TRYWAIT P1, [R5+URZ], R0 ;  /* 0x00000000050075a7 */ /* 0x000f64000802017f */
[----:B-----5:R-:W-:Y:S05]  /*7e60*/  @!P1 BRA `(.L_x_966) ;  /* 0x0000000400589947 */ /* 0x020fea0003800000 */
.L_x_984:
[----:B------:R-:W-:Y:S05]  /*7e70*/  @!P0 BRA `(.L_x_967) ;  /* 0x0000000000048947 */ /* 0x000fea0003800000 */
[----:B--2---:R-:W-:Y:S01]  /*7e80*/  BPT.TRAP 0x1 ;  /* 0x000000040000795c */ /* 0x004fe20000300000 */
.L_x_967:
[----:B------:R-:W-:-:S07]  /*7e90*/  SHF.L.U32 R4, R4, 0x1f, RZ ;  /* 0x0000001f04047819 */ /* 0x000fce00000006ff */
.L_x_968:
[----:B------:R1:W1:Y:S02]  /*7ea0*/  SYNCS.PHASECHK.TRANS64.TRYWAIT P0, [R9+URZ+0x36438], R4 ;  /* 0x03643804090075a7 */ /* 0x000264000800017f */
[----:B-1----:R-:W-:Y:S05]  /*7eb0*/  @!P0 NANOSLEEP.SYNCS 0x989680 ;  /* 0x009896800000895d */ /* 0x002fea0003900000 */
[----:B------:R-:W1:Y:S02]  /*7ec0*/  @!P0 SYNCS.PHASECHK.TRANS64 P0, [R9+URZ+0x36438], R4 ;  /* 0x03643804090085a7 */ /* 0x000e64000800007f */
[----:B-1----:R-:W-:Y:S05]  /*7ed0*/  @!P0 BRA `(.L_x_968) ;  /* 0xfffffffc00f08947 */ /* 0x002fea000383ffff */
.L_x_873:
[----:B--2---:R-:W-:Y:S05]  /*7ee0*/  BSYNC B6 ;  /* 0x0000000000067941 */ /* 0x004fea0003800000 */
.L_x_867:
[----:B------:R-:W-:Y:S05]  /*7ef0*/  EXIT ;  /* 0x000000000000794d */ /* 0x000fea0003800000 */
.L_x_883:
[----:B------:R-:W-:Y:S02]  /*7f00*/  IMAD.MOV.U32 R12, RZ, RZ, RZ ;  /* 0x000000ffff0c7224 */ /* 0x000fe400078e00ff */
[----:B------:R-:W-:Y:S02]  /*7f10*/  IMAD.MOV.U32 R11, RZ, RZ, 0x1f ;  /* 0x0000001fff0b7424 */ /* 0x000fe400078e00ff */
[----:B------:R-:W-:-:S07]  /*7f20*/  IMAD.MOV.U32 R15, RZ, RZ, -0x1 ;  /* 0xffffffffff0f7424 */ /* 0x000fce00078e00ff */
[----:B------:R-:W-:Y:S05]  /*7f30*/  WARPSYNC.COLLECTIVE R15, `(.L_x_969) ;  /* 0x000000000f087348 */ /* 0x000fea0003c00000 */
[----:B------:R1:W2:Y:S02]  /*7f40*/  SHFL.IDX P6, R14, R13, R12, R11 ;  /* 0x0000000c0d0e7389 */ /* 0x0002a400000c000b */
[----:B-12---:R-:W-:Y:S01]  /*7f50*/  ENDCOLLECTIVE ;  /* 0x000000000000791b */ /* 0x006fe20003800000 */
.L_x_969:
[----:B------:R-:W-:Y:S05]  /*7f60*/  BRA `(.L_x_970) ;  /* 0xffffff9000b07947 */ /* 0x000fea000383ffff */
.L_x_885:
[----:B--2---:R2:W3:Y:S02]  /*7f70*/  SYNCS.PHASECHK.TRANS64.TRYWAIT P0, [R152+URZ+0x36400], R15 ;  /* 0x0364000f980075a7 */ /* 0x0044e4000800017f */
[----:B---3--:R-:W-:Y:S05]  /*7f80*/  @!P0 NANOSLEEP.SYNCS 0x989680 ;  /* 0x009896800000895d */ /* 0x008fea0003900000 */
[----:B------:R-:W3:Y:S02]  /*7f90*/  @!P0 SYNCS.PHASECHK.TRANS64 P0, [R152+URZ+0x36400], R15 ;  /* 0x0364000f980085a7 */ /* 0x000ee4000800007f */
[----:B---3--:R-:W-:Y:S05]  /*7fa0*/  @!P0 BRA `(.L_x_885) ;  /* 0xfffffffc00f08947 */ /* 0x008fea000383ffff */
[----:B------:R-:W-:Y:S05]  /*7fb0*/  BRA `(.L_x_884) ;  /* 0xffffff9400047947 */ /* 0x000fea000383ffff */
.L_x_889:
[----:B--2---:R2:W3:Y:S02]  /*7fc0*/  SYNCS.PHASECHK.TRANS64.TRYWAIT P1, [R4+URZ+0x36410], R9 ;  /* 0x03641009040075a7 */ /* 0x0044e4000802017f */
[----:B---3--:R-:W-:Y:S05]  /*7fd0*/  @!P1 NANOSLEEP.SYNCS 0x989680 ;  /* 0x009896800000995d */ /* 0x008fea0003900000 */
[----:B------:R-:W3:Y:S02]  /*7fe0*/  @!P1 SYNCS.PHASECHK.TRANS64 P1, [R4+URZ+0x36410], R9 ;  /* 0x03641009040095a7 */ /* 0x000ee4000802007f */
[----:B---3--:R-:W-:Y:S05]  /*7ff0*/  @!P1 BRA `(.L_x_889) ;  /* 0xfffffffc00f09947 */ /* 0x008fea000383ffff */
[----:B------:R-:W-:Y:S05]  /*8000*/  BRA `(.L_x_888) ;  /* 0xffffff9800a47947 */ /* 0x000fea000383ffff */
.L_x_893:
[----:B--2---:R2:W1:Y:S02]  /*8010*/  SYNCS.PHASECHK.TRANS64.TRYWAIT P1, [R152+URZ+0x36430], R9 ;  /* 0x03643009980075a7 */ /* 0x004464000802017f */
[----:B-1----:R-:W-:Y:S05]  /*8020*/  @!P1 NANOSLEEP.SYNCS 0x989680 ;  /* 0x009896800000995d */ /* 0x002fea0003900000 */
[----:B------:R-:W1:Y:S02]  /*8030*/  @!P1 SYNCS.PHASECHK.TRANS64 P1, [R152+URZ+0x36430], R9 ;  /* 0x03643009980095a7 */ /* 0x000e64000802007f */
[----:B-1----:R-:W-:Y:S05]  /*8040*/  @!P1 BRA `(.L_x_893) ;  /* 0xfffffffc00f09947 */ /* 0x002fea000383ffff */
[----:B------:R-:W-:Y:S05]  /*8050*/  BRA `(.L_x_892) ;  /* 0xffffffa000487947 */ /* 0x000fea000383ffff */
.L_x_944:
[----:B-1----:R1:W2:Y:S02]  /*8060*/  SYNCS.PHASECHK.TRANS64.TRYWAIT P1, [R12+URZ+0x36420], R11 ;  /* 0x0364200b0c0075a7 */ /* 0x0022a4000802017f */
[----:B--2---:R-:W-:Y:S05]  /*8070*/  @!P1 NANOSLEEP.SYNCS 0x989680 ;  /* 0x009896800000995d */ /* 0x004fea0003900000 */
[----:B------:R-:W2:Y:S02]  /*8080*/  @!P1 SYNCS.PHASECHK.TRANS64 P1, [R12+URZ+0x36420], R11 ;  /* 0x0364200b0c0095a7 */ /* 0x000ea4000802007f */
[----:B--2---:R-:W-:Y:S05]  /*8090*/  @!P1 BRA `(.L_x_944) ;  /* 0xfffffffc00f09947 */ /* 0x004fea000383ffff */
[----:B------:R-:W-:Y:S05]  /*80a0*/  BRA `(.L_x_971) ;  /* 0xffffffe000187947 */ /* 0x000fea000383ffff */
.L_x_948:
[----:B-1----:R1:W2:Y:S02]  /*80b0*/  SYNCS.PHASECHK.TRANS64.TRYWAIT P1, [R12+URZ+0x36438], R11 ;  /* 0x0364380b0c0075a7 */ /* 0x0022a4000802017f */
[----:B--2---:R-:W-:Y:S05]  /*80c0*/  @!P1 NANOSLEEP.SYNCS 0x989680 ;  /* 0x009896800000995d */ /* 0x004fea0003900000 */
[----:B------:R-:W2:Y:S02]  /*80d0*/  @!P1 SYNCS.PHASECHK.TRANS64 P1, [R12+URZ+0x36438], R11 ;  /* 0x0364380b0c0095a7 */ /* 0x000ea4000802007f */
[----:B--2---:R-:W-:Y:S05]  /*80e0*/  @!P1 BRA `(.L_x_948) ;  /* 0xfffffffc00f09947 */ /* 0x004fea000383ffff */
[----:B------:R-:W-:Y:S05]  /*80f0*/  BRA `(.L_x_972) ;  /* 0xffffffe400c07947 */ /* 0x000fea000383ffff */
.L_x_950:
[----:B--2---:R2:W3:Y:S02]  /*8100*/  SYNCS.PHASECHK.TRANS64.TRYWAIT P1, [R12+URZ+0x36428], R27 ;  /* 0x0364281b0c0075a7 */ /* 0x0044e4000802017f */
[----:B---3--:R-:W-:Y:S05]  /*8110*/  @!P1 NANOSLEEP.SYNCS 0x989680 ;  /* 0x009896800000995d */ /* 0x008fea0003900000 */
[----:B------:R-:W3:Y:S02]  /*8120*/  @!P1 SYNCS.PHASECHK.TRANS64 P1, [R12+URZ+0x36428], R27 ;  /* 0x0364281b0c0095a7 */ /* 0x000ee4000802007f */
[----:B---3--:R-:W-:Y:S05]  /*8130*/  @!P1 BRA `(.L_x_950) ;  /* 0xfffffffc00f09947 */ /* 0x008fea000383ffff */
[----:B------:R-:W-:Y:S05]  /*8140*/  BRA `(.L_x_973) ;  /* 0xffffffe800887947 */ /* 0x000fea000383ffff */
.L_x_952:
[----:B--2---:R2:W3:Y:S02]  /*8150*/  SYNCS.PHASECHK.TRANS64.TRYWAIT P1, [R12+URZ+0x36438], R28 ;  /* 0x0364381c0c0075a7 */ /* 0x0044e4000802017f */
[----:B---3--:R-:W-:Y:S05]  /*8160*/  @!P1 NANOSLEEP.SYNCS 0x989680 ;  /* 0x009896800000995d */ /* 0x008fea0003900000 */
[----:B------:R-:W3:Y:S02]  /*8170*/  @!P1 SYNCS.PHASECHK.TRANS64 P1, [R12+URZ+0x36438], R28 ;  /* 0x0364381c0c0095a7 */ /* 0x000ee4000802007f */
[----:B---3--:R-:W-:Y:S05]  /*8180*/  @!P1 BRA `(.L_x_952) ;  /* 0xfffffffc00f09947 */ /* 0x008fea000383ffff */
[----:B------:R-:W-:Y:S05]  /*8190*/  BRA `(.L_x_974) ;  /* 0xffffffec00207947 */ /* 0x000fea000383ffff */
.L_x_954:
[----:B------:R-:W-:-:S07]  /*81a0*/  SHF.L.U32 R5, R0, 0x1f, RZ ;  /* 0x0000001f00057819 */ /* 0x000fce00000006ff */
.L_x_975:
[----:B---3--:R3:W4:Y:S02]  /*81b0*/  SYNCS.PHASECHK.TRANS64.TRYWAIT P1, [R12+URZ+0x36420], R5 ;  /* 0x036420050c0075a7 */ /* 0x008724000802017f */
[----:B----4-:R-:W-:Y:S05]  /*81c0*/  @!P1 NANOSLEEP.SYNCS 0x989680 ;  /* 0x009896800000995d */ /* 0x010fea0003900000 */
[----:B------:R-:W4:Y:S02]  /*81d0*/  @!P1 SYNCS.PHASECHK.TRANS64 P1, [R12+URZ+0x36420], R5 ;  /* 0x036420050c0095a7 */ /* 0x000f24000802007f */
[----:B----4-:R-:W-:Y:S05]  /*81e0*/  @!P1 BRA `(.L_x_975) ;  /* 0xfffffffc00f09947 */ /* 0x010fea000383ffff */
[----:B------:R-:W-:Y:S05]  /*81f0*/  BRA `(.L_x_976) ;  /* 0xffffffec00b87947 */ /* 0x000fea000383ffff */
.L_x_957:
[----:B---3--:R3:W4:Y:S02]  /*8200*/  SYNCS.PHASECHK.TRANS64.TRYWAIT P1, [R12+URZ+0x36438], R11 ;  /* 0x0364380b0c0075a7 */ /* 0x008724000802017f */
[----:B----4-:R-:W-:Y:S05]  /*8210*/  @!P1 NANOSLEEP.SYNCS 0x989680 ;  /* 0x009896800000995d */ /* 0x010fea0003900000 */
[----:B------:R-:W4:Y:S02]  /*8220*/  @!P1 SYNCS.PHASECHK.TRANS64 P1, [R12+URZ+0x36438], R11 ;  /* 0x0364380b0c0095a7 */ /* 0x000f24000802007f */
[----:B----4-:R-:W-:Y:S05]  /*8230*/  @!P1 BRA `(.L_x_957) ;  /* 0xfffffffc00f09947 */ /* 0x010fea000383ffff */
[----:B------:R-:W-:Y:S05]  /*8240*/  BRA `(.L_x_977) ;  /* 0xfffffff000647947 */ /* 0x000fea000383ffff */
.L_x_959:
[----:B----4-:R4:W1:Y:S02]  /*8250*/  SYNCS.PHASECHK.TRANS64.TRYWAIT P1, [R12+URZ+0x36428], R5 ;  /* 0x036428050c0075a7 */ /* 0x010864000802017f */
[----:B-1----:R-:W-:Y:S05]  /*8260*/  @!P1 NANOSLEEP.SYNCS 0x989680 ;  /* 0x009896800000995d */ /* 0x002fea0003900000 */
[----:B------:R-:W1:Y:S02]  /*8270*/  @!P1 SYNCS.PHASECHK.TRANS64 P1, [R12+URZ+0x36428], R5 ;  /* 0x036428050c0095a7 */ /* 0x000e64000802007f */
[----:B-1----:R-:W-:Y:S05]  /*8280*/  @!P1 BRA `(.L_x_959) ;  /* 0xfffffffc00f09947 */ /* 0x002fea000383ffff */
[----:B------:R-:W-:Y:S05]  /*8290*/  BRA `(.L_x_978) ;  /* 0xfffffff400107947 */ /* 0x000fea000383ffff */
.L_x_961:
[----:B----4-:R4:W1:Y:S02]  /*82a0*/  SYNCS.PHASECHK.TRANS64.TRYWAIT P1, [R12+URZ+0x36438], R3 ;  /* 0x036438030c0075a7 */ /* 0x010864000802017f */
[----:B-1----:R-:W-:Y:S05]  /*82b0*/  @!P1 NANOSLEEP.SYNCS 0x989680 ;  /* 0x009896800000995d */ /* 0x002fea0003900000 */
[----:B------:R-:W1:Y:S02]  /*82c0*/  @!P1 SYNCS.PHASECHK.TRANS64 P1, [R12+URZ+0x36438], R3 ;  /* 0x036438030c0095a7 */ /* 0x000e64000802007f */
[----:B-1----:R-:W-:Y:S05]  /*82d0*/  @!P1 BRA `(.L_x_961) ;  /* 0xfffffffc00f09947 */ /* 0x002fea000383ffff */
[----:B------:R-:W-:Y:S05]  /*82e0*/  BRA `(.L_x_979) ;  /* 0xfffffff400ac7947 */ /* 0x000fea000383ffff */
.L_x_963:
[----:B------:R-:W-:Y:S01]  /*82f0*/  BSSY B0, `(.L_x_980) ;  /* 0x0000006000007945 */ /* 0x000fe20003800000 */
[----:B------:R-:W-:-:S07]  /*8300*/  IMAD.MOV.U32 R15, RZ, RZ, -0x1 ;  /* 0xffffffffff0f7424 */ /* 0x000fce00078e00ff */
[----:B-1234-:R-:W-:Y:S05]  /*8310*/  WARPSYNC.COLLECTIVE R15, `(.L_x_981) ;  /* 0x000000000f0c7348 */ /* 0x01efea0003c00000 */
[----:B------:R-:W-:Y:S02]  /*8320*/  ELECT P6, UR62, PT ;  /* 0x00000000003e782f */ /* 0x000fe400038c0000 */
[----:B------:R-:W-:Y:S01]  /*8330*/  MOV R14, UR62 ;  /* 0x0000003e000e7c02 */ /* 0x000fe20008000f00 */
[----:B-1234-:R-:W-:Y:S10]  /*8340*/  ENDCOLLECTIVE ;  /* 0x000000000000791b */ /* 0x01eff40003800000 */
.L_x_981:
[----:B------:R-:W-:Y:S05]  /*8350*/  BSYNC B0 ;  /* 0x0000000000007941 */ /* 0x000fea0003800000 */
.L_x_980:
[----:B------:R-:W-:Y:S01]  /*8360*/  PLOP3.LUT P0, PT, P6, PT, PT, 0x80, 0x0 ;  /* 0x000000000000781c */ /* 0x000fe2000370f070 */
[----:B------:R-:W-:-:S12]  /*8370*/  BRA `(.L_x_982) ;  /* 0xfffffff800647947 */ /* 0x000fd8000383ffff */
.L_x_965:
[----:B----4-:R4:W1:Y:S02]  /*8380*/  SYNCS.PHASECHK.TRANS64.TRYWAIT P1, [R7+URZ], R6 ;  /* 0x00000006070075a7 */ /* 0x010864000802017f */
[----:B-1----:R-:W-:Y:S05]  /*8390*/  @!P1 NANOSLEEP.SYNCS 0x989680 ;  /* 0x009896800000995d */ /* 0x002fea0003900000 */
[----:B------:R-:W1:Y:S02]  /*83a0*/  @!P1 SYNCS.PHASECHK.TRANS64 P1, [R7+URZ], R6 ;  /* 0x00000006070095a7 */ /* 0x000e64000802007f */
[----:B-1----:R-:W-:Y:S05]  /*83b0*/  @!P1 BRA `(.L_x_965) ;  /* 0xfffffffc00f09947 */ /* 0x002fea000383ffff */
[----:B------:R-:W-:Y:S05]  /*83c0*/  BRA `(.L_x_983) ;  /* 0xfffffff800a07947 */ /* 0x000fea000383ffff */
.L_x_966:
[----:B------:R1:W1:Y:S02]  /*83d0*/  SYNCS.PHASECHK.TRANS64.TRYWAIT P1, [R5+URZ], R0 ;  /* 0x00000000050075a7 */ /* 0x000264000802017f */
[----:B-1----:R-:W-:Y:S05]  /*83e0*/  @!P1 NANOSLEEP.SYNCS 0x989680 ;  /* 0x009896800000995d */ /* 0x002fea0003900000 */
[----:B------:R-:W1:Y:S02]  /*83f0*/  @!P1 SYNCS.PHASECHK.TRANS64 P1, [R5+URZ], R0 ;  /* 0x00000000050095a7 */ /* 0x000e64000802007f */
[----:B-1----:R-:W-:Y:S05]  /*8400*/  @!P1 BRA `(.L_x_966) ;  /* 0xfffffffc00f09947 */ /* 0x002fea000383ffff */
[----:B------:R-:W-:Y:S05]  /*8410*/  BRA `(.L_x_984) ;  /* 0xfffffff800947947 */ /* 0x000fea000383ffff */
.L_x_985:
        /* <DEDUP_REMOVED lines=14> */
.L_x_3861:


//--------------------- .text._ZN7cutlass13device_kernelIN5flash11enable_sm90INS1_16FlashAttnBwdSm90INS1_25CollectiveMainloopBwdSm90ILi2ELi1ELi1EN4cute5tupleIJNS5_1CILi1EEES8_S8_EEENS6_IJNS7_ILi64EEENS7_ILi96EEENS7_ILi192EEEEEENS_10bfloat16_tEfNS_4arch4Sm90ELb0ELb0ELb0ELb1ELb1ELb0ELb1ELb0ELi3ELi1ELi1ELi1ELb0EEENS1_24CollectiveEpilogueBwdGQAISD_fSG_Li384ELb1ELb1EEENS1_19SingleTileSchedulerILb1ELb0ELb0ELi96EEEEEEEEEvNT_6ParamsE --------------------------
	.section	.text._ZN7cutlass13device_kernelIN5flash11enable_sm90INS1_16FlashAttnBwdSm90INS1_25CollectiveMainloopBwdSm90ILi2ELi1ELi1EN4cute5tupleIJNS5_1CILi1EEES8_S8_EEENS6_IJNS7_ILi64EEENS7_ILi96EEENS7_ILi192EEEEEENS_10bfloat16_tEfNS_4arch4Sm90ELb0ELb0ELb0ELb1ELb1ELb0ELb1ELb0ELi3ELi1ELi1ELi1ELb0EEENS1_24CollectiveEpilogueBwdGQAISD_fSG_Li384ELb1ELb1EEENS1_19SingleTileSchedulerILb1ELb0ELb0ELi96EEEEEEEEEvNT_6ParamsE,"ax",@progbits
	.align	128
.text._ZN7cutlass13device_kernelIN5flash11enable_sm90INS1_16FlashAttnBwdSm90INS1_25CollectiveMainloopBwdSm90ILi2ELi1ELi1EN4cute5tupleIJNS5_1CILi1EEES8_S8_EEENS6_IJNS7_ILi64EEENS7_ILi96EEENS7_ILi192EEEEEENS_10bfloat16_tEfNS_4arch4Sm90ELb0ELb0ELb0ELb1ELb1ELb0ELb1ELb0ELi3ELi1ELi1ELi1ELb0EEENS1_24CollectiveEpilogueBwdGQAISD_fSG_Li384ELb1ELb1EEENS1_19SingleTileSchedulerILb1ELb0ELb0ELi96EEEEEEEEEvNT_6ParamsE:
        .type           _ZN7cutlass13device_kernelIN5flash11enable_sm90INS1_16FlashAttnBwdSm90INS1_25CollectiveMainloopBwdSm90ILi2ELi1ELi1EN4cute5tupleIJNS5_1CILi1EEES8_S8_EEENS6_IJNS7_ILi64EEENS7_ILi96EEENS7_ILi192EEEEEENS_10bfloat16_tEfNS_4arch4Sm90ELb0ELb0ELb0ELb1ELb1ELb0ELb1ELb0ELi3ELi1ELi1ELi1ELb0EEENS1_24CollectiveEpilogueBwdGQAISD_fSG_Li384ELb1ELb1EEENS1_19SingleTileSchedulerILb1ELb0ELb0ELi96EEEEEEEEEvNT_6ParamsE,@function
        .size           _ZN7cutlass13device_kernelIN5flash11enable_sm90INS1_16FlashAttnBwdSm90INS1_25CollectiveMainloopBwdSm90ILi2ELi1ELi1EN4cute5tupleIJNS5_1CILi1EEES8_S8_EEENS6_IJNS7_ILi64EEENS7_ILi96EEENS7_ILi192EEEEEENS_10bfloat16_tEfNS_4arch4Sm90ELb0ELb0ELb0ELb1ELb1ELb0ELb1ELb0ELi3ELi1ELi1ELi1ELb0EEENS1_24CollectiveEpilogueBwdGQAISD_fSG_Li384ELb1ELb1EEENS1_19SingleTileSchedulerILb1ELb0ELb0ELi96EEEEEEEEEvNT_6ParamsE,(.L_x_3862 - _ZN7cutlass13device_kernelIN5flash11enable_sm90INS1_16FlashAttnBwdSm90INS1_25CollectiveMainloopBwdSm90ILi2ELi1ELi1EN4cute5tupleIJNS5_1CILi1EEES8_S8_EEENS6_IJNS7_ILi64EEENS7_ILi96EEENS7_ILi192EEEEEENS_10bfloat16_tEfNS_4arch4Sm90ELb0ELb0ELb0ELb1ELb1ELb0ELb1ELb0ELi3ELi1ELi1ELi1ELb0EEENS1_24CollectiveEpilogueBwdGQAISD_fSG_Li384ELb1ELb1EEENS1_19SingleTileSchedulerILb1ELb0ELb0ELi96EEEEEEEEEvNT_6ParamsE)
        .other          _ZN7cutlass13device_kernelIN5flash11enable_sm90INS1_16FlashAttnBwdSm90INS1_25CollectiveMainloopBwdSm90ILi2ELi1ELi1EN4cute5tupleIJNS5_1CILi1EEES8_S8_EEENS6_IJNS7_ILi64EEENS7_ILi96EEENS7_ILi192EEEEEENS_10bfloat16_tEfNS_4arch4Sm90ELb0ELb0ELb0ELb1ELb1ELb0ELb1ELb0ELi3ELi1ELi1ELi1ELb0EEENS1_24CollectiveEpilogueBwdGQAISD_fSG_Li384ELb1ELb1EEENS1_19SingleTileSchedulerILb1ELb0ELb0ELi96EEEEEEEEEvNT_6ParamsE,@"STO_CUDA_ENTRY STV_DEFAULT"
_ZN7cutlass13device_kernelIN5flash11enable_sm90INS1_16FlashAttnBwdSm90INS1_25CollectiveMainloopBwdSm90ILi2ELi1ELi1EN4cute5tupleIJNS5_1CILi1EEES8_S8_EEENS6_IJNS7_ILi64EEENS7_ILi96EEENS7_ILi192EEEEEENS_10bfloat16_tEfNS_4arch4Sm90ELb0ELb0ELb0ELb1ELb1ELb0ELb1ELb0ELi3ELi1ELi1ELi1ELb0EEENS1_24CollectiveEpilogueBwdGQAISD_fSG_Li384ELb1ELb1EEENS1_19SingleTileSchedulerILb1ELb0ELb0ELi96EEEEEEEEEvNT_6ParamsE:
        /* <DEDUP_REMOVED lines=22> */
.L_x_987:
[----:B------:R-:W-:Y:S05]  /*0160*/  BSYNC B0 ;  /* 0x0000000000007941 */ /* 0x000fea0003800000 */
.L_x_986:
        /* <DEDUP_REMOVED lines=34> */
.L_x_988:
        /* <DEDUP_REMOVED lines=20> */
.L_x_989:
        /* <DEDUP_REMOVED lines=8> */
.L_x_992:
        /* <DEDUP_REMOVED lines=21> */
.L_x_993:
        /* <DEDUP_REMOVED lines=10> */
.L_x_995:
[----:B------:R-:W2:Y:S02]  /*0740*/  LDC R0, c[0x0][0x8c4] ;  /* 0x00023100ff007b82 */ /* 0x000ea40000000800 */
.L_x_994:
        /* <DEDUP_REMOVED lines=14> */
.L_x_997:
        /* <DEDUP_REMOVED lines=10> */
.L_x_998:
        /* <DEDUP_REMOVED lines=8> */
.L_x_999:
        /* <DEDUP_REMOVED lines=9> */
.L_x_1000:
        /* <DEDUP_REMOVED lines=75> */
.L_x_1003:
        /* <DEDUP_REMOVED lines=15> */
.L_x_1002:
        /* <DEDUP_REMOVED lines=20> */
.L_x_1005:
        /* <DEDUP_REMOVED lines=15> */
.L_x_1004:
        /* <DEDUP_REMOVED lines=8> */
.L_x_1121:
        /* <DEDUP_REMOVED lines=26> */
.L_x_1007:
        /* <DEDUP_REMOVED lines=98> */
.L_x_1019:
[----:B------:R-:W-:-:S13]  /*19f0*/  ISETP.NE.AND P0, PT, R13, 0x3, PT ;  /* 0x000000030d00780c */ /* 0x000fda0003f05270 */
[----:B-1----:R-:W-:Y:S05]  /*1a00*/  @!P0 BRA `(.L_x_1009) ;  /* 0x0000000000048947 */ /* 0x002fea0003800000 */
[----:B------:R-:W-:Y:S01]  /*1a10*/  BPT.TRAP 0x1 ;  /* 0x000000040000795c */ /* 0x000fe20000300000 */
.L_x_1009:
[----:B------:R-:W-:Y:S02]  /*1a20*/  LEA R4, R3, UR36, 0x3 ;  /* 0x0000002403047c11 */ /* 0x000fe4000f8e18ff */
[----:B------:R-:W-:-:S04]  /*1a30*/  SHF.L.U32 R9, R7, 0x1f, RZ ;  /* 0x0000001f07097819 */ /* 0x000fc800000006ff */
[----:B------:R1:W2:Y:S01]  /*1a40*/  SYNCS.PHASECHK.TRANS64.TRYWAIT P1, [R4+URZ+0x36410], R9 ;  /* 0x03641009040075a7 */ /* 0x0002a2000802017f */
[----:B------:R-:W-:Y:S05]  /*1a50*/  @!P0 BRA `(.L_x_1010) ;  /* 0x0000000000048947 */ /* 0x000fea0003800000 */
[----:B------:R-:W-:Y:S01]  /*1a60*/  BPT.TRAP 0x1 ;  /* 0x000000040000795c */ /* 0x000fe20000300000 */
.L_x_1010:
[----:B--2---:R-:W-:Y:S05]  /*1a70*/  @P1 BRA `(.L_x_1011) ;  /* 0x0000000000081947 */ /* 0x004fea0003800000 */
[----:B------:R-:W2:Y:S02]  /*1a80*/  SYNCS.PHASECHK.TRANS64.TRYWAIT P1, [R4+URZ+0x36410], R9 ;  /* 0x03641009040075a7 */ /* 0x000ea4000802017f */
[----:B--2---:R-:W-:Y:S05]  /*1a90*/  @!P1 BRA `(.L_x_1012) ;  /* 0x0000007000609947 */ /* 0x004fea0003800000 */
.L_x_1011:
        /* <DEDUP_REMOVED lines=103> */
.L_x_1013:
[----:B-12---:R-:W-:-:S04]  /*2110*/  SHF.L.U32 R9, R6, 0x1f, RZ ;  /* 0x0000001f06097819 */ /* 0x006fc800000006ff */
[----:B------:R1:W2:Y:S01]  /*2120*/  SYNCS.PHASECHK.TRANS64.TRYWAIT P1, [UR36+0x36430], R9 ;  /* 0x03643009ff0075a7 */ /* 0x0002a20008020164 */
[----:B------:R-:W-:Y:S05]  /*2130*/  @!P0 BRA `(.L_x_1014) ;  /* 0x0000000000048947 */ /* 0x000fea0003800000 */
[----:B------:R-:W-:Y:S01]  /*2140*/  BPT.TRAP 0x1 ;  /* 0x000000040000795c */ /* 0x000fe20000300000 */
.L_x_1014:
[----:B--2---:R-:W-:Y:S05]  /*2150*/  @P1 BRA `(.L_x_1015) ;  /* 0x0000000000081947 */ /* 0x004fea0003800000 */
[----:B------:R-:W2:Y:S02]  /*2160*/  SYNCS.PHASECHK.TRANS64.TRYWAIT P1, [UR36+0x36430], R9 ;  /* 0x03643009ff0075a7 */ /* 0x000ea40008020164 */
[----:B--2---:R-:W-:Y:S05]  /*2170*/  @!P1 BRA `(.L_x_1016) ;  /* 0x0000006800bc9947 */ /* 0x004fea0003800000 */
.L_x_1015:
        /* <DEDUP_REMOVED lines=303> */
.L_x_1017:
        /* <DEDUP_REMOVED lines=60> */
.L_x_1018:
        /* <DEDUP_REMOVED lines=62> */
.L_x_1001:
[----:B------:R-:W-:Y:S05]  /*3c10*/  @P0 BRA `(.L_x_996) ;  /* 0x0000004c00c80947 */ /* 0x000fea0003800000 */
[----:B-12---:R-:W1:Y:S01]  /*3c20*/  LDC.64 R2, c[0x0][0x878] ;  /* 0x00021e00ff027b82 */ /* 0x006e620000000a00 */
[----:B------:R-:W2:Y:S01]  /*3c30*/  S2R R8, SR_TID.X ;  /* 0x0000000000087919 */ /* 0x000ea20000002100 */
[----:B------:R-:W-:Y:S01]  /*3c40*/  ULDC UR7, c[0x0][0x870] ;  /* 0x00021c0000077ab9 */ /* 0x000fe20000000800 */
[----:B------:R-:W-:Y:S01]  /*3c50*/  ULDC UR6, c[0x0][0x80c] ;  /* 0x0002030000067ab9 */ /* 0x000fe20000000800 */
[----:B------:R-:W3:Y:S01]  /*3c60*/  S2R R0, SR_CTAID.Y ;  /* 0x0000000000007919 */ /* 0x000ee20000002600 */
[----:B------:R-:W4:Y:S03]  /*3c70*/  S2R R16, SR_CTAID.X ;  /* 0x0000000000107919 */ /* 0x000f260000002500 */
[----:B------:R-:W5:Y:S01]  /*3c80*/  S2UR UR5, SR_CgaCtaId ;  /* 0x00000000000579c3 */ /* 0x000f620000008800 */
[----:B------:R-:W-:-:S07]  /*3c90*/  UMOV UR4, 0x400 ;  /* 0x0000040000047882 */ /* 0x000fce0000000000 */
[----:B------:R-:W4:Y:S01]  /*3ca0*/  LDC.64 R20, c[0x0][0x820] ;  /* 0x00020800ff147b82 */ /* 0x000f220000000a00 */
[----:B-1----:R-:W-:-:S07]  /*3cb0*/  ISETP.NE.U32.AND P0, PT, R2, RZ, PT ;  /* 0x000000ff0200720c */ /* 0x002fce0003f05070 */
[----:B------:R-:W1:Y:S01]  /*3cc0*/  LDC.64 R22, c[0x0][0x848] ;  /* 0x00021200ff167b82 */ /* 0x000e620000000a00 */
[----:B------:R-:W-:-:S07]  /*3cd0*/  ISETP.NE.AND.EX P0, PT, R3, RZ, PT, P0 ;  /* 0x000000ff0300720c */ /* 0x000fce0003f05300 */
[----:B------:R-:W5:Y:S08]  /*3ce0*/  LDC R3, c[0x0][0x850] ;  /* 0x00021400ff037b82 */ /* 0x000f700000000800 */
[----:B------:R-:W2:Y:S02]  /*3cf0*/  @P0 LDC.64 R4, c[0x0][0x878] ;  /* 0x00021e00ff040b82 */ /* 0x000ea40000000a00 */
[----:B--2---:R-:W-:-:S06]  /*3d00*/  @P0 IMAD.WIDE R4, R18, 0x4, R4 ;  /* 0x0000000412040825 */ /* 0x004fcc00078e0204 */
[----:B------:R2:W4:Y:S01]  /*3d10*/  @P0 LDG.E R5, desc[UR38][R4.64] ;  /* 0x0000002604050981 */ /* 0x000522000c1e1900 */
[----:B------:R-:W-:Y:S01]  /*3d20*/  BAR.SYNC.DEFER_BLOCKING 0x1, 0x180 ;  /* 0x0046000000007b1d */ /* 0x000fe20000010000 */
[----:B-----5:R-:W-:Y:S01]  /*3d30*/  ISETP.NE.AND P2, PT, R3, 0x1, PT ;  /* 0x000000010300780c */ /* 0x020fe20003f45270 */
[C---:B------:R-:W-:Y:S01]  /*3d40*/  VIADD R15, R8.reuse, 0xffffff80 ;  /* 0xffffff80080f7836 */ /* 0x040fe20000000000 */
[----:B------:R-:W-:Y:S01]  /*3d50*/  ISETP.NE.AND P1, PT, R8, 0x80, PT ;  /* 0x000000800800780c */ /* 0x000fe20003f25270 */
[----:B------:R-:W-:Y:S02]  /*3d60*/  ULEA UR4, UR5, UR4, 0x18 ;  /* 0x0000000405047291 */ /* 0x000fe4000f8ec03f */
[----:B------:R-:W-:Y:S01]  /*3d70*/  BSSY B0, `(.L_x_1020) ;  /* 0x0000053000007945 */ /* 0x000fe20003800000 */
[----:B------:R-:W-:-:S04]  /*3d80*/  SHF.R.S32.HI R2, RZ, 0x1f, R15 ;  /* 0x0000001fff027819 */ /* 0x000fc8000001140f */
[----:B------:R-:W-:-:S03]  /*3d90*/  LEA.HI R6, R2, R15, RZ, 0x7 ;  /* 0x0000000f02067211 */ /* 0x000fc600078f38ff */
[----:B------:R-:W2:Y:S01]  /*3da0*/  @P2 LDC R7, c[0x0][0x854] ;  /* 0x00021500ff072b82 */ /* 0x000ea20000000800 */
[----:B------:R-:W-:Y:S02]  /*3db0*/  LOP3.LUT R2, R6, 0x3fffff80, RZ, 0xc0, !PT ;  /* 0x3fffff8006027812 */ /* 0x000fe400078ec0ff */
[----:B------:R-:W-:-:S03]  /*3dc0*/  SHF.R.S32.HI R11, RZ, 0x7, R6 ;  /* 0x00000007ff0b7819 */ /* 0x000fc60000011406 */
[----:B------:R-:W-:Y:S02]  /*3dd0*/  IMAD.IADD R6, R15, 0x1, -R2 ;  /* 0x000000010f067824 */ /* 0x000fe400078e0a02 */
[----:B------:R-:W5:Y:S01]  /*3de0*/  @P2 LDC R9, c[0x0][0x858] ;  /* 0x00021600ff092b82 */ /* 0x000f620000000800 */
[----:B---3--:R-:W-:Y:S02]  /*3df0*/  IMAD.MOV.U32 R2, RZ, RZ, R0 ;  /* 0x000000ffff027224 */ /* 0x008fe400078e0000 */
[----:B------:R-:W-:-:S04]  /*3e00*/  IMAD R10, R11, 0x600, R6 ;  /* 0x000006000b0a7824 */ /* 0x000fc800078e0206 */
[----:B------:R-:W-:Y:S02]  /*3e10*/  IMAD.SHL.U32 R10, R10, 0x4, RZ ;  /* 0x000000040a0a7824 */ /* 0x000fe400078e00ff */
[----:B--2---:R-:W-:-:S04]  /*3e20*/  @P2 IMAD.HI.U32 R4, R0, R7, RZ ;  /* 0x0000000700042227 */ /* 0x004fc800078e00ff */
[----:B----4-:R-:W-:Y:S01]  /*3e30*/  IMAD R7, R16, UR7, RZ ;  /* 0x0000000710077c24 */ /* 0x010fe2000f8e02ff */
[----:B-----5:R-:W-:Y:S01]  /*3e40*/  @P2 SHF.R.U32.HI R2, RZ, R9, R4 ;  /* 0x00000009ff022219 */ /* 0x020fe20000011604 */
[----:B------:R-:W-:Y:S01]  /*3e50*/  IMAD R9, R18, UR6, RZ ;  /* 0x0000000612097c24 */ /* 0x000fe2000f8e02ff */
[----:B------:R-:W-:Y:S01]  /*3e60*/  ISETP.NE.AND P2, PT, R15, RZ, PT ;  /* 0x000000ff0f00720c */ /* 0x000fe20003f45270 */
[----:B------:R-:W-:Y:S01]  /*3e70*/  IMAD R11, R7, UR6, RZ ;  /* 0x00000006070b7c24 */ /* 0x000fe2000f8e02ff */
[--C-:B------:R-:W-:Y:S01]  /*3e80*/  SHF.R.S32.HI R13, RZ, 0x1f, R2.reuse ;  /* 0x0000001fff0d7819 */ /* 0x100fe20000011402 */
[----:B------:R-:W-:Y:S01]  /*3e90*/  ULDC.64 UR6, c[0x0][0x868] ;  /* 0x00021a0000067ab9 */ /* 0x000fe20000000a00 */
[----:B------:R-:W-:Y:S02]  /*3ea0*/  SHF.R.S32.HI R12, RZ, 0x1f, R9 ;  /* 0x0000001fff0c7819 */ /* 0x000fe40000011409 */
[----:B------:R-:W-:Y:S02]  /*3eb0*/  IADD3 R14, P3, P4, R11, R9, R2 ;  /* 0x000000090b0e7210 */ /* 0x000fe40007c7e002 */
[----:B------:R-:W-:-:S04]  /*3ec0*/  SHF.R.S32.HI R11, RZ, 0x1f, R11 ;  /* 0x0000001fff0b7819 */ /* 0x000fc8000001140b */
[----:B------:R-:W-:Y:S01]  /*3ed0*/  IADD3.X R15, R11, R12, R13, P3, P4 ;  /* 0x0000000c0b0f7210 */ /* 0x000fe20001fe840d */
[----:B------:R-:W-:Y:S02]  /*3ee0*/  @P0 IMAD R6, R18, 0x60, R5 ;  /* 0x0000006012060824 */ /* 0x000fe400078e0205 */
[----:B------:R-:W2:Y:S02]  /*3ef0*/  LDC.64 R4, c[0x0][0x818] ;  /* 0x00020600ff047b82 */ /* 0x000ea40000000a00 */
[----:B------:R-:W-:-:S05]  /*3f00*/  @P0 IMAD.HI R8, R6, 0x2aaaaaab, RZ ;  /* 0x2aaaaaab06080827 */ /* 0x000fca00078e02ff */
[----:B------:R-:W-:Y:S01]  /*3f10*/  @P0 SHF.R.U32.HI R9, RZ, 0x1f, R8 ;  /* 0x0000001fff090819 */ /* 0x000fe20000011608 */
[----:B------:R-:W3:Y:S03]  /*3f20*/  LDC.64 R6, c[0x0][0x840] ;  /* 0x00021000ff067b82 */ /* 0x000ee60000000a00 */
[----:B------:R-:W-:Y:S02]  /*3f30*/  @P0 LEA.HI.SX32 R9, R8, R9, 0x1c ;  /* 0x0000000908090211 */ /* 0x000fe400078fe2ff */
[----:B------:R-:W-:-:S03]  /*3f40*/  LEA R8, R10, UR4, 0x2 ;  /* 0x000000040a087c11 */ /* 0x000fc6000f8e10ff */
[----:B------:R-:W-:Y:S02]  /*3f50*/  @P0 IMAD R10, R9, 0x4800, RZ ;  /* 0x00004800090a0824 */ /* 0x000fe400078e02ff */
[----:B------:R-:W-:Y:S01]  /*3f60*/  IMAD R9, R16, 0x4800, RZ ;  /* 0x0000480010097824 */ /* 0x000fe200078e02ff */
[----:B------:R4:W-:Y:S02]  /*3f70*/  STS.128 [R8], R24 ;  /* 0x0000001808007388 */ /* 0x0009e40000000c00 */
[----:B------:R-:W-:Y:S02]  /*3f80*/  @P0 SHF.R.S32.HI R11, RZ, 0x1f, R10 ;  /* 0x0000001fff0b0819 */ /* 0x000fe4000001140a */
[----:B------:R-:W-:Y:S01]  /*3f90*/  @!P0 CS2R R10, SRZ ;  /* 0x00000000000a8805 */ /* 0x000fe2000001ff00 */
[----:B------:R1:W-:Y:S01]  /*3fa0*/  STS.128 [R8+0x800], R28 ;  /* 0x0008001c08007388 */ /* 0x0003e20000000c00 */
[----:B--2---:R-:W-:-:S03]  /*3fb0*/  IMAD R12, R13, R4, RZ ;  /* 0x000000040d0c7224 */ /* 0x004fc600078e02ff */
[----:B------:R2:W-:Y:S01]  /*3fc0*/  STS.128 [R8+0x1000], R32 ;  /* 0x0010002008007388 */ /* 0x0005e20000000c00 */
[----:B------:R-:W-:-:S03]  /*3fd0*/  IADD3 R10, P3, R9, R10, RZ ;  /* 0x0000000a090a7210 */ /* 0x000fc60007f7e0ff */
[----:B------:R2:W-:Y:S01]  /*3fe0*/  STS.128 [R8+0x1800], R36 ;  /* 0x0018002408007388 */ /* 0x0005e20000000c00 */
[----:B---3--:R-:W-:Y:S01]  /*3ff0*/  IMAD R16, R13, R6, RZ ;  /* 0x000000060d107224 */ /* 0x008fe200078e02ff */
[----:B------:R-:W-:Y:S01]  /*4000*/  LEA.HI.X.SX32 R11, R9, R11, 0x1, P3 ;  /* 0x0000000b090b7211 */ /* 0x000fe200018f0eff */
[C---:B------:R-:W-:Y:S01]  /*4010*/  IMAD R13, R2.reuse, R5, R12 ;  /* 0x00000005020d7224 */ /* 0x040fe200078e020c */
[----:B----4-:R-:W3:Y:S01]  /*4020*/  LDC.64 R24, c[0x0][0x800] ;  /* 0x00020000ff187b82 */ /* 0x010ee20000000a00 */
[----:B------:R-:W-:Y:S01]  /*4030*/  SHF.R.S32.HI R9, RZ, 0x1f, R18 ;  /* 0x0000001fff097819 */ /* 0x000fe20000011412 */
[----:B------:R2:W-:Y:S01]  /*4040*/  STS.128 [R8+0x2000], R40 ;  /* 0x0020002808007388 */ /* 0x0005e20000000c00 */
[----:B------:R-:W-:Y:S01]  /*4050*/  IMAD R17, R2, R7, R16 ;  /* 0x0000000702117224 */ /* 0x000fe200078e0210 */
[----:B------:R-:W-:Y:S01]  /*4060*/  SHF.L.U64.HI R16, R14, 0x2, R15 ;  /* 0x000000020e107819 */ /* 0x000fe2000001020f */
[C-C-:B------:R-:W-:Y:S01]  /*4070*/  IMAD.WIDE.U32 R4, R2.reuse, R4, R10.reuse ;  /* 0x0000000402047225 */ /* 0x140fe200078e000a */
[----:B------:R2:W-:Y:S02]  /*4080*/  STS.128 [R8+0x2800], R44 ;  /* 0x0028002c08007388 */ /* 0x0005e40000000c00 */
[----:B------:R-:W4:Y:S01]  /*4090*/  LDC.64 R26, c[0x0][0x828] ;  /* 0x00020a00ff1a7b82 */ /* 0x000f220000000a00 */
[----:B------:R-:W-:Y:S01]  /*40a0*/  IMAD.WIDE.U32 R6, R2, R6, R10 ;  /* 0x0000000602067225 */ /* 0x000fe200078e000a */
[----:B------:R2:W-:Y:S01]  /*40b0*/  STS.128 [R8+0x3000], R48 ;  /* 0x0030003008007388 */ /* 0x0005e20000000c00 */
[----:B------:R-:W-:-:S02]  /*40c0*/  SEL R11, R9, RZ, !P0 ;  /* 0x000000ff090b7207 */ /* 0x000fc40004000000 */
[----:B------:R-:W-:Y:S01]  /*40d0*/  SEL R9, R18, RZ, !P0 ;  /* 0x000000ff12097207 */ /* 0x000fe20004000000 */
[----:B------:R2:W-:Y:S01]  /*40e0*/  STS.128 [R8+0x3800], R52 ;  /* 0x0038003408007388 */ /* 0x0005e20000000c00 */
[----:B------:R-:W-:Y:S02]  /*40f0*/  IMAD.SHL.U32 R14, R14, 0x4, RZ ;  /* 0x000000040e0e7824 */ /* 0x000fe400078e00ff */
[----:B------:R-:W-:Y:S01]  /*4100*/  IMAD R10, R11, R20, RZ ;  /* 0x000000140b0a7224 */ /* 0x000fe200078e02ff */
[----:B------:R2:W-:Y:S01]  /*4110*/  STS.128 [R8+0x4000], R56 ;  /* 0x0040003808007388 */ /* 0x0005e20000000c00 */
[----:B------:R-:W-:Y:S02]  /*4120*/  IMAD.IADD R5, R5, 0x1, R13 ;  /* 0x0000000105057824 */ /* 0x000fe400078e020d */
[----:B------:R-:W-:Y:S01]  /*4130*/  IMAD.IADD R7, R7, 0x1, R17 ;  /* 0x0000000107077824 */ /* 0x000fe200078e0211 */
[----:B------:R2:W-:Y:S01]  /*4140*/  STS.128 [R8+0x4800], R60 ;  /* 0x0048003c08007388 */ /* 0x0005e20000000c00 */
[----:B------:R-:W-:Y:S01]  /*4150*/  IMAD R13, R9, R21, R10 ;  /* 0x00000015090d7224 */ /* 0x000fe200078e020a */
[----:B------:R-:W-:Y:S01]  /*4160*/  IADD3 R10, P4, R14, UR6, RZ ;  /* 0x000000060e0a7c10 */ /* 0x000fe2000ff9e0ff */
[----:B-1----:R-:W-:Y:S01]  /*4170*/  IMAD R12, R11, R22, RZ ;  /* 0x000000160b0c7224 */ /* 0x002fe200078e02ff */
[----:B------:R2:W-:Y:S01]  /*4180*/  STS.128 [R8+0x5000], R64 ;  /* 0x0050004008007388 */ /* 0x0005e20000000c00 */
[----:B------:R-:W-:Y:S01]  /*4190*/  IMAD.WIDE.U32 R4, R9, R20, R4 ;  /* 0x0000001409047225 */ /* 0x000fe200078e0004 */
[----:B------:R-:W-:-:S02]  /*41a0*/  IADD3.X R11, R16, UR7, RZ, P4, !PT ;  /* 0x00000007100b7c10 */ /* 0x000fc4000a7fe4ff */
[----:B------:R2:W-:Y:S01]  /*41b0*/  STS.128 [R8+0x5800], R68 ;  /* 0x0058004408007388 */ /* 0x0005e20000000c00 */
[----:B------:R-:W-:Y:S01]  /*41c0*/  IMAD.WIDE.U32 R6, R9, R22, R6 ;  /* 0x0000001609067225 */ /* 0x000fe200078e0006 */
[----:B---3--:R-:W-:-:S03]  /*41d0*/  LEA R24, P3, R4, R24, 0x2 ;  /* 0x0000001804187211 */ /* 0x008fc600078610ff */
[----:B------:R-:W-:Y:S01]  /*41e0*/  IMAD.MOV R2, RZ, RZ, -R2 ;  /* 0x000000ffff027224 */ /* 0x000fe200078e0a02 */
[----:B----4-:R-:W-:Y:S01]  /*41f0*/  LEA R26, P0, R6, R26, 0x2 ;  /* 0x0000001a061a7211 */ /* 0x010fe200078010ff */
[----:B------:R-:W-:Y:S02]  /*4200*/  IMAD R9, R9, R23, R12 ;  /* 0x0000001709097224 */ /* 0x000fe400078e020c */
[----:B------:R-:W-:Y:S02]  /*4210*/  IMAD R17, R3, R2, R0 ;  /* 0x0000000203117224 */ /* 0x000fe400078e0200 */
[----:B------:R-:W-:Y:S02]  /*4220*/  IMAD.IADD R3, R5, 0x1, R13 ;  /* 0x0000000105037824 */ /* 0x000fe400078e020d */
[----:B------:R-:W-:Y:S01]  /*4230*/  IMAD.IADD R2, R7, 0x1, R9 ;  /* 0x0000000107027824 */ /* 0x000fe200078e0209 */
[----:B--2---:R-:W-:Y:S06]  /*4240*/  @P2 BRA `(.L_x_1021) ;  /* 0x0000000000142947 */ /* 0x004fec0003800000 */
.L_x_1022:
[----:B------:R-:W2:Y:S04]  /*4250*/  LDG.E.STRONG.GPU R0, desc[UR38][R10.64] ;  /* 0x000000260a007981 */ /* 0x000ea8000c1ef900 */
[----:B--2---:R-:W-:Y:S01]  /*4260*/  CCTL.IVALL ;  /* 0x00000000ff00798f */ /* 0x004fe20002000000 */
[----:B------:R-:W-:Y:S05]  /*4270*/  YIELD ;  /* 0x0000000000007946 */ /* 0x000fea0003800000 */
[----:B------:R-:W-:-:S13]  /*4280*/  ISETP.NE.AND P2, PT, R0, R17, PT ;  /* 0x000000110000720c */ /* 0x000fda0003f45270 */
[----:B------:R-:W-:Y:S05]  /*4290*/  @P2 BRA `(.L_x_1022) ;  /* 0xfffffffc00ec2947 */ /* 0x000fea000383ffff */
.L_x_1021:
[----:B------:R-:W-:Y:S05]  /*42a0*/  BSYNC B0 ;  /* 0x0000000000007941 */ /* 0x000fea0003800000 */
.L_x_1020:
[----:B------:R-:W-:Y:S01]  /*42b0*/  UMOV UR5, 0xffffffff ;  /* 0xffffffff00057882 */ /* 0x000fe20000000000 */
[----:B------:R-:W-:Y:S02]  /*42c0*/  LEA.HI.X R25, R4, R25, R3, 0x2, P3 ;  /* 0x0000001904197211 */ /* 0x000fe400018f1403 */
[----:B------:R-:W-:Y:S01]  /*42d0*/  LEA.HI.X R2, R6, R27, R2, 0x2, P0 ;  /* 0x0000001b06027211 */ /* 0x000fe200000f1402 */
[----:B------:R-:W-:Y:S06]  /*42e0*/  BRA.DIV UR5, `(.L_x_1023) ;  /* 0x0000004a05747947 */ /* 0x000fec000b800000 */
[----:B------:R-:W-:Y:S01]  /*42f0*/  NOP ;  /* 0x0000000000007918 */ /* 0x000fe20000000000 */
.L_x_1124:
        /* <DEDUP_REMOVED lines=16> */
.L_x_1026:
[----:B------:R-:W-:Y:S01]  /*4400*/  @P0 ELECT P2, URZ, PT ;  /* 0x00000000003f082f */ /* 0x000fe20003840000 */
[----:B------:R1:W-:-:S12]  /*4410*/  UBLKRED.G.S.ADD.F32.RN [UR6], [UR4], UR5, desc[UR8] ;  /* 0x00000806040073bb */ /* 0x0003d800080a1405 */
[----:B------:R-:W-:Y:S02]  /*4420*/  @P2 PLOP3.LUT P0, PT, P2, PT, PT, 0x8, 0x0 ;  /* 0x000000000000281c */ /* 0x000fe4000170e170 */
[----:B------:R-:W-:-:S11]  /*4430*/  PLOP3.LUT P2, PT, PT, PT, PT, 0x8, 0x0 ;  /* 0x000000000000781c */ /* 0x000fd60003f4e170 */
[----:B-1----:R-:W-:Y:S05]  /*4440*/  @P0 BRA.U.ANY `(.L_x_1026) ;  /* 0xfffffffd00ec0947 */ /* 0x002fea000393ffff */
[----:B------:R0:W-:Y:S01]  /*4450*/  UTMACMDFLUSH ;  /* 0x00000000000079b7 */ /* 0x0001e20000000000 */
[----:B------:R-:W-:-:S04]  /*4460*/  DEPBAR.LE SB0, 0x0 ;  /* 0x000080000000791a */ /* 0x000fc80000000000 */
.L_x_1025:
[----:B------:R-:W-:Y:S05]  /*4470*/  BSYNC B0 ;  /* 0x0000000000007941 */ /* 0x000fea0003800000 */
.L_x_1024:
        /* <DEDUP_REMOVED lines=14> */
.L_x_1028:
[----:B------:R-:W-:Y:S05]  /*4560*/  BSYNC B0 ;  /* 0x0000000000007941 */ /* 0x000fea0003800000 */
.L_x_1027:
        /* <DEDUP_REMOVED lines=18> */
.L_x_1031:
[----:B------:R-:W2:Y:S04]  /*4690*/  LDG.E.STRONG.GPU R0, desc[UR38][R2.64] ;  /* 0x0000002602007981 */ /* 0x000ea8000c1ef900 */
[----:B--2---:R-:W-:Y:S01]  /*46a0*/  CCTL.IVALL ;  /* 0x00000000ff00798f */ /* 0x004fe20002000000 */
[----:B------:R-:W-:Y:S05]  /*46b0*/  YIELD ;  /* 0x0000000000007946 */ /* 0x000fea0003800000 */
[----:B------:R-:W-:-:S13]  /*46c0*/  ISETP.NE.AND P0, PT, R0, R17, PT ;  /* 0x000000110000720c */ /* 0x000fda0003f05270 */
[----:B------:R-:W-:Y:S05]  /*46d0*/  @P0 BRA `(.L_x_1031) ;  /* 0xfffffffc00ec0947 */ /* 0x000fea000383ffff */
.L_x_1030:
[----:B------:R-:W-:Y:S05]  /*46e0*/  BSYNC B0 ;  /* 0x0000000000007941 */ /* 0x000fea0003800000 */
.L_x_1029:
[----:B------:R-:W-:-:S03]  /*46f0*/  UMOV UR5, 0xffffffff ;  /* 0xffffffff00057882 */ /* 0x000fc60000000000 */
[----:B------:R-:W-:Y:S05]  /*4700*/  BRA.DIV UR5, `(.L_x_1032) ;  /* 0x0000004605887947 */ /* 0x000fea000b800000 */
[----:B------:R-:W-:Y:S01]  /*4710*/  NOP ;  /* 0x0000000000007918 */ /* 0x000fe20000000000 */
.L_x_1127:
        /* <DEDUP_REMOVED lines=16> */
.L_x_1035:
[----:B------:R-:W-:Y:S01]  /*4820*/  @P0 ELECT P2, URZ, PT ;  /* 0x00000000003f082f */ /* 0x000fe20003840000 */
[----:B------:R2:W-:-:S12]  /*4830*/  UBLKRED.G.S.ADD.F32.RN [UR6], [UR4], UR5, desc[UR8] ;  /* 0x00000806040073bb */ /* 0x0005d800080a1405 */
[----:B------:R-:W-:Y:S02]  /*4840*/  @P2 PLOP3.LUT P0, PT, P2, PT, PT, 0x8, 0x0 ;  /* 0x000000000000281c */ /* 0x000fe4000170e170 */
[----:B------:R-:W-:-:S11]  /*4850*/  PLOP3.LUT P2, PT, PT, PT, PT, 0x8, 0x0 ;  /* 0x000000000000781c */ /* 0x000fd60003f4e170 */
[----:B--2---:R-:W-:Y:S05]  /*4860*/  @P0 BRA.U.ANY `(.L_x_1035) ;  /* 0xfffffffd00ec0947 */ /* 0x004fea000393ffff */
[----:B------:R0:W-:Y:S01]  /*4870*/  UTMACMDFLUSH ;  /* 0x00000000000079b7 */ /* 0x0001e20000000000 */
[----:B------:R-:W-:-:S04]  /*4880*/  DEPBAR.LE SB0, 0x0 ;  /* 0x000080000000791a */ /* 0x000fc80000000000 */
.L_x_1034:
[----:B------:R-:W-:Y:S05]  /*4890*/  BSYNC B0 ;  /* 0x0000000000007941 */ /* 0x000fea0003800000 */
.L_x_1033:
        /* <DEDUP_REMOVED lines=14> */
.L_x_991:
        /* <DEDUP_REMOVED lines=21> */
.L_x_1037:
        /* <DEDUP_REMOVED lines=13> */
.L_x_1039:
[----:B------:R-:W-:-:S05]  /*4ba0*/  ULDC UR4, c[0x0][0x8c4] ;  /* 0x0002310000047ab9 */ /* 0x000fca0000000800 */
.L_x_1038:
        /* <DEDUP_REMOVED lines=39> */
.L_x_1040:
        /* <DEDUP_REMOVED lines=34> */
[----:B------:R-:W-:Y:S01]  /*5040*/  UIMAD.WIDE.U32 UR8, UR17, UR22, UR8 ;  /* 0x00000016110872a5 */ /* 0x000fe2000f8e0008 */
[----:B------:R-:W-:Y:S01]  /*5050*/  ELECT P0, URZ, PT ;  /* 0x00000000003f782f */ /* 0x000fe20003800000 */
[----:B------:R-:W-:Y:S02]  /*5060*/  ULEA.HI.X.SX32 UR11, UR11, UR14, 0x1, UP0 ;  /* 0x0000000e0b0b7291 */ /* 0x000fe400080f0e3f */
        /* <DEDUP_REMOVED lines=15> */
.L_x_1074:
        /* <DEDUP_REMOVED lines=13> */
.L_x_1044:
[----:B------:R-:W2:Y:S04]  /*5230*/  LDG.E.STRONG.GPU R5, desc[UR38][R2.64] ;  /* 0x0000002602057981 */ /* 0x000ea8000c1ef900 */
[----:B--2---:R-:W-:Y:S01]  /*5240*/  CCTL.IVALL ;  /* 0x00000000ff00798f */ /* 0x004fe20002000000 */
[----:B------:R-:W-:Y:S05]  /*5250*/  YIELD ;  /* 0x0000000000007946 */ /* 0x000fea0003800000 */
[----:B------:R-:W-:-:S13]  /*5260*/  ISETP.NE.AND P3, PT, R5, UR18, PT ;  /* 0x0000001205007c0c */ /* 0x000fda000bf65270 */
[----:B------:R-:W-:Y:S05]  /*5270*/  @P3 BRA `(.L_x_1044) ;  /* 0xfffffffc00ec3947 */ /* 0x000fea000383ffff */
.L_x_1043:
[----:B------:R-:W-:Y:S05]  /*5280*/  BSYNC B0 ;  /* 0x0000000000007941 */ /* 0x000fea0003800000 */
.L_x_1042:
[----:B------:R-:W-:-:S03]  /*5290*/  UMOV UR5, 0xffffffff ;  /* 0xffffffff00057882 */ /* 0x000fc60000000000 */
[----:B------:R-:W-:Y:S05]  /*52a0*/  BRA.DIV UR5, `(.L_x_1045) ;  /* 0x0000003a05bc7947 */ /* 0x000fea000b800000 */
[----:B------:R-:W-:Y:S01]  /*52b0*/  NOP ;  /* 0x0000000000007918 */ /* 0x000fe20000000000 */
.L_x_1130:
        /* <DEDUP_REMOVED lines=19> */
.L_x_1047:
[----:B------:R-:W-:Y:S05]  /*53f0*/  BSYNC B0 ;  /* 0x0000000000007941 */ /* 0x000fea0003800000 */
.L_x_1046:
        /* <DEDUP_REMOVED lines=14> */
.L_x_1049:
[----:B------:R-:W-:Y:S05]  /*54e0*/  BSYNC B0 ;  /* 0x0000000000007941 */ /* 0x000fea0003800000 */
.L_x_1048:
        /* <DEDUP_REMOVED lines=15> */
.L_x_1051:
[----:B------:R-:W-:Y:S05]  /*55e0*/  BSYNC B0 ;  /* 0x0000000000007941 */ /* 0x000fea0003800000 */
.L_x_1050:
[----:B------:R-:W-:Y:S06]  /*55f0*/  BAR.ARV 0xa, 0xa0 ;  /* 0x0282800000007b1d */ /* 0x000fec0000002000 */
[----:B------:R-:W-:Y:S04]  /*5600*/  BSSY B0, `(.L_x_1052) ;  /* 0x0000003000007945 */ /* 0x000fe80003800000 */
[----:B------:R-:W-:Y:S05]  /*5610*/  @!P0 BRA `(.L_x_1053) ;  /* 0x0000000000048947 */ /* 0x000fea0003800000 */
[----:B------:R-:W-:-:S04]  /*5620*/  DEPBAR.LE SB0, 0x1 ;  /* 0x000080400000791a */ /* 0x000fc80000000000 */
.L_x_1053:
[----:B------:R-:W-:Y:S05]  /*5630*/  BSYNC B0 ;  /* 0x0000000000007941 */ /* 0x000fea0003800000 */
.L_x_1052:
[----:B------:R-:W-:Y:S06]  /*5640*/  BAR.ARV 0xb, 0xa0 ;  /* 0x02c2800000007b1d */ /* 0x000fec0000002000 */
[----:B------:R-:W-:Y:S04]  /*5650*/  BSSY B0, `(.L_x_1054) ;  /* 0x0000003000007945 */ /* 0x000fe80003800000 */
[----:B------:R-:W-:Y:S05]  /*5660*/  @!P0 BRA `(.L_x_1055) ;  /* 0x0000000000048947 */ /* 0x000fea0003800000 */
[----:B------:R-:W-:-:S04]  /*5670*/  DEPBAR.LE SB0, 0x0 ;  /* 0x000080000000791a */ /* 0x000fc80000000000 */
.L_x_1055:
[----:B------:R-:W-:Y:S05]  /*5680*/  BSYNC B0 ;  /* 0x0000000000007941 */ /* 0x000fea0003800000 */
.L_x_1054:
        /* <DEDUP_REMOVED lines=19> */
.L_x_1057:
[----:B------:R-:W-:Y:S05]  /*57c0*/  BSYNC B0 ;  /* 0x0000000000007941 */ /* 0x000fea0003800000 */
.L_x_1056:
        /* <DEDUP_REMOVED lines=9> */
.L_x_1060:
[----:B------:R-:W2:Y:S04]  /*5860*/  LDG.E.STRONG.GPU R5, desc[UR38][R2.64] ;  /* 0x0000002602057981 */ /* 0x000ea8000c1ef900 */
[----:B--2---:R-:W-:Y:S01]  /*5870*/  CCTL.IVALL ;  /* 0x00000000ff00798f */ /* 0x004fe20002000000 */
[----:B------:R-:W-:Y:S05]  /*5880*/  YIELD ;  /* 0x0000000000007946 */ /* 0x000fea0003800000 */
[----:B------:R-:W-:-:S13]  /*5890*/  ISETP.NE.AND P3, PT, R5, UR18, PT ;  /* 0x0000001205007c0c */ /* 0x000fda000bf65270 */
[----:B------:R-:W-:Y:S05]  /*58a0*/  @P3 BRA `(.L_x_1060) ;  /* 0xfffffffc00ec3947 */ /* 0x000fea000383ffff */
.L_x_1059:
[----:B------:R-:W-:Y:S05]  /*58b0*/  BSYNC B0 ;  /* 0x0000000000007941 */ /* 0x000fea0003800000 */
.L_x_1058:
[----:B------:R-:W-:-:S03]  /*58c0*/  UMOV UR5, 0xffffffff ;  /* 0xffffffff00057882 */ /* 0x000fc60000000000 */
[----:B------:R-:W-:Y:S05]  /*58d0*/  BRA.DIV UR5, `(.L_x_1061) ;  /* 0x00000036054c7947 */ /* 0x000fea000b800000 */
[----:B------:R-:W-:Y:S01]  /*58e0*/  NOP ;  /* 0x0000000000007918 */ /* 0x000fe20000000000 */
.L_x_1133:
        /* <DEDUP_REMOVED lines=15> */
.L_x_1063:
[----:B------:R-:W-:Y:S05]  /*59e0*/  BSYNC B0 ;  /* 0x0000000000007941 */ /* 0x000fea0003800000 */
.L_x_1062:
        /* <DEDUP_REMOVED lines=14> */
.L_x_1065:
[----:B------:R-:W-:Y:S05]  /*5ad0*/  BSYNC B0 ;  /* 0x0000000000007941 */ /* 0x000fea0003800000 */
.L_x_1064:
        /* <DEDUP_REMOVED lines=15> */
.L_x_1067:
[----:B------:R-:W-:Y:S05]  /*5bd0*/  BSYNC B0 ;  /* 0x0000000000007941 */ /* 0x000fea0003800000 */
.L_x_1066:
[----:B------:R-:W-:Y:S06]  /*5be0*/  BAR.ARV 0xa, 0xa0 ;  /* 0x0282800000007b1d */ /* 0x000fec0000002000 */
[----:B------:R-:W-:Y:S04]  /*5bf0*/  BSSY B0, `(.L_x_1068) ;  /* 0x0000003000007945 */ /* 0x000fe80003800000 */
[----:B------:R-:W-:Y:S05]  /*5c00*/  @!P0 BRA `(.L_x_1069) ;  /* 0x0000000000048947 */ /* 0x000fea0003800000 */
[----:B------:R-:W-:-:S04]  /*5c10*/  DEPBAR.LE SB0, 0x1 ;  /* 0x000080400000791a */ /* 0x000fc80000000000 */
.L_x_1069:
[----:B------:R-:W-:Y:S05]  /*5c20*/  BSYNC B0 ;  /* 0x0000000000007941 */ /* 0x000fea0003800000 */
.L_x_1068:
[----:B------:R-:W-:Y:S06]  /*5c30*/  BAR.ARV 0xb, 0xa0 ;  /* 0x02c2800000007b1d */ /* 0x000fec0000002000 */
[----:B------:R-:W-:Y:S04]  /*5c40*/  BSSY B0, `(.L_x_1070) ;  /* 0x0000003000007945 */ /* 0x000fe80003800000 */
[----:B------:R-:W-:Y:S05]  /*5c50*/  @!P0 BRA `(.L_x_1071) ;  /* 0x0000000000048947 */ /* 0x000fea0003800000 */
[----:B------:R-:W-:-:S04]  /*5c60*/  DEPBAR.LE SB0, 0x0 ;  /* 0x000080000000791a */ /* 0x000fc80000000000 */
.L_x_1071:
[----:B------:R-:W-:Y:S05]  /*5c70*/  BSYNC B0 ;  /* 0x0000000000007941 */ /* 0x000fea0003800000 */
.L_x_1070:
        /* <DEDUP_REMOVED lines=19> */
.L_x_1073:
[----:B------:R-:W-:Y:S05]  /*5db0*/  BSYNC B0 ;  /* 0x0000000000007941 */ /* 0x000fea0003800000 */
.L_x_1072:
[----:B------:R-:W-:Y:S02]  /*5dc0*/  UIADD3 UR6, UR6, 0x2, URZ ;  /* 0x0000000206067890 */ /* 0x000fe4000fffe03f */
[----:B------:R-:W-:Y:S01]  /*5dd0*/  UIADD3 UR4, UR4, 0x1, URZ ;  /* 0x0000000104047890 */ /* 0x000fe2000fffe03f */
[----:B------:R-:W-:Y:S11]  /*5de0*/  @P2 BRA `(.L_x_1074) ;  /* 0xfffffff000dc2947 */ /* 0x000ff6000383ffff */
.L_x_1041:
        /* <DEDUP_REMOVED lines=13> */
.L_x_1077:
[----:B------:R-:W2:Y:S04]  /*5ec0*/  LDG.E.STRONG.GPU R0, desc[UR38][R2.64] ;  /* 0x0000002602007981 */ /* 0x000ea8000c1ef900 */
[----:B--2---:R-:W-:Y:S01]  /*5ed0*/  CCTL.IVALL ;  /* 0x00000000ff00798f */ /* 0x004fe20002000000 */
[----:B------:R-:W-:Y:S05]  /*5ee0*/  YIELD ;  /* 0x0000000000007946 */ /* 0x000fea0003800000 */
[----:B------:R-:W-:-:S13]  /*5ef0*/  ISETP.NE.AND P1, PT, R0, UR18, PT ;  /* 0x0000001200007c0c */ /* 0x000fda000bf25270 */
[----:B------:R-:W-:Y:S05]  /*5f00*/  @P1 BRA `(.L_x_1077) ;  /* 0xfffffffc00ec1947 */ /* 0x000fea000383ffff */
.L_x_1076:
[----:B------:R-:W-:Y:S05]  /*5f10*/  BSYNC B0 ;  /* 0x0000000000007941 */ /* 0x000fea0003800000 */
.L_x_1075:
[----:B------:R-:W-:-:S03]  /*5f20*/  UMOV UR4, 0xffffffff ;  /* 0xffffffff00047882 */ /* 0x000fc60000000000 */
[----:B------:R-:W-:Y:S05]  /*5f30*/  BRA.DIV UR4, `(.L_x_1078) ;  /* 0x0000002e04d07947 */ /* 0x000fea000b800000 */
[----:B------:R-:W-:Y:S01]  /*5f40*/  NOP ;  /* 0x0000000000007918 */ /* 0x000fe20000000000 */
.L_x_1136:
        /* <DEDUP_REMOVED lines=22> */
.L_x_1080:
[----:B------:R-:W-:Y:S05]  /*60b0*/  BSYNC B0 ;  /* 0x0000000000007941 */ /* 0x000fea0003800000 */
.L_x_1079:
        /* <DEDUP_REMOVED lines=19> */
.L_x_1082:
[----:B------:R-:W-:Y:S05]  /*61f0*/  BSYNC B0 ;  /* 0x0000000000007941 */ /* 0x000fea0003800000 */
.L_x_1081:
        /* <DEDUP_REMOVED lines=20> */
.L_x_1084:
[----:B------:R-:W-:Y:S05]  /*6340*/  BSYNC B0 ;  /* 0x0000000000007941 */ /* 0x000fea0003800000 */
.L_x_1083:
[----:B------:R-:W-:Y:S06]  /*6350*/  BAR.ARV 0xa, 0xa0 ;  /* 0x0282800000007b1d */ /* 0x000fec0000002000 */
[----:B------:R-:W-:Y:S04]  /*6360*/  BSSY B0, `(.L_x_1085) ;  /* 0x0000003000007945 */ /* 0x000fe80003800000 */
[----:B------:R-:W-:Y:S05]  /*6370*/  @!P0 BRA `(.L_x_1086) ;  /* 0x0000000000048947 */ /* 0x000fea0003800000 */
[----:B------:R-:W-:-:S04]  /*6380*/  DEPBAR.LE SB0, 0x1 ;  /* 0x000080400000791a */ /* 0x000fc80000000000 */
.L_x_1086:
[----:B------:R-:W-:Y:S05]  /*6390*/  BSYNC B0 ;  /* 0x0000000000007941 */ /* 0x000fea0003800000 */
.L_x_1085:
[----:B------:R-:W-:Y:S06]  /*63a0*/  BAR.ARV 0xb, 0xa0 ;  /* 0x02c2800000007b1d */ /* 0x000fec0000002000 */
[----:B------:R-:W-:Y:S04]  /*63b0*/  BSSY B0, `(.L_x_1087) ;  /* 0x0000003000007945 */ /* 0x000fe80003800000 */
[----:B------:R-:W-:Y:S05]  /*63c0*/  @!P0 BRA `(.L_x_1088) ;  /* 0x0000000000048947 */ /* 0x000fea0003800000 */
[----:B------:R-:W-:-:S04]  /*63d0*/  DEPBAR.LE SB0, 0x0 ;  /* 0x000080000000791a */ /* 0x000fc80000000000 */
.L_x_1088:
[----:B------:R-:W-:Y:S05]  /*63e0*/  BSYNC B0 ;  /* 0x0000000000007941 */ /* 0x000fea0003800000 */
.L_x_1087:
        /* <DEDUP_REMOVED lines=19> */
.L_x_1036:
        /* <DEDUP_REMOVED lines=10> */
.L_x_1089:
        /* <DEDUP_REMOVED lines=10> */
.L_x_1091:
[----:B------:R-:W3:Y:S02]  /*6660*/  LDC R0, c[0x0][0x8c4] ;  /* 0x00023100ff007b82 */ /* 0x000ee40000000800 */
.L_x_1090:
        /* <DEDUP_REMOVED lines=42> */
.L_x_1093:
        /* <DEDUP_REMOVED lines=70> */
.L_x_1137:
        /* <DEDUP_REMOVED lines=9> */
.L_x_1096:
        /* <DEDUP_REMOVED lines=98> */
.L_x_1107:
[----:B-1----:R-:W-:-:S05]  /*7420*/  IMAD.MOV.U32 R11, RZ, RZ, 0x1 ;  /* 0x00000001ff0b7424 */ /* 0x002fca00078e00ff */
[----:B------:R-:W-:-:S04]  /*7430*/  SHF.L.U32 R11, R11, 0x1f, RZ ;  /* 0x0000001f0b0b7819 */ /* 0x000fc800000006ff */
[----:B------:R-:W1:Y:S02]  /*7440*/  SYNCS.PHASECHK.TRANS64.TRYWAIT P1, [R12+URZ+0x36438], R11 ;  /* 0x0364380b0c0075a7 */ /* 0x000e64000802017f */
[----:B-1234-:R-:W-:Y:S05]  /*7450*/  @!P1 BRA `(.L_x_1099) ;  /* 0x0000001800b89947 */ /* 0x01efea0003800000 */
.L_x_1138:
[----:B------:R-:W-:Y:S05]  /*7460*/  @P0 BRA `(.L_x_1100) ;  /* 0x0000000000140947 */ /* 0x000fea0003800000 */
[----:B------:R-:W-:Y:S01]  /*7470*/  ISETP.NE.AND P1, PT, R8, RZ, PT ;  /* 0x000000ff0800720c */ /* 0x000fe20003f25270 */
[----:B------:R-:W-:-:S04]  /*7480*/  IMAD.MOV.U32 R3, RZ, RZ, 0x6100 ;  /* 0x00006100ff037424 */ /* 0x000fc800078e00ff */
[----:B------:R2:W-:Y:S08]  /*7490*/  SYNCS.ARRIVE.TRANS64 RZ, [R12+URZ+0x36430], R3 ;  /* 0x036430030cff79a7 */ /* 0x0005f0000800003f */
[----:B------:R-:W-:Y:S05]  /*74a0*/  @!P1 BRA `(.L_x_1100) ;  /* 0x0000000000049947 */ /* 0x000fea0003800000 */
[----:B------:R-:W-:Y:S01]  /*74b0*/  BPT.TRAP 0x1 ;  /* 0x000000040000795c */ /* 0x000fe20000300000 */
.L_x_1100:
        /* <DEDUP_REMOVED lines=49> */
.L_x_1139:
[----:B------:R-:W-:Y:S05]  /*77d0*/  @P0 BRA `(.L_x_1102) ;  /* 0x0000000000140947 */ /* 0x000fea0003800000 */
[----:B------:R-:W-:Y:S01]  /*77e0*/  ISETP.NE.AND P1, PT, R8, RZ, PT ;  /* 0x000000ff0800720c */ /* 0x000fe20003f25270 */
[----:B--2---:R-:W-:-:S04]  /*77f0*/  IMAD.MOV.U32 R27, RZ, RZ, 0x6100 ;  /* 0x00006100ff1b7424 */ /* 0x004fc800078e00ff */
[----:B------:R3:W-:Y:S08]  /*7800*/  SYNCS.ARRIVE.TRANS64 RZ, [R12+URZ+0x36418], R27 ;  /* 0x0364181b0cff79a7 */ /* 0x0007f0000800003f */
[----:B------:R-:W-:Y:S05]  /*7810*/  @!P1 BRA `(.L_x_1102) ;  /* 0x0000000000049947 */ /* 0x000fea0003800000 */
[----:B------:R-:W-:Y:S01]  /*7820*/  BPT.TRAP 0x1 ;  /* 0x000000040000795c */ /* 0x000fe20000300000 */
.L_x_1102:
        /* <DEDUP_REMOVED lines=37> */
.L_x_1140:
[----:B--2---:R-:W-:Y:S01]  /*7a80*/  SHF.R.S32.HI R28, RZ, 0x1f, R26 ;  /* 0x0000001fff1c7819 */ /* 0x004fe2000001141a */
[----:B------:R-:W-:Y:S06]  /*7a90*/  @P0 BRA `(.L_x_1104) ;  /* 0x0000000000140947 */ /* 0x000fec0003800000 */
[----:B------:R-:W-:Y:S01]  /*7aa0*/  ISETP.NE.AND P1, PT, R8, RZ, PT ;  /* 0x000000ff0800720c */ /* 0x000fe20003f25270 */
[----:B------:R-:W-:-:S04]  /*7ab0*/  IMAD.MOV.U32 R29, RZ, RZ, 0x6100 ;  /* 0x00006100ff1d7424 */ /* 0x000fc800078e00ff */
[----:B------:R2:W-:Y:S08]  /*7ac0*/  SYNCS.ARRIVE.TRANS64 RZ, [R12+URZ+0x36430], R29 ;  /* 0x0364301d0cff79a7 */ /* 0x0005f0000800003f */
[----:B------:R-:W-:Y:S05]  /*7ad0*/  @!P1 BRA `(.L_x_1104) ;  /* 0x0000000000049947 */ /* 0x000fea0003800000 */
[----:B------:R-:W-:Y:S01]  /*7ae0*/  BPT.TRAP 0x1 ;  /* 0x000000040000795c */ /* 0x000fe20000300000 */
.L_x_1104:
        /* <DEDUP_REMOVED lines=37> */
.L_x_1142:
[----:B------:R-:W-:Y:S05]  /*7d40*/  @P0 BRA `(.L_x_1106) ;  /* 0x0000000000140947 */ /* 0x000fea0003800000 */
[----:B------:R-:W-:Y:S01]  /*7d50*/  ISETP.NE.AND P1, PT, R8, RZ, PT ;  /* 0x000000ff0800720c */ /* 0x000fe20003f25270 */
[----:B---3--:R-:W-:-:S04]  /*7d60*/  IMAD.MOV.U32 R5, RZ, RZ, 0x6100 ;  /* 0x00006100ff057424 */ /* 0x008fc800078e00ff */
[----:B------:R4:W-:Y:S08]  /*7d70*/  SYNCS.ARRIVE.TRANS64 RZ, [R12+URZ+0x36410], R5 ;  /* 0x036410050cff79a7 */ /* 0x0009f0000800003f */
[----:B------:R-:W-:Y:S05]  /*7d80*/  @!P1 BRA `(.L_x_1106) ;  /* 0x0000000000049947 */ /* 0x000fea0003800000 */
[----:B------:R-:W-:Y:S01]  /*7d90*/  BPT.TRAP 0x1 ;  /* 0x000000040000795c */ /* 0x000fe20000300000 */
.L_x_1106:
        /* <DEDUP_REMOVED lines=37> */
.L_x_1098:
[----:B------:R-:W-:Y:S01]  /*7ff0*/  ISETP.NE.AND P1, PT, R16, RZ, PT ;  /* 0x000000ff1000720c */ /* 0x000fe20003f25270 */
[----:B------:R-:W-:-:S12]  /*8000*/  IMAD.MOV.U32 R4, RZ, RZ, 0x1 ;  /* 0x00000001ff047424 */ /* 0x000fd800078e00ff */
[----:B------:R-:W-:Y:S05]  /*8010*/  @!P1 BRA `(.L_x_1097) ;  /* 0x00000004006c9947 */ /* 0x000fea0003800000 */
[----:B------:R-:W3:Y:S02]  /*8020*/  SYNCS.PHASECHK.TRANS64.TRYWAIT P1, [R12+URZ+0x36438], R11 ;  /* 0x0364380b0c0075a7 */ /* 0x000ee4000802017f */
[----:B---3--:R-:W-:Y:S05]  /*8030*/  @!P1 BRA `(.L_x_1108) ;  /* 0x0000001000149947 */ /* 0x008fea0003800000 */
.L_x_1143:
[----:B------:R-:W-:Y:S05]  /*8040*/  @P0 BRA `(.L_x_1109) ;  /* 0x0000000000140947 */ /* 0x000fea0003800000 */
[----:B------:R-:W-:Y:S01]  /*8050*/  ISETP.NE.AND P1, PT, R8, RZ, PT ;  /* 0x000000ff0800720c */ /* 0x000fe20003f25270 */
[----:B------:R-:W-:-:S04]  /*8060*/  IMAD.MOV.U32 R5, RZ, RZ, 0x6100 ;  /* 0x00006100ff057424 */ /* 0x000fc800078e00ff */
[----:B------:R4:W-:Y:S08]  /*8070*/  SYNCS.ARRIVE.TRANS64 RZ, [R12+URZ+0x36430], R5 ;  /* 0x036430050cff79a7 */ /* 0x0009f0000800003f */
[----:B------:R-:W-:Y:S05]  /*8080*/  @!P1 BRA `(.L_x_1109) ;  /* 0x0000000000049947 */ /* 0x000fea0003800000 */
[----:B------:R-:W-:Y:S01]  /*8090*/  BPT.TRAP 0x1 ;  /* 0x000000040000795c */ /* 0x000fe20000300000 */
.L_x_1109:
        /* <DEDUP_REMOVED lines=42> */
.L_x_1144:
[----:B------:R-:W-:Y:S01]  /*8340*/  IMAD.MOV.U32 R4, RZ, RZ, RZ ;  /* 0x000000ffff047224 */ /* 0x000fe200078e00ff */
[----:B------:R-:W-:Y:S06]  /*8350*/  @P0 BRA `(.L_x_1111) ;  /* 0x0000000000140947 */ /* 0x000fec0003800000 */
[----:B------:R-:W-:Y:S01]  /*8360*/  ISETP.NE.AND P1, PT, R8, RZ, PT ;  /* 0x000000ff0800720c */ /* 0x000fe20003f25270 */
[----:B----4-:R-:W-:-:S04]  /*8370*/  IMAD.MOV.U32 R5, RZ, RZ, 0x6100 ;  /* 0x00006100ff057424 */ /* 0x010fc800078e00ff */
[----:B------:R4:W-:Y:S08]  /*8380*/  SYNCS.ARRIVE.TRANS64 RZ, [R12+URZ+0x36418], R5 ;  /* 0x036418050cff79a7 */ /* 0x0009f0000800003f */
[----:B------:R-:W-:Y:S05]  /*8390*/  @!P1 BRA `(.L_x_1111) ;  /* 0x0000000000049947 */ /* 0x000fea0003800000 */
[----:B------:R-:W-:Y:S01]  /*83a0*/  BPT.TRAP 0x1 ;  /* 0x000000040000795c */ /* 0x000fe20000300000 */
.L_x_1111:
        /* <DEDUP_REMOVED lines=34> */
.L_x_1097:
[----:B------:R-:W-:-:S04]  /*85d0*/  SHF.L.U32 R3, R4, 0x1f, RZ ;  /* 0x0000001f04037819 */ /* 0x000fc800000006ff */
[----:B------:R-:W4:Y:S02]  /*85e0*/  SYNCS.PHASECHK.TRANS64.TRYWAIT P1, [R12+URZ+0x36438], R3 ;  /* 0x036438030c0075a7 */ /* 0x000f24000802017f */
[----:B----4-:R-:W-:Y:S05]  /*85f0*/  @!P1 BRA `(.L_x_1112) ;  /* 0x0000000800cc9947 */ /* 0x010fea0003800000 */
.L_x_1145:
[----:B------:R-:W-:Y:S05]  /*8600*/  @P0 BRA `(.L_x_1113) ;  /* 0x0000000000180947 */ /* 0x000fea0003800000 */
[----:B------:R-:W5:Y:S01]  /*8610*/  S2R R2, SR_TID.X ;  /* 0x0000000000027919 */ /* 0x000f620000002100 */
[----:B----4-:R-:W-:-:S04]  /*8620*/  IMAD.MOV.U32 R3, RZ, RZ, 0x6100 ;  /* 0x00006100ff037424 */ /* 0x010fc800078e00ff */
[----:B------:R4:W-:Y:S01]  /*8630*/  SYNCS.ARRIVE.TRANS64 RZ, [R12+URZ+0x36430], R3 ;  /* 0x036430030cff79a7 */ /* 0x0009e2000800003f */
[----:B-----5:R-:W-:-:S13]  /*8640*/  LOP3.LUT P0, RZ, R2, 0x1f, RZ, 0xc0, !PT ;  /* 0x0000001f02ff7812 */ /* 0x020fda000780c0ff */
[----:B----4-:R-:W-:Y:S05]  /*8650*/  @!P0 BRA `(.L_x_1113) ;  /* 0x0000000000048947 */ /* 0x010fea0003800000 */
[----:B------:R-:W-:Y:S01]  /*8660*/  BPT.TRAP 0x1 ;  /* 0x000000040000795c */ /* 0x000fe20000300000 */
.L_x_1113:
        /* <DEDUP_REMOVED lines=44> */
.L_x_1094:
[----:B------:R-:W-:Y:S05]  /*8930*/  BSYNC B0 ;  /* 0x0000000000007941 */ /* 0x000fea0003800000 */
.L_x_1092:
[----:B------:R-:W-:-:S03]  /*8940*/  UMOV UR6, 0xffffffff ;  /* 0xffffffff00067882 */ /* 0x000fc60000000000 */
[----:B------:R-:W-:Y:S05]  /*8950*/  BRA.DIV UR6, `(.L_x_1114) ;  /* 0x0000000a06087947 */ /* 0x000fea000b800000 */
[----:B------:R-:W-:-:S13]  /*8960*/  ELECT P0, URZ, PT ;  /* 0x00000000003f782f */ /* 0x000fda0003800000 */
.L_x_1148:
[----:B------:R-:W-:Y:S05]  /*8970*/  @!P0 BRA `(.L_x_996) ;  /* 0x0000000000708947 */ /* 0x000fea0003800000 */
[----:B------:R-:W-:-:S04]  /*8980*/  LOP3.LUT R17, R17, 0x2, RZ, 0xfc, !PT ;  /* 0x0000000211117812 */ /* 0x000fc800078efcff */
[----:B------:R-:W-:-:S13]  /*8990*/  ISETP.NE.AND P0, PT, R17, 0x3, PT ;  /* 0x000000031100780c */ /* 0x000fda0003f05270 */
[----:B------:R-:W-:Y:S05]  /*89a0*/  @!P0 BRA `(.L_x_1115) ;  /* 0x0000000000048947 */ /* 0x000fea0003800000 */
[----:B--2---:R-:W-:Y:S01]  /*89b0*/  BPT.TRAP 0x1 ;  /* 0x000000040000795c */ /* 0x004fe20000300000 */
.L_x_1115:
        /* <DEDUP_REMOVED lines=15> */
.L_x_1149:
[----:B------:R-:W5:Y:S02]  /*8ab0*/  SYNCS.PHASECHK.TRANS64.TRYWAIT P1, [R5+URZ], R0 ;  /* 0x00000000050075a7 */ /* 0x000f64000802017f */
[----:B-----5:R-:W-:Y:S05]  /*8ac0*/  @!P1 BRA `(.L_x_1117) ;  /* 0x0000000400e49947 */ /* 0x020fea0003800000 */
.L_x_1150:
[----:B------:R-:W-:Y:S05]  /*8ad0*/  @!P0 BRA `(.L_x_1118) ;  /* 0x0000000000048947 */ /* 0x000fea0003800000 */
[----:B--2---:R-:W-:Y:S01]  /*8ae0*/  BPT.TRAP 0x1 ;  /* 0x000000040000795c */ /* 0x004fe20000300000 */
.L_x_1118:
[----:B------:R-:W-:-:S07]  /*8af0*/  SHF.L.U32 R4, R4, 0x1f, RZ ;  /* 0x0000001f04047819 */ /* 0x000fce00000006ff */
.L_x_1119:
[----:B------:R1:W1:Y:S02]  /*8b00*/  SYNCS.PHASECHK.TRANS64.TRYWAIT P0, [R9+URZ+0x36438], R4 ;  /* 0x03643804090075a7 */ /* 0x000264000800017f */
[----:B-1----:R-:W-:Y:S05]  /*8b10*/  @!P0 NANOSLEEP.SYNCS 0x989680 ;  /* 0x009896800000895d */ /* 0x002fea0003900000 */
[----:B------:R-:W1:Y:S02]  /*8b20*/  @!P0 SYNCS.PHASECHK.TRANS64 P0, [R9+URZ+0x36438], R4 ;  /* 0x03643804090085a7 */ /* 0x000e64000800007f */
[----:B-1----:R-:W-:Y:S05]  /*8b30*/  @!P0 BRA `(.L_x_1119) ;  /* 0xfffffffc00f08947 */ /* 0x002fea000383ffff */
.L_x_996:
[----:B--2---:R-:W-:Y:S05]  /*8b40*/  BSYNC B6 ;  /* 0x0000000000067941 */ /* 0x004fea0003800000 */
.L_x_990:
[----:B------:R-:W-:Y:S05]  /*8b50*/  EXIT ;  /* 0x000000000000794d */ /* 0x000fea0003800000 */
.L_x_1006:
[----:B------:R-:W-:Y:S02]  /*8b60*/  IMAD.MOV.U32 R12, RZ, RZ, RZ ;  /* 0x000000ffff0c7224 */ /* 0x000fe400078e00ff */
[----:B------:R-:W-:Y:S02]  /*8b70*/  IMAD.MOV.U32 R11, RZ, RZ, 0x1f ;  /* 0x0000001fff0b7424 */ /* 0x000fe400078e00ff */
[----:B------:R-:W-:-:S07]  /*8b80*/  IMAD.MOV.U32 R15, RZ, RZ, -0x1 ;  /* 0xffffffffff0f7424 */ /* 0x000fce00078e00ff */
[----:B------:R-:W-:Y:S05]  /*8b90*/  WARPSYNC.COLLECTIVE R15, `(.L_x_1120) ;  /* 0x000000000f087348 */ /* 0x000fea0003c00000 */
[----:B------:R1:W2:Y:S02]  /*8ba0*/  SHFL.IDX P6, R14, R13, R12, R11 ;  /* 0x0000000c0d0e7389 */ /* 0x0002a400000c000b */
[----:B-12---:R-:W-:Y:S01]  /*8bb0*/  ENDCOLLECTIVE ;  /* 0x000000000000791b */ /* 0x006fe20003800000 */
.L_x_1120:
[----:B------:R-:W-:Y:S05]  /*8bc0*/  BRA `(.L_x_1121) ;  /* 0xffffff8400987947 */ /* 0x000fea000383ffff */
.L_x_1008:
[----:B--2---:R2:W3:Y:S02]  /*8bd0*/  SYNCS.PHASECHK.TRANS64.TRYWAIT P0, [R152+URZ+0x36400], R15 ;  /* 0x0364000f980075a7 */ /* 0x0044e4000800017f */
[----:B---3--:R-:W-:Y:S05]  /*8be0*/  @!P0 NANOSLEEP.SYNCS 0x989680 ;  /* 0x009896800000895d */ /* 0x008fea0003900000 */
[----:B------:R-:W3:Y:S02]  /*8bf0*/  @!P0 SYNCS.PHASECHK.TRANS64 P0, [R152+URZ+0x36400], R15 ;  /* 0x0364000f980085a7 */ /* 0x000ee4000800007f */
[----:B---3--:R-:W-:Y:S05]  /*8c00*/  @!P0 BRA `(.L_x_1008) ;  /* 0xfffffffc00f08947 */ /* 0x008fea000383ffff */
[----:B------:R-:W-:Y:S05]  /*8c10*/  BRA `(.L_x_1007) ;  /* 0xffffff8400ec7947 */ /* 0x000fea000383ffff */
.L_x_1012:
[----:B--2---:R2:W3:Y:S02]  /*8c20*/  SYNCS.PHASECHK.TRANS64.TRYWAIT P1, [R4+URZ+0x36410], R9 ;  /* 0x03641009040075a7 */ /* 0x0044e4000802017f */
[----:B---3--:R-:W-:Y:S05]  /*8c30*/  @!P1 NANOSLEEP.SYNCS 0x989680 ;  /* 0x009896800000995d */ /* 0x008fea0003900000 */
[----:B------:R-:W3:Y:S02]  /*8c40*/  @!P1 SYNCS.PHASECHK.TRANS64 P1, [R4+URZ+0x36410], R9 ;  /* 0x03641009040095a7 */ /* 0x000ee4000802007f */
[----:B---3--:R-:W-:Y:S05]  /*8c50*/  @!P1 BRA `(.L_x_1012) ;  /* 0xfffffffc00f09947 */ /* 0x008fea000383ffff */
[----:B------:R-:W-:Y:S05]  /*8c60*/  BRA `(.L_x_1011) ;  /* 0xffffff8c008c7947 */ /* 0x000fea000383ffff */
.L_x_1016:
[----:B--2---:R2:W1:Y:S02]  /*8c70*/  SYNCS.PHASECHK.TRANS64.TRYWAIT P1, [R152+URZ+0x36430], R9 ;  /* 0x03643009980075a7 */ /* 0x004464000802017f */
[----:B-1----:R-:W-:Y:S05]  /*8c80*/  @!P1 NANOSLEEP.SYNCS 0x989680 ;  /* 0x009896800000995d */ /* 0x002fea0003900000 */
[----:B------:R-:W1:Y:S02]  /*8c90*/  @!P1 SYNCS.PHASECHK.TRANS64 P1, [R152+URZ+0x36430], R9 ;  /* 0x03643009980095a7 */ /* 0x000e64000802007f */
[----:B-1----:R-:W-:Y:S05]  /*8ca0*/  @!P1 BRA `(.L_x_1016) ;  /* 0xfffffffc00f09947 */ /* 0x002fea000383ffff */
[----:B------:R-:W-:Y:S05]  /*8cb0*/  BRA `(.L_x_1015) ;  /* 0xffffff9400307947 */ /* 0x000fea000383ffff */
.L_x_1023:
[----:B------:R-:W-:Y:S01]  /*8cc0*/  BSSY B0, `(.L_x_1122) ;  /* 0x0000005000007945 */ /* 0x000fe20003800000 */
[----:B------:R-:W-:-:S07]  /*8cd0*/  IMAD.MOV.U32 R15, RZ, RZ, -0x1 ;  /* 0xffffffffff0f7424 */ /* 0x000fce00078e00ff */
[----:B------:R-:W-:Y:S05]  /*8ce0*/  WARPSYNC.COLLECTIVE R15, `(.L_x_1123) ;  /* 0x000000000f087348 */ /* 0x000fea0003c00000 */
[----:B------:R-:W-:Y:S01]  /*8cf0*/  NOP ;  /* 0x0000000000007918 */ /* 0x000fe20000000000 */
[----:B------:R-:W-:Y:S01]  /*8d00*/  ENDCOLLECTIVE ;  /* 0x000000000000791b */ /* 0x000fe20003800000 */
.L_x_1123:
[----:B------:R-:W-:Y:S05]  /*8d10*/  BSYNC B0 ;  /* 0x0000000000007941 */ /* 0x000fea0003800000 */
.L_x_1122:
[----:B------:R-:W-:Y:S05]  /*8d20*/  BRA `(.L_x_1124) ;  /* 0xffffffb400747947 */ /* 0x000fea000383ffff */
.L_x_1032:
[----:B------:R-:W-:Y:S01]  /*8d30*/  BSSY B0, `(.L_x_1125) ;  /* 0x0000005000007945 */ /* 0x000fe20003800000 */
[----:B------:R-:W-:-:S07]  /*8d40*/  IMAD.MOV.U32 R15, RZ, RZ, -0x1 ;  /* 0xffffffffff0f7424 */ /* 0x000fce00078e00ff */
[----:B-1----:R-:W-:Y:S05]  /*8d50*/  WARPSYNC.COLLECTIVE R15, `(.L_x_1126) ;  /* 0x000000000f087348 */ /* 0x002fea0003c00000 */
[----:B------:R-:W-:Y:S01]  /*8d60*/  NOP ;  /* 0x0000000000007918 */ /* 0x000fe20000000000 */
[----:B-1----:R-:W-:Y:S01]  /*8d70*/  ENDCOLLECTIVE ;  /* 0x000000000000791b */ /* 0x002fe20003800000 */
.L_x_1126:
[----:B------:R-:W-:Y:S05]  /*8d80*/  BSYNC B0 ;  /* 0x0000000000007941 */ /* 0x000fea0003800000 */
.L_x_1125:
[----:B------:R-:W-:Y:S05]  /*8d90*/  BRA `(.L_x_1127) ;  /* 0xffffffb800607947 */ /* 0x000fea000383ffff */
.L_x_1045:
[----:B------:R-:W-:Y:S01]  /*8da0*/  BSSY B0, `(.L_x_1128) ;  /* 0x0000005000007945 */ /* 0x000fe20003800000 */
[----:B------:R-:W-:-:S07]  /*8db0*/  IMAD.MOV.U32 R15, RZ, RZ, -0x1 ;  /* 0xffffffffff0f7424 */ /* 0x000fce00078e00ff */
[----:B------:R-:W-:Y:S05]  /*8dc0*/  WARPSYNC.COLLECTIVE R15, `(.L_x_1129) ;  /* 0x000000000f087348 */ /* 0x000fea0003c00000 */
[----:B------:R-:W-:Y:S01]  /*8dd0*/  NOP ;  /* 0x0000000000007918 */ /* 0x000fe20000000000 */
[----:B------:R-:W-:Y:S01]  /*8de0*/  ENDCOLLECTIVE ;  /* 0x000000000000791b */ /* 0x000fe20003800000 */
.L_x_1129:
[----:B------:R-:W-:Y:S05]  /*8df0*/  BSYNC B0 ;  /* 0x0000000000007941 */ /* 0x000fea0003800000 */
.L_x_1128:
[----:B------:R-:W-:Y:S05]  /*8e00*/  BRA `(.L_x_1130) ;  /* 0xffffffc4002c7947 */ /* 0x000fea000383ffff */
.L_x_1061:
[----:B------:R-:W-:Y:S01]  /*8e10*/  BSSY B0, `(.L_x_1131) ;  /* 0x0000005000007945 */ /* 0x000fe20003800000 */
[----:B------:R-:W-:-:S07]  /*8e20*/  IMAD.MOV.U32 R15, RZ, RZ, -0x1 ;  /* 0xffffffffff0f7424 */ /* 0x000fce00078e00ff */
[----:B------:R-:W-:Y:S05]  /*8e30*/  WARPSYNC.COLLECTIVE R15, `(.L_x_1132) ;  /* 0x000000000f087348 */ /* 0x000fea0003c00000 */
[----:B------:R-:W-:Y:S01]  /*8e40*/  NOP ;  /* 0x0000000000007918 */ /* 0x000fe20000000000 */
[----:B------:R-:W-:Y:S01]  /*8e50*/  ENDCOLLECTIVE ;  /* 0x000000000000791b */ /* 0x000fe20003800000 */
.L_x_1132:
[----:B------:R-:W-:Y:S05]  /*8e60*/  BSYNC B0 ;  /* 0x0000000000007941 */ /* 0x000fea0003800000 */
.L_x_1131:
[----:B------:R-:W-:Y:S05]  /*8e70*/  BRA `(.L_x_1133) ;  /* 0xffffffc8009c7947 */ /* 0x000fea000383ffff */
.L_x_1078:
[----:B------:R-:W-:Y:S01]  /*8e80*/  BSSY B0, `(.L_x_1134) ;  /* 0x0000005000007945 */ /* 0x000fe20003800000 */
[----:B------:R-:W-:-:S07]  /*8e90*/  IMAD.MOV.U32 R15, RZ, RZ, -0x1 ;  /* 0xffffffffff0f7424 */ /* 0x000fce00078e00ff */
[----:B------:R-:W-:Y:S05]  /*8ea0*/  WARPSYNC.COLLECTIVE R15, `(.L_x_1135) ;  /* 0x000000000f087348 */ /* 0x000fea0003c00000 */
[----:B------:R-:W-:Y:S01]  /*8eb0*/  NOP ;  /* 0x0000000000007918 */ /* 0x000fe20000000000 */
[----:B------:R-:W-:Y:S01]  /*8ec0*/  ENDCOLLECTIVE ;  /* 0x000000000000791b */ /* 0x000fe20003800000 */
.L_x_1135:
[----:B------:R-:W-:Y:S05]  /*8ed0*/  BSYNC B0 ;  /* 0x0000000000007941 */ /* 0x000fea0003800000 */
.L_x_1134:
[----:B------:R-:W-:Y:S05]  /*8ee0*/  BRA `(.L_x_1136) ;  /* 0xffffffd000187947 */ /* 0x000fea000383ffff */
.L_x_1095:
[----:B-1----:R1:W2:Y:S02]  /*8ef0*/  SYNCS.PHASECHK.TRANS64.TRYWAIT P1, [R12+URZ+0x36420], R11 ;  /* 0x0364200b0c0075a7 */ /* 0x0022a4000802017f */
[----:B--2---:R-:W-:Y:S05]  /*8f00*/  @!P1 NANOSLEEP.SYNCS 0x989680 ;  /* 0x009896800000995d */ /* 0x004fea0003900000 */
[----:B------:R-:W2:Y:S02]  /*8f10*/  @!P1 SYNCS.PHASECHK.TRANS64 P1, [R12+URZ+0x36420], R11 ;  /* 0x0364200b0c0095a7 */ /* 0x000ea4000802007f */
[----:B--2---:R-:W-:Y:S05]  /*8f20*/  @!P1 BRA `(.L_x_1095) ;  /* 0xfffffffc00f09947 */ /* 0x004fea000383ffff */
[----:B------:R-:W-:Y:S05]  /*8f30*/  BRA `(.L_x_1137) ;  /* 0xffffffdc008c7947 */ /* 0x000fea000383ffff */
.L_x_1099:
[----:B-1----:R1:W2:Y:S02]  /*8f40*/  SYNCS.PHASECHK.TRANS64.TRYWAIT P1, [R12+URZ+0x36438], R11 ;  /* 0x0364380b0c0075a7 */ /* 0x0022a4000802017f */
[----:B--2---:R-:W-:Y:S05]  /*8f50*/  @!P1 NANOSLEEP.SYNCS 0x989680 ;  /* 0x009896800000995d */ /* 0x004fea0003900000 */
[----:B------:R-:W2:Y:S02]  /*8f60*/  @!P1 SYNCS.PHASECHK.TRANS64 P1, [R12+URZ+0x36438], R11 ;  /* 0x0364380b0c0095a7 */ /* 0x000ea4000802007f */
[----:B--2---:R-:W-:Y:S05]  /*8f70*/  @!P1 BRA `(.L_x_1099) ;  /* 0xfffffffc00f09947 */ /* 0x004fea000383ffff */
[----:B------:R-:W-:Y:S05]  /*8f80*/  BRA `(.L_x_1138) ;  /* 0xffffffe400347947 */ /* 0x000fea000383ffff */
.L_x_1101:
[----:B--2---:R2:W3:Y:S02]  /*8f90*/  SYNCS.PHASECHK.TRANS64.TRYWAIT P1, [R12+URZ+0x36428], R27 ;  /* 0x0364281b0c0075a7 */ /* 0x0044e4000802017f */
[----:B---3--:R-:W-:Y:S05]  /*8fa0*/  @!P1 NANOSLEEP.SYNCS 0x989680 ;  /* 0x009896800000995d */ /* 0x008fea0003900000 */
[----:B------:R-:W3:Y:S02]  /*8fb0*/  @!P1 SYNCS.PHASECHK.TRANS64 P1, [R12+URZ+0x36428], R27 ;  /* 0x0364281b0c0095a7 */ /* 0x000ee4000802007f */
[----:B---3--:R-:W-:Y:S05]  /*8fc0*/  @!P1 BRA `(.L_x_1101) ;  /* 0xfffffffc00f09947 */ /* 0x008fea000383ffff */
[----:B------:R-:W-:Y:S05]  /*8fd0*/  BRA `(.L_x_1139) ;  /* 0xffffffe400fc7947 */ /* 0x000fea000383ffff */
.L_x_1103:
[----:B--2---:R2:W3:Y:S02]  /*8fe0*/  SYNCS.PHASECHK.TRANS64.TRYWAIT P1, [R12+URZ+0x36438], R28 ;  /* 0x0364381c0c0075a7 */ /* 0x0044e4000802017f */
[----:B---3--:R-:W-:Y:S05]  /*8ff0*/  @!P1 NANOSLEEP.SYNCS 0x989680 ;  /* 0x009896800000995d */ /* 0x008fea0003900000 */
[----:B------:R-:W3:Y:S02]  /*9000*/  @!P1 SYNCS.PHASECHK.TRANS64 P1, [R12+URZ+0x36438], R28 ;  /* 0x0364381c0c0095a7 */ /* 0x000ee4000802007f */
[----:B---3--:R-:W-:Y:S05]  /*9010*/  @!P1 BRA `(.L_x_1103) ;  /* 0xfffffffc00f09947 */ /* 0x008fea000383ffff */
[----:B------:R-:W-:Y:S05]  /*9020*/  BRA `(.L_x_1140) ;  /* 0xffffffe800947947 */ /* 0x000fea000383ffff */
.L_x_1105:
[----:B------:R-:W-:-:S07]  /*9030*/  SHF.L.U32 R5, R0, 0x1f, RZ ;  /* 0x0000001f00057819 */ /* 0x000fce00000006ff */
.L_x_1141:
[----:B---3--:R3:W4:Y:S02]  /*9040*/  SYNCS.PHASECHK.TRANS64.TRYWAIT P1, [R12+URZ+0x36420], R5 ;  /* 0x036420050c0075a7 */ /* 0x008724000802017f */
[----:B----4-:R-:W-:Y:S05]  /*9050*/  @!P1 NANOSLEEP.SYNCS 0x989680 ;  /* 0x009896800000995d */ /* 0x010fea0003900000 */
[----:B------:R-:W4:Y:S02]  /*9060*/  @!P1 SYNCS.PHASECHK.TRANS64 P1, [R12+URZ+0x36420], R5 ;  /* 0x036420050c0095a7 */ /* 0x000f24000802007f */
[----:B----4-:R-:W-:Y:S05]  /*9070*/  @!P1 BRA `(.L_x_1141) ;  /* 0xfffffffc00f09947 */ /* 0x010fea000383ffff */
[----:B------:R-:W-:Y:S05]  /*9080*/  BRA `(.L_x_1142) ;  /* 0xffffffec002c7947 */ /* 0x000fea000383ffff */
.L_x_1108:
[----:B---3--:R3:W4:Y:S02]  /*9090*/  SYNCS.PHASECHK.TRANS64.TRYWAIT P1, [R12+URZ+0x36438], R11 ;  /* 0x0364380b0c0075a7 */ /* 0x008724000802017f */
[----:B----4-:R-:W-:Y:S05]  /*90a0*/  @!P1 NANOSLEEP.SYNCS 0x989680 ;  /* 0x009896800000995d */ /* 0x010fea0003900000 */
[----:B------:R-:W4:Y:S02]  /*90b0*/  @!P1 SYNCS.PHASECHK.TRANS64 P1, [R12+URZ+0x36438], R11 ;  /* 0x0364380b0c0095a7 */ /* 0x000f24000802007f */
[----:B----4-:R-:W-:Y:S05]  /*90c0*/  @!P1 BRA `(.L_x_1108) ;  /* 0xfffffffc00f09947 */ /* 0x010fea000383ffff */
[----:B------:R-:W-:Y:S05]  /*90d0*/  BRA `(.L_x_1143) ;  /* 0xffffffec00d87947 */ /* 0x000fea000383ffff */
.L_x_1110:
[----:B----4-:R4:W1:Y:S02]  /*90e0*/  SYNCS.PHASECHK.TRANS64.TRYWAIT P1, [R12+URZ+0x36428], R5 ;  /* 0x036428050c0075a7 */ /* 0x010864000802017f */
[----:B-1----:R-:W-:Y:S05]  /*90f0*/  @!P1 NANOSLEEP.SYNCS 0x989680 ;  /* 0x009896800000995d */ /* 0x002fea0003900000 */
[----:B------:R-:W1:Y:S02]  /*9100*/  @!P1 SYNCS.PHASECHK.TRANS64 P1, [R12+URZ+0x36428], R5 ;  /* 0x036428050c0095a7 */ /* 0x000e64000802007f */
[----:B-1----:R-:W-:Y:S05]  /*9110*/  @!P1 BRA `(.L_x_1110) ;  /* 0xfffffffc00f09947 */ /* 0x002fea000383ffff */
[----:B------:R-:W-:Y:S05]  /*9120*/  BRA `(.L_x_1144) ;  /* 0xfffffff000847947 */ /* 0x000fea000383ffff */
.L_x_1112:
[----:B----4-:R4:W1:Y:S02]  /*9130*/  SYNCS.PHASECHK.TRANS64.TRYWAIT P1, [R12+URZ+0x36438], R3 ;  /* 0x036438030c0075a7 */ /* 0x010864000802017f */
[----:B-1----:R-:W-:Y:S05]  /*9140*/  @!P1 NANOSLEEP.SYNCS 0x989680 ;  /* 0x009896800000995d */ /* 0x002fea0003900000 */
[----:B------:R-:W1:Y:S02]  /*9150*/  @!P1 SYNCS.PHASECHK.TRANS64 P1, [R12+URZ+0x36438], R3 ;  /* 0x036438030c0095a7 */ /* 0x000e64000802007f */
[----:B-1----:R-:W-:Y:S05]  /*9160*/  @!P1 BRA `(.L_x_1112) ;  /* 0xfffffffc00f09947 */ /* 0x002fea000383ffff */
[----:B------:R-:W-:Y:S05]  /*9170*/  BRA `(.L_x_1145) ;  /* 0xfffffff400207947 */ /* 0x000fea000383ffff */
.L_x_1114:
[----:B------:R-:W-:Y:S01]  /*9180*/  BSSY B0, `(.L_x_1146) ;  /* 0x0000006000007945 */ /* 0x000fe20003800000 */
[----:B------:R-:W-:-:S07]  /*9190*/  IMAD.MOV.U32 R15, RZ, RZ, -0x1 ;  /* 0xffffffffff0f7424 */ /* 0x000fce00078e00ff */
[----:B-123--:R-:W-:Y:S05]  /*91a0*/  WARPSYNC.COLLECTIVE R15, `(.L_x_1147) ;  /* 0x000000000f0c7348 */ /* 0x00efea0003c00000 */
[----:B------:R-:W-:Y:S02]  /*91b0*/  ELECT P6, UR62, PT ;  /* 0x00000000003e782f */ /* 0x000fe400038c0000 */
[----:B------:R-:W-:Y:S01]  /*91c0*/  MOV R14, UR62 ;  /* 0x0000003e000e7c02 */ /* 0x000fe20008000f00 */
[----:B-123--:R-:W-:Y:S10]  /*91d0*/  ENDCOLLECTIVE ;  /* 0x000000000000791b */ /* 0x00eff40003800000 */
.L_x_1147:
[----:B------:R-:W-:Y:S05]  /*91e0*/  BSYNC B0 ;  /* 0x0000000000007941 */ /* 0x000fea0003800000 */
.L_x_1146:
[----:B------:R-:W-:Y:S01]  /*91f0*/  PLOP3.LUT P0, PT, P6, PT, PT, 0x80, 0x0 ;  /* 0x000000000000781c */ /* 0x000fe2000370f070 */
[----:B------:R-:W-:-:S12]  /*9200*/  BRA `(.L_x_1148) ;  /* 0xfffffff400d87947 */ /* 0x000fd8000383ffff */
.L_x_1116:
[----:B----4-:R4:W1:Y:S02]  /*9210*/  SYNCS.PHASECHK.TRANS64.TRYWAIT P1, [R7+URZ], R6 ;  /* 0x00000006070075a7 */ /* 0x010864000802017f */
[----:B-1----:R-:W-:Y:S05]  /*9220*/  @!P1 NANOSLEEP.SYNCS 0x989680 ;  /* 0x009896800000995d */ /* 0x002fea0003900000 */
[----:B------:R-:W1:Y:S02]  /*9230*/  @!P1 SYNCS.PHASECHK.TRANS64 P1, [R7+URZ], R6 ;  /* 0x00000006070095a7 */ /* 0x000e64000802007f */
[----:B-1----:R-:W-:Y:S05]  /*9240*/  @!P1 BRA `(.L_x_1116) ;  /* 0xfffffffc00f09947 */ /* 0x002fea000383ffff */
[----:B------:R-:W-:Y:S05]  /*9250*/  BRA `(.L_x_1149) ;  /* 0xfffffff800147947 */ /* 0x000fea000383ffff */
.L_x_1117:
[----:B------:R1:W1:Y:S02]  /*9260*/  SYNCS.PHASECHK.TRANS64.TRYWAIT P1, [R5+URZ], R0 ;  /* 0x00000000050075a7 */ /* 0x000264000802017f */
[----:B-1----:R-:W-:Y:S05]  /*9270*/  @!P1 NANOSLEEP.SYNCS 0x989680 ;  /* 0x009896800000995d */ /* 0x002fea0003900000 */
[----:B------:R-:W1:Y:S02]  /*9280*/  @!P1 SYNCS.PHASECHK.TRANS64 P1, [R5+URZ], R0 ;  /* 0x00000000050095a7 */ /* 0x000e64000802007f */
[----:B-1----:R-:W-:Y:S05]  /*9290*/  @!P1 BRA `(.L_x_1117) ;  /* 0xfffffffc00f09947 */ /* 0x002fea000383ffff */
[----:B------:R-:W-:Y:S05]  /*92a0*/  BRA `(.L_x_1150) ;  /* 0xfffffff800087947 */ /* 0x000fea000383ffff */
.L_x_1151:
        /* <DEDUP_REMOVED lines=13> */
.L_x_3862:


//--------------------- .text._ZN7cutlass13device_kernelIN5flash11enable_sm90INS1_16FlashAttnBwdSm90INS1_25CollectiveMainloopBwdSm90ILi2ELi1ELi1EN4cute5tupleIJNS5_1CILi1EEES8_S8_EEENS6_IJNS7_ILi64EEENS7_ILi96EEENS7_ILi192EEEEEENS_10bfloat16_tEfNS_4arch4Sm90ELb0ELb1ELb0ELb0ELb0ELb0ELb1ELb0ELi3ELi1ELi1ELi1ELb0EEENS1_21CollectiveEpilogueBwdISD_SE_SG_Li384ELb0ELb1ELi3EEENS1_19SingleTileSchedulerILb0ELb0ELb0ELi96EEEEEEEEEvNT_6ParamsE --------------------------
	.section	.text._ZN7cutlass13device_kernelIN5flash11enable_sm90INS1_16FlashAttnBwdSm90INS1_25CollectiveMainloopBwdSm90ILi2ELi1ELi1EN4cute5tupleIJNS5_1CILi1EEES8_S8_EEENS6_IJNS7_ILi64EEENS7_ILi96EEENS7_ILi192EEEEEENS_10bfloat16_tEfNS_4arch4Sm90ELb0ELb1ELb0ELb0ELb0ELb0ELb1ELb0ELi3ELi1ELi1ELi1ELb0EEENS1_21CollectiveEpilogueBwdISD_SE_SG_Li384ELb0ELb1ELi3EEENS1_19SingleTileSchedulerILb0ELb0ELb0ELi96EEEEEEEEEvNT_6ParamsE,"ax",@progbits
	.align	128
.text._ZN7cutlass13device_kernelIN5flash11enable_sm90INS1_16FlashAttnBwdSm90INS1_25CollectiveMainloopBwdSm90ILi2ELi1ELi1EN4cute5tupleIJNS5_1CILi1EEES8_S8_EEENS6_IJNS7_ILi64EEENS7_ILi96EEENS7_ILi192EEEEEENS_10bfloat16_tEfNS_4arch4Sm90ELb0ELb1ELb0ELb0ELb0ELb0ELb1ELb0ELi3ELi1ELi1ELi1ELb0EEENS1_21CollectiveEpilogueBwdISD_SE_SG_Li384ELb0ELb1ELi3EEENS1_19SingleTileSchedulerILb0ELb0ELb0ELi96EEEEEEEEEvNT_6ParamsE:
        .type           _ZN7cutlass13device_kernelIN5flash11enable_sm90INS1_16FlashAttnBwdSm90INS1_25CollectiveMainloopBwdSm90ILi2ELi1ELi1EN4cute5tupleIJNS5_1CILi1EEES8_S8_EEENS6_IJNS7_ILi64EEENS7_ILi96EEENS7_ILi192EEEEEENS_10bfloat16_tEfNS_4arch4Sm90ELb0ELb1ELb0ELb0ELb0ELb0ELb1ELb0ELi3ELi1ELi1ELi1ELb0EEENS1_21CollectiveEpilogueBwdISD_SE_SG_Li384ELb0ELb1ELi3EEENS1_19SingleTileSchedulerILb0ELb0ELb0ELi96EEEEEEEEEvNT_6ParamsE,@function
        .size           _ZN7cutlass13device_kernelIN5flash11enable_sm90INS1_16FlashAttnBwdSm90INS1_25CollectiveMainloopBwdSm90ILi2ELi1ELi1EN4cute5tupleIJNS5_1CILi1EEES8_S8_EEENS6_IJNS7_ILi64EEENS7_ILi96EEENS7_ILi192EEEEEENS_10bfloat16_tEfNS_4arch4Sm90ELb0ELb1ELb0ELb0ELb0ELb0ELb1ELb0ELi3ELi1ELi1ELi1ELb0EEENS1_21CollectiveEpilogueBwdISD_SE_SG_Li384ELb0ELb1ELi3EEENS1_19SingleTileSchedulerILb0ELb0ELb0ELi96EEEEEEEEEvNT_6ParamsE,(.L_x_3863 - _ZN7cutlass13device_kernelIN5flash11enable_sm90INS1_16FlashAttnBwdSm90INS1_25CollectiveMainloopBwdSm90ILi2ELi1ELi1EN4cute5tupleIJNS5_1CILi1EEES8_S8_EEENS6_IJNS7_ILi64EEENS7_ILi96EEENS7_ILi192EEEEEENS_10bfloat16_tEfNS_4arch4Sm90ELb0ELb1ELb0ELb0ELb0ELb0ELb1ELb0ELi3ELi1ELi1ELi1ELb0EEENS1_21CollectiveEpilogueBwdISD_SE_SG_Li384ELb0ELb1ELi3EEENS1_19SingleTileSchedulerILb0ELb0ELb0ELi96EEEEEEEEEvNT_6ParamsE)
        .other          _ZN7cutlass13device_kernelIN5flash11enable_sm90INS1_16FlashAttnBwdSm90INS1_25CollectiveMainloopBwdSm90ILi2ELi1ELi1EN4cute5tupleIJNS5_1CILi1EEES8_S8_EEENS6_IJNS7_ILi64EEENS7_ILi96EEENS7_ILi192EEEEEENS_10bfloat16_tEfNS_4arch4Sm90ELb0ELb1ELb0ELb0ELb0ELb0ELb1ELb0ELi3ELi1ELi1ELi1ELb0EEENS1_21CollectiveEpilogueBwdISD_SE_SG_Li384ELb0ELb1ELi3EEENS1_19SingleTileSchedulerILb0ELb0ELb0ELi96EEEEEEEEEvNT_6ParamsE,@"STO_CUDA_ENTRY STV_DEFAULT"
_ZN7cutlass13device_kernelIN5flash11enable_sm90INS1_16FlashAttnBwdSm90INS1_25CollectiveMainloopBwdSm90ILi2ELi1ELi1EN4cute5tupleIJNS5_1CILi1EEES8_S8_EEENS6_IJNS7_ILi64EEENS7_ILi96EEENS7_ILi192EEEEEENS_10bfloat16_tEfNS_4arch4Sm90ELb0ELb1ELb0ELb0ELb0ELb0ELb1ELb0ELi3ELi1ELi1ELi1ELb0EEENS1_21CollectiveEpilogueBwdISD_SE_SG_Li384ELb0ELb1ELi3EEENS1_19SingleTileSchedulerILb0ELb0ELb0ELi96EEEEEEEEEvNT_6ParamsE:
[----:B------:R-:W1:Y:S01]  /*0000*/  LDC R1, c[0x0][0x28] ;  /* 0x00000a00ff017b82 */ /* 0x000e620000000800 */
[----:B------:R-:W2:Y:S01]  /*0010*/  S2R R3, SR_TID.X ;  /* 0x0000000000037919 */ /* 0x000ea20000002100 */
[----:B------:R-:W-:Y:S01]  /*0020*/  ELECT P0, URZ, PT ;  /* 0x00000000003f782f */ /* 0x000fe20003800000 */
[----:B------:R-:W-:Y:S01]  /*0030*/  BSSY B0, `(.L_x_1152) ;  /* 0x000001a000007945 */ /* 0x000fe20003800000 */
[--C-:B--2---:R-:W-:Y:S02]  /*0040*/  SHF.R.U32.HI R0, RZ, 0x5, R3.reuse ;  /* 0x00000005ff007819 */ /* 0x104fe40000011603 */
[----:B------:R-:W-:-:S03]  /*0050*/  SHF.R.U32.HI R3, RZ, 0x7, R3 ;  /* 0x00000007ff037819 */ /* 0x000fc60000011603 */
        /* <DEDUP_REMOVED lines=23> */
.L_x_1153:
[----:B------:R-:W-:Y:S05]  /*01d0*/  BSYNC B0 ;  /* 0x0000000000007941 */ /* 0x000fea0003800000 */
.L_x_1152:
[----:B------:R-:W-:Y:S01]  /*01e0*/  VOTEU.ANY UP0, P0 ;  /* 0x00000000003f7886 */ /* 0x000fe20000000100 */
[----:B------:R-:W1:Y:S01]  /*01f0*/  SHFL.IDX PT, R3, R3, RZ, 0x1f ;  /* 0x00001fff03037589 */ /* 0x000e6200000e0000 */
[----:B------:R-:W-:Y:S01]  /*0200*/  UMOV UR4, 0x1 ;  /* 0x0000000100047882 */ /* 0x000fe20000000000 */
[----:B------:R-:W-:Y:S01]  /*0210*/  VOTEU.ANY UP1, P0 ;  /* 0x00000000003f7886 */ /* 0x000fe20000020100 */
[----:B------:R-:W-:Y:S01]  /*0220*/  UMOV UR38, 0x1 ;  /* 0x0000000100267882 */ /* 0x000fe20000000000 */
[----:B------:R-:W2:Y:S01]  /*0230*/  @UP0 S2UR UR7, SR_CgaCtaId ;  /* 0x00000000000709c3 */ /* 0x000ea20000008800 */
[----:B------:R-:W3:Y:S01]  /*0240*/  SHFL.IDX PT, R2, R0, RZ, 0x1f ;  /* 0x00001fff00027589 */ /* 0x000ee200000e0000 */
[----:B------:R-:W-:Y:S01]  /*0250*/  @UP0 UMOV UR6, 0x400 ;  /* 0x0000040000060882 */ /* 0x000fe20000000000 */
[----:B------:R-:W-:-:S04]  /*0260*/  @UP0 UIADD3 UR4, -UR4, 0x100000, URZ ;  /* 0x0010000004040890 */ /* 0x000fc8000fffe13f */
[----:B------:R-:W-:Y:S02]  /*0270*/  @UP0 USHF.L.U32 UR5, UR4, 0xb, URZ ;  /* 0x0000000b04050899 */ /* 0x000fe4000800063f */
[----:B------:R-:W-:Y:S01]  /*0280*/  @UP0 USHF.L.U32 UR4, UR4, 0x1, URZ ;  /* 0x0000000104040899 */ /* 0x000fe2000800063f */
[----:B-1----:R-:W-:Y:S01]  /*0290*/  R2UR UR8, R3 ;  /* 0x00000000030872ca */ /* 0x002fe200000e0000 */
[----:B--2---:R-:W-:Y:S01]  /*02a0*/  @UP0 ULEA UR6, UR7, UR6, 0x18 ;  /* 0x0000000607060291 */ /* 0x004fe2000f8ec03f */
[----:B---3--:R-:W-:-:S11]  /*02b0*/  ISETP.NE.AND P1, PT, R2, RZ, PT ;  /* 0x000000ff0200720c */ /* 0x008fd60003f25270 */
[----:B------:R-:W-:Y:S01]  /*02c0*/  UISETP.NE.AND UP0, UPT, UR8, URZ, UPT ;  /* 0x0000003f0800728c */ /* 0x000fe2000bf05270 */
[----:B------:R-:W1:Y:S02]  /*02d0*/  FENCE.VIEW.ASYNC.S ;  /* 0x00000000000073c6 */ /* 0x000e640000000000 */
[----:B-1----:R1:W2:Y:S01]  /*02e0*/  @UP1 SYNCS.EXCH.64 URZ, [UR6+0x36400], UR4 ;  /* 0x03640004063f15b2 */ /* 0x0022a20008000100 */
[----:B------:R-:W-:Y:S01]  /*02f0*/  USEL UR38, UR38, 0x2, !UP0 ;  /* 0x0000000226267887 */ /* 0x000fe2000c000000 */
[----:B------:R-:W-:Y:S11]  /*0300*/  @P1 BRA `(.L_x_1154) ;  /* 0x0000000000481947 */ /* 0x000ff60003800000 */
[----:B-1----:R-:W1:Y:S01]  /*0310*/  S2UR UR5, SR_CgaCtaId ;  /* 0x00000000000579c3 */ /* 0x002e620000008800 */
        /* <DEDUP_REMOVED lines=15> */
[----:B------:R3:W1:Y:S02]  /*0410*/  SYNCS.EXCH.64 URZ, [UR8+0x36428], UR4 ;  /* 0x03642804083f75b2 */ /* 0x0006640008000100 */
[----:B---3--:R-:W-:Y:S01]  /*0420*/  NOP ;  /* 0x0000000000007918 */ /* 0x008fe20000000000 */
.L_x_1154:
        /* <DEDUP_REMOVED lines=20> */
.L_x_1155:
[----:B------:R-:W-:Y:S01]  /*0570*/  PLOP3.LUT P0, PT, PT, PT, UP0, 0x80, 0x0 ;  /* 0x000000000000781c */ /* 0x000fe20003f0f008 */
[----:B------:R-:W-:Y:S01]  /*0580*/  NOP ;  /* 0x0000000000007918 */ /* 0x000fe20000000000 */
[----:B-12-45:R-:W-:Y:S11]  /*0590*/  BAR.SYNC.DEFER_BLOCKING 0x0 ;  /* 0x0000000000007b1d */ /* 0x036ff60000010000 */
[----:B------:R-:W-:Y:S05]  /*05a0*/  @!P0 BRA `(.L_x_1156) ;  /* 0x0000005800548947 */ /* 0x000fea0003800000 */
.L_x_1157:
        /* <DEDUP_REMOVED lines=14> */
[----:B------:R-:W1:Y:S01]  /*0690*/  S2UR UR7, SR_CTAID.X ;  /* 0x00000000000779c3 */ /* 0x000e620000002500 */
[----:B------:R-:W-:Y:S01]  /*06a0*/  ULDC UR8, c[0x0][0x280] ;  /* 0x0000a00000087ab9 */ /* 0x000fe20000000800 */
[----:B------:R-:W-:Y:S01]  /*06b0*/  ULDC UR6, c[0x0][0x290] ;  /* 0x0000a40000067ab9 */ /* 0x000fe20000000800 */
[----:B------:R-:W-:Y:S01]  /*06c0*/  ULDC UR4, c[0x0][0x74c] ;  /* 0x0001d30000047ab9 */ /* 0x000fe20000000800 */
        /* <DEDUP_REMOVED lines=19> */
[----:B------:R-:W-:Y:S01]  /*0800*/  CS2R R34, SRZ ;  /* 0x0000000000227805 */ /* 0x000fe2000001ff00 */
[----:B-1----:R-:W-:Y:S02]  /*0810*/  UIMAD UR5, UR7, 0x60, UR8 ;  /* 0x00000060070578a4 */ /* 0x002fe4000f8e0208 */
[----:B------:R-:W-:Y:S02]  /*0820*/  ISETP.LE.AND P1, PT, RZ, UR7, PT ;  /* 0x00000007ff007c0c */ /* 0x000fe4000bf23270 */
[----:B------:R-:W-:-:S02]  /*0830*/  CS2R R32, SRZ ;  /* 0x0000000000207805 */ /* 0x000fc4000001ff00 */
[----:B------:R-:W-:Y:S01]  /*0840*/  CS2R R30, SRZ ;  /* 0x00000000001e7805 */ /* 0x000fe2000001ff00 */
[----:B------:R-:W-:Y:S01]  /*0850*/  UIADD3 UR4, -UR4, UR5, -UR6 ;  /* 0x0000000504047290 */ /* 0x000fe2000fffe906 */
[----:B------:R-:W-:Y:S02]  /*0860*/  CS2R R28, SRZ ;  /* 0x00000000001c7805 */ /* 0x000fe4000001ff00 */
[----:B------:R-:W-:Y:S02]  /*0870*/  CS2R R26, SRZ ;  /* 0x00000000001a7805 */ /* 0x000fe4000001ff00 */
[----:B------:R-:W-:Y:S01]  /*0880*/  CS2R R24, SRZ ;  /* 0x0000000000187805 */ /* 0x000fe2000001ff00 */
[----:B------:R-:W-:Y:S01]  /*0890*/  USHF.R.S32.HI UR5, URZ, 0x1f, UR4 ;  /* 0x0000001f3f057899 */ /* 0x000fe20008011404 */
[----:B------:R-:W-:Y:S02]  /*08a0*/  CS2R R118, SRZ ;  /* 0x0000000000767805 */ /* 0x000fe4000001ff00 */
[----:B------:R-:W-:-:S02]  /*08b0*/  CS2R R116, SRZ ;  /* 0x0000000000747805 */ /* 0x000fc4000001ff00 */
[----:B------:R-:W-:Y:S01]  /*08c0*/  CS2R R114, SRZ ;  /* 0x0000000000727805 */ /* 0x000fe2000001ff00 */
[----:B------:R-:W-:Y:S01]  /*08d0*/  ULEA.HI UR5, UR5, UR4, URZ, 0x6 ;  /* 0x0000000405057291 */ /* 0x000fe2000f8f303f */
[----:B------:R-:W-:Y:S01]  /*08e0*/  CS2R R112, SRZ ;  /* 0x0000000000707805 */ /* 0x000fe2000001ff00 */
[----:B------:R-:W-:Y:S01]  /*08f0*/  UIADD3 UR4, UR8, 0x3f, URZ ;  /* 0x0000003f08047890 */ /* 0x000fe2000fffe03f */
[----:B------:R-:W-:Y:S01]  /*0900*/  CS2R R110, SRZ ;  /* 0x00000000006e7805 */ /* 0x000fe2000001ff00 */
[----:B------:R-:W-:Y:S01]  /*0910*/  USHF.R.S32.HI UR6, URZ, 0x6, UR5 ;  /* 0x000000063f067899 */ /* 0x000fe20008011405 */
[----:B------:R-:W-:Y:S01]  /*0920*/  CS2R R108, SRZ ;  /* 0x00000000006c7805 */ /* 0x000fe2000001ff00 */
[----:B------:R-:W-:Y:S01]  /*0930*/  USHF.R.S32.HI UR5, URZ, 0x1f, UR4 ;  /* 0x0000001f3f057899 */ /* 0x000fe20008011404 */
[----:B------:R-:W-:Y:S01]  /*0940*/  CS2R R106, SRZ ;  /* 0x00000000006a7805 */ /* 0x000fe2000001ff00 */
[----:B------:R-:W-:Y:S01]  /*0950*/  UISETP.LT.AND UP0, UPT, URZ, UR6, UPT ;  /* 0x000000063f00728c */ /* 0x000fe2000bf01270 */
[----:B------:R-:W-:Y:S01]  /*0960*/  CS2R R104, SRZ ;  /* 0x0000000000687805 */ /* 0x000fe2000001ff00 */
[----:B------:R-:W-:Y:S01]  /*0970*/  ULEA.HI UR5, UR5, UR4, URZ, 0x6 ;  /* 0x0000000405057291 */ /* 0x000fe2000f8f303f */
[----:B------:R-:W-:Y:S01]  /*0980*/  CS2R R102, SRZ ;  /* 0x0000000000667805 */ /* 0x000fe2000001ff00 */
[----:B------:R-:W-:Y:S01]  /*0990*/  USEL UR39, URZ, UR6, !UP0 ;  /* 0x000000063f277287 */ /* 0x000fe2000c000000 */
[----:B------:R-:W-:Y:S01]  /*09a0*/  CS2R R100, SRZ ;  /* 0x0000000000647805 */ /* 0x000fe2000001ff00 */
[----:B------:R-:W-:Y:S01]  /*09b0*/  USHF.R.S32.HI UR36, URZ, 0x6, UR5 ;  /* 0x000000063f247899 */ /* 0x000fe20008011405 */
[----:B------:R-:W-:-:S02]  /*09c0*/  CS2R R98, SRZ ;  /* 0x0000000000627805 */ /* 0x000fc4000001ff00 */
[----:B------:R-:W-:Y:S02]  /*09d0*/  CS2R R96, SRZ ;  /* 0x0000000000607805 */ /* 0x000fe4000001ff00 */
[----:B------:R-:W-:Y:S02]  /*09e0*/  CS2R R94, SRZ ;  /* 0x00000000005e7805 */ /* 0x000fe4000001ff00 */
[----:B------:R-:W-:Y:S02]  /*09f0*/  CS2R R92, SRZ ;  /* 0x00000000005c7805 */ /* 0x000fe4000001ff00 */
[----:B------:R-:W-:Y:S02]  /*0a00*/  CS2R R90, SRZ ;  /* 0x00000000005a7805 */ /* 0x000fe4000001ff00 */
[----:B------:R-:W-:Y:S02]  /*0a10*/  CS2R R88, SRZ ;  /* 0x0000000000587805 */ /* 0x000fe4000001ff00 */
[----:B------:R-:W-:-:S02]  /*0a20*/  CS2R R86, SRZ ;  /* 0x0000000000567805 */ /* 0x000fc4000001ff00 */
[----:B------:R-:W-:Y:S01]  /*0a30*/  CS2R R84, SRZ ;  /* 0x0000000000547805 */ /* 0x000fe2000001ff00 */
[----:B------:R-:W-:Y:S01]  /*0a40*/  IMAD.MOV.U32 R83, RZ, RZ, RZ ;  /* 0x000000ffff537224 */ /* 0x000fe200078e00ff */
[----:B------:R-:W-:Y:S06]  /*0a50*/  @!P1 BRA `(.L_x_1158) ;  /* 0x0000000000289947 */ /* 0x000fec0003800000 */
[----:B------:R-:W-:Y:S01]  /*0a60*/  UIMAD UR4, UR7, 0x60, UR8 ;  /* 0x00000060070478a4 */ /* 0x000fe2000f8e0208 */
[----:B------:R-:W-:-:S03]  /*0a70*/  ULDC UR5, c[0x0][0x290] ;  /* 0x0000a40000057ab9 */ /* 0x000fc60000000800 */
[----:B------:R-:W-:-:S03]  /*0a80*/  UIADD3 UR4, -UR5, 0x9f, UR4 ;  /* 0x0000009f05047890 */ /* 0x000fc6000fffe104 */
[----:B------:R-:W-:Y:S02]  /*0a90*/  ULDC UR5, c[0x0][0x748] ;  /* 0x0001d20000057ab9 */ /* 0x000fe40000000800 */
[----:B------:R-:W-:-:S04]  /*0aa0*/  UIADD3 UR4, UR4, UR5, URZ ;  /* 0x0000000504047290 */ /* 0x000fc8000fffe03f */
[----:B------:R-:W-:-:S04]  /*0ab0*/  USHF.R.S32.HI UR5, URZ, 0x1f, UR4 ;  /* 0x0000001f3f057899 */ /* 0x000fc80008011404 */
[----:B------:R-:W-:-:S04]  /*0ac0*/  ULEA.HI UR5, UR5, UR4, URZ, 0x6 ;  /* 0x0000000405057291 */ /* 0x000fc8000f8f303f */
[----:B------:R-:W-:-:S04]  /*0ad0*/  USHF.R.S32.HI UR5, URZ, 0x6, UR5 ;  /* 0x000000063f057899 */ /* 0x000fc80008011405 */
[----:B------:R-:W-:-:S04]  /*0ae0*/  UISETP.LT.AND UP0, UPT, UR36, UR5, UPT ;  /* 0x000000052400728c */ /* 0x000fc8000bf01270 */
[----:B------:R-:W-:-:S12]  /*0af0*/  USEL UR36, UR36, UR5, UP0 ;  /* 0x0000000524247287 */ /* 0x000fd80008000000 */
.L_x_1158:
[----:B------:R-:W-:Y:S01]  /*0b00*/  UISETP.GT.AND UP0, UPT, UR36, UR39, UPT ;  /* 0x000000272400728c */ /* 0x000fe2000bf04270 */
[----:B------:R-:W-:Y:S01]  /*0b10*/  IMAD.MOV.U32 R82, RZ, RZ, RZ ;  /* 0x000000ffff527224 */ /* 0x000fe200078e00ff */
[----:B------:R-:W-:Y:S02]  /*0b20*/  CS2R R80, SRZ ;  /* 0x0000000000507805 */ /* 0x000fe4000001ff00 */
[----:B------:R-:W-:Y:S02]  /*0b30*/  CS2R R78, SRZ ;  /* 0x00000000004e7805 */ /* 0x000fe4000001ff00 */
[----:B------:R-:W-:Y:S02]  /*0b40*/  CS2R R76, SRZ ;  /* 0x00000000004c7805 */ /* 0x000fe4000001ff00 */
[----:B------:R-:W-:Y:S02]  /*0b50*/  CS2R R74, SRZ ;  /* 0x00000000004a7805 */ /* 0x000fe4000001ff00 */
[----:B------:R-:W-:-:S02]  /*0b60*/  PLOP3.LUT P1, PT, PT, PT, UP0, 0x80, 0x0 ;  /* 0x000000000000781c */ /* 0x000fc40003f2f008 */
[----:B------:R-:W-:-:S11]  /*0b70*/  CS2R R72, SRZ ;  /* 0x0000000000487805 */ /* 0x000fd6000001ff00 */
[----:B------:R-:W-:Y:S05]  /*0b80*/  @!P1 BRA `(.L_x_1159) ;  /* 0x0000003400849947 */ /* 0x000fea0003800000 */
[----:B------:R-:W1:Y:S01]  /*0b90*/  S2UR UR4, SR_CgaCtaId ;  /* 0x00000000000479c3 */ /* 0x000e620000008800 */
[----:B------:R-:W-:Y:S01]  /*0ba0*/  UMOV UR37, 0x400 ;  /* 0x0000040000257882 */ /* 0x000fe20000000000 */
[----:B------:R-:W-:Y:S01]  /*0bb0*/  ULDC UR43, c[0x0][0x290] ;  /* 0x0000a400002b7ab9 */ /* 0x000fe20000000800 */
[----:B------:R-:W-:Y:S01]  /*0bc0*/  ULDC UR44, c[0x0][0x750] ;  /* 0x0001d400002c7ab9 */ /* 0x000fe20000000800 */
[----:B------:R-:W-:Y:S01]  /*0bd0*/  ULDC UR45, c[0x0][0x744] ;  /* 0x0001d100002d7ab9 */ /* 0x000fe20000000800 */
[----:B------:R-:W-:Y:S01]  /*0be0*/  ULDC.64 UR40, c[0x0][0x748] ;  /* 0x0001d20000287ab9 */ /* 0x000fe20000000a00 */
        /* <DEDUP_REMOVED lines=21> */
.L_x_1161:
        /* <DEDUP_REMOVED lines=15> */
.L_x_1160:
        /* <DEDUP_REMOVED lines=20> */
.L_x_1163:
        /* <DEDUP_REMOVED lines=15> */
.L_x_1162:
        /* <DEDUP_REMOVED lines=8> */
.L_x_1283:
[----:B------:R-:W-:Y:S02]  /*10e0*/  SHF.L.U32 R10, RZ, 0x1f, RZ ;  /* 0x0000001fff0a7819 */ /* 0x000fe400000006ff */
[CC--:B------:R-:W-:Y:S02]  /*10f0*/  LEA.HI R4, R3.reuse, R0.reuse, RZ, 0x4 ;  /* 0x0000000003047211 */ /* 0x0c0fe400078f20ff */
[----:B------:R-:W3:Y:S01]  /*1100*/  SYNCS.PHASECHK.TRANS64.TRYWAIT P0, [UR37+0x36400], R10 ;  /* 0x0364000aff0075a7 */ /* 0x000ee20008000165 */
[----:B------:R-:W-:Y:S01]  /*1110*/  LEA.HI R6, R3, R0, RZ, 0x5 ;  /* 0x0000000003067211 */ /* 0x000fe200078f28ff */
[----:B--2---:R-:W-:Y:S01]  /*1120*/  IMAD.HI R3, R14, 0x55555556, RZ ;  /* 0x555555560e037827 */ /* 0x004fe200078e02ff */
[----:B------:R-:W-:Y:S02]  /*1130*/  LOP3.LUT R7, R4, 0xfffffff0, RZ, 0xc0, !PT ;  /* 0xfffffff004077812 */ /* 0x000fe400078ec0ff */
[--C-:B------:R-:W-:Y:S02]  /*1140*/  SHF.R.S32.HI R8, RZ, 0x5, R6.reuse ;  /* 0x00000005ff087819 */ /* 0x100fe40000011406 */
[----:B------:R-:W-:Y:S01]  /*1150*/  SHF.R.S32.HI R11, RZ, 0x1f, R6 ;  /* 0x0000001fff0b7819 */ /* 0x000fe20000011406 */
[----:B------:R-:W-:Y:S01]  /*1160*/  IMAD.IADD R7, R0, 0x1, -R7 ;  /* 0x0000000100077824 */ /* 0x000fe200078e0a07 */
[----:B------:R-:W-:-:S02]  /*1170*/  LOP3.LUT R5, R2, 0xffffff80, RZ, 0xc0, !PT ;  /* 0xffffff8002057812 */ /* 0x000fc400078ec0ff */
[----:B------:R-:W-:Y:S02]  /*1180*/  LEA.HI R9, R3, R3, RZ, 0x1 ;  /* 0x0000000303097211 */ /* 0x000fe400078f08ff */
[----:B------:R-:W-:Y:S01]  /*1190*/  LEA.HI R11, R11, R8, RZ, 0x2 ;  /* 0x000000080b0b7211 */ /* 0x000fe200078f10ff */
[----:B------:R-:W-:Y:S01]  /*11a0*/  IMAD.IADD R0, R0, 0x1, -R5 ;  /* 0x0000000100007824 */ /* 0x000fe200078e0a05 */
[----:B------:R-:W-:Y:S01]  /*11b0*/  LEA.HI R2, R7, R7, RZ, 0x1 ;  /* 0x0000000707027211 */ /* 0x000fe200078f08ff */
[----:B------:R-:W-:Y:S01]  /*11c0*/  IMAD R9, R9, -0x3, R14 ;  /* 0xfffffffd09097824 */ /* 0x000fe200078e020e */
[----:B------:R-:W-:Y:S01]  /*11d0*/  LOP3.LUT R11, R11, 0x3ffffc, RZ, 0xc0, !PT ;  /* 0x003ffffc0b0b7812 */ /* 0x000fe200078ec0ff */
[----:B---3--:R-:W-:Y:S06]  /*11e0*/  @P0 BRA `(.L_x_1165) ;  /* 0x0000000000080947 */ /* 0x008fec0003800000 */
[----:B------:R-:W2:Y:S02]  /*11f0*/  SYNCS.PHASECHK.TRANS64.TRYWAIT P0, [UR37+0x36400], R10 ;  /* 0x0364000aff0075a7 */ /* 0x000ea40008000165 */
[----:B--2---:R-:W-:Y:S05]  /*1200*/  @!P0 BRA `(.L_x_1166) ;  /* 0x0000008400008947 */ /* 0x004fea0003800000 */
.L_x_1165:
[--C-:B------:R-:W-:Y:S01]  /*1210*/  SHF.R.S32.HI R5, RZ, 0x1, R2.reuse ;  /* 0x00000001ff057819 */ /* 0x100fe20000011402 */
[----:B------:R-:W3:Y:S01]  /*1220*/  S2R R14, SR_CTAID.X ;  /* 0x00000000000e7919 */ /* 0x000ee20000002500 */
[----:B------:R-:W-:Y:S01]  /*1230*/  SHF.R.S32.HI R6, RZ, 0x1f, R2 ;  /* 0x0000001fff067819 */ /* 0x000fe20000011402 */
[----:B------:R-:W-:Y:S01]  /*1240*/  IMAD.IADD R15, R8, 0x1, -R11 ;  /* 0x00000001080f7824 */ /* 0x000fe200078e0a0b */
[----:B------:R-:W-:Y:S01]  /*1250*/  SHF.R.S32.HI R8, RZ, 0x1f, R7 ;  /* 0x0000001fff087819 */ /* 0x000fe20000011407 */
[C---:B--2---:R-:W-:Y:S01]  /*1260*/  IMAD.HI R10, R13.reuse, 0x55555556, RZ ;  /* 0x555555560d0a7827 */ /* 0x044fe200078e02ff */
[----:B------:R-:W-:Y:S01]  /*1270*/  LEA.HI R6, R6, R5, RZ, 0x2 ;  /* 0x0000000506067211 */ /* 0x000fe200078f10ff */
[----:B------:R-:W-:Y:S01]  /*1280*/  ULDC UR4, c[0x0][0x290] ;  /* 0x0000a40000047ab9 */ /* 0x000fe20000000800 */
[----:B------:R-:W-:Y:S01]  /*1290*/  LOP3.LUT R2, R2, 0x7fffffe, RZ, 0xc0, !PT ;  /* 0x07fffffe02027812 */ /* 0x000fe200078ec0ff */
[----:B------:R-:W-:Y:S01]  /*12a0*/  IMAD R16, R13, 0x400, R0 ;  /* 0x000004000d107824 */ /* 0x000fe200078e0200 */
[----:B------:R-:W-:Y:S01]  /*12b0*/  LOP3.LUT R6, R6, 0xfffffffc, RZ, 0xc0, !PT ;  /* 0xfffffffc06067812 */ /* 0x000fe200078ec0ff */
[----:B------:R-:W-:Y:S01]  /*12c0*/  IMAD.MOV.U32 R17, RZ, RZ, 0x20 ;  /* 0x00000020ff117424 */ /* 0x000fe200078e00ff */
[----:B------:R-:W-:Y:S01]  /*12d0*/  LEA.HI R8, R8, R7, RZ, 0x3 ;  /* 0x0000000708087211 */ /* 0x000fe200078f18ff */
[----:B------:R-:W-:Y:S01]  /*12e0*/  IMAD.IADD R11, R7, 0x1, -R2 ;  /* 0x00000001070b7824 */ /* 0x000fe200078e0a02 */
[----:B------:R-:W-:Y:S01]  /*12f0*/  SHF.R.S32.HI R3, RZ, 0x1f, R0 ;  /* 0x0000001fff037819 */ /* 0x000fe20000011400 */
[----:B------:R-:W-:Y:S01]  /*1300*/  IMAD.IADD R6, R5, 0x1, -R6 ;  /* 0x0000000105067824 */ /* 0x000fe200078e0a06 */
[----:B------:R-:W-:Y:S01]  /*1310*/  SHF.R.S32.HI R4, RZ, 0x4, R4 ;  /* 0x00000004ff047819 */ /* 0x000fe20000011404 */
[----:B------:R-:W-:Y:S01]  /*1320*/  IMAD.SHL.U32 R8, R8, 0x20, RZ ;  /* 0x0000002008087824 */ /* 0x000fe200078e00ff */
[----:B------:R-:W-:Y:S01]  /*1330*/  LEA.HI R2, R3, R0, RZ, 0x2 ;  /* 0x0000000003027211 */ /* 0x000fe200078f10ff */
[----:B------:R-:W-:Y:S01]  /*1340*/  IMAD.SHL.U32 R7, R6, 0x40, RZ ;  /* 0x0000004006077824 */ /* 0x000fe200078e00ff */
[----:B------:R-:W-:Y:S01]  /*1350*/  LEA.HI R12, R10, R10, RZ, 0x1 ;  /* 0x0000000a0a0c7211 */ /* 0x000fe200078f08ff */
[----:B------:R-:W-:Y:S01]  /*1360*/  IMAD.SHL.U32 R10, R4, 0x8, RZ ;  /* 0x00000008040a7824 */ /* 0x000fe200078e00ff */
[--C-:B------:R-:W-:Y:S01]  /*1370*/  SHF.R.S32.HI R4, RZ, 0x2, R2.reuse ;  /* 0x00000002ff047819 */ /* 0x100fe20000011402 */
[----:B------:R-:W-:Y:S01]  /*1380*/  ULDC UR5, c[0x0][0x280] ;  /* 0x0000a00000057ab9 */ /* 0x000fe20000000800 */
[----:B------:R-:W-:Y:S01]  /*1390*/  SHF.R.S32.HI R5, RZ, 0x1f, R2 ;  /* 0x0000001fff057819 */ /* 0x000fe20000011402 */
[----:B------:R-:W-:Y:S01]  /*13a0*/  IMAD R12, R12, -0x3, R13 ;  /* 0xfffffffd0c0c7824 */ /* 0x000fe200078e020d */
[----:B------:R-:W-:-:S02]  /*13b0*/  LOP3.LUT R8, R8, 0x7fffff00, RZ, 0xc0, !PT ;  /* 0x7fffff0008087812 */ /* 0x000fc400078ec0ff */
[----:B------:R-:W-:Y:S02]  /*13c0*/  CS2R R70, SRZ ;  /* 0x0000000000467805 */ /* 0x000fe4000001ff00 */
[----:B------:R-:W-:Y:S02]  /*13d0*/  LEA.HI R5, R5, R4, RZ, 0x3 ;  /* 0x0000000405057211 */ /* 0x000fe400078f18ff */
[----:B------:R-:W-:Y:S02]  /*13e0*/  CS2R R68, SRZ ;  /* 0x0000000000447805 */ /* 0x000fe4000001ff00 */
[----:B------:R-:W-:Y:S01]  /*13f0*/  LOP3.LUT R7, R7, 0xc0, RZ, 0xc0, !PT ;  /* 0x000000c007077812 */ /* 0x000fe200078ec0ff */
[----:B------:R-:W-:Y:S01]  /*1400*/  IMAD R8, R13, 0x800, R8 ;  /* 0x000008000d087824 */ /* 0x000fe200078e0208 */
[----:B------:R-:W-:Y:S01]  /*1410*/  LOP3.LUT R5, R5, 0xfffffff8, RZ, 0xc0, !PT ;  /* 0xfffffff805057812 */ /* 0x000fe200078ec0ff */
[----:B---3--:R-:W-:Y:S01]  /*1420*/  IMAD R14, R14, -0x60, RZ ;  /* 0xffffffa00e0e7824 */ /* 0x008fe200078e02ff */
[----:B-1----:R-:W-:Y:S01]  /*1430*/  LOP3.LUT R13, R2, 0x7ffffffc, RZ, 0xc0, !PT ;  /* 0x7ffffffc020d7812 */ /* 0x002fe200078ec0ff */
[----:B------:R-:W-:Y:S01]  /*1440*/  IMAD R8, R11, 0x20, R8 ;  /* 0x000000200b087824 */ /* 0x000fe200078e0208 */
[----:B------:R-:W-:Y:S01]  /*1450*/  LOP3.LUT R10, R7, 0x8, R10, 0xf8, !PT ;  /* 0x00000008070a7812 */ /* 0x000fe200078ef80a */
[----:B------:R-:W-:Y:S01]  /*1460*/  IMAD.IADD R4, R4, 0x1, -R5 ;  /* 0x0000000104047824 */ /* 0x000fe200078e0a05 */
[----:B------:R-:W-:Y:S01]  /*1470*/  SHF.R.U32.HI R7, RZ, 0x3, R7 ;  /* 0x00000003ff077819 */ /* 0x000fe20000011607 */
[----:B------:R-:W-:Y:S01]  /*1480*/  IMAD.IADD R13, R0, 0x1, -R13 ;  /* 0x00000001000d7824 */ /* 0x000fe200078e0a0d */
[----:B------:R-:W-:Y:S01]  /*1490*/  LEA.HI R3, R3, R0, RZ, 0x5 ;  /* 0x0000000003037211 */ /* 0x000fe200078f28ff */
[----:B------:R-:W-:Y:S01]  /*14a0*/  IMAD R8, R15, 0x200, R8 ;  /* 0x000002000f087824 */ /* 0x000fe200078e0208 */
[----:B------:R-:W-:Y:S01]  /*14b0*/  LOP3.LUT R5, R10, R7, RZ, 0x3c, !PT ;  /* 0x000000070a057212 */ /* 0x000fe200078e3cff */
[----:B------:R-:W-:Y:S01]  /*14c0*/  IMAD R11, R12, 0x10, R13 ;  /* 0x000000100c0b7824 */ /* 0x000fe200078e020d */
[----:B------:R-:W-:Y:S01]  /*14d0*/  LOP3.LUT P0, RZ, R6, 0x2, RZ, 0xc0, !PT ;  /* 0x0000000206ff7812 */ /* 0x000fe2000780c0ff */
[----:B------:R-:W-:Y:S01]  /*14e0*/  IMAD.U32 R15, RZ, RZ, UR38 ;  /* 0x00000026ff0f7e24 */ /* 0x000fe2000f8e00ff */
[----:B------:R-:W-:Y:S01]  /*14f0*/  SHF.R.S32.HI R3, RZ, 0x5, R3 ;  /* 0x00000005ff037819 */ /* 0x000fe20000011403 */
[----:B------:R-:W-:Y:S01]  /*1500*/  IMAD.IADD R10, R8, 0x1, R5 ;  /* 0x00000001080a7824 */ /* 0x000fe200078e0205 */
[----:B------:R-:W-:Y:S01]  /*1510*/  IADD3.X R6, R14, UR4, RZ, PT, !PT ;  /* 0x000000040e067c10 */ /* 0x000fe2000bffe4ff */
[----:B------:R-:W-:Y:S01]  /*1520*/  IMAD.SHL.U32 R11, R11, 0x2, RZ ;  /* 0x000000020b0b7824 */ /* 0x000fe200078e00ff */
[----:B------:R-:W-:Y:S01]  /*1530*/  SEL R17, R17, 0xffffffe0, !P0 ;  /* 0xffffffe011117807 */ /* 0x000fe20004000000 */
[----:B------:R-:W-:Y:S01]  /*1540*/  IMAD.SHL.U32 R0, R16, 0x4, RZ ;  /* 0x0000000410007824 */ /* 0x000fe200078e00ff */
[----:B------:R-:W-:Y:S01]  /*1550*/  LEA R10, R10, UR37, 0x1 ;  /* 0x000000250a0a7c11 */ /* 0x000fe2000f8e08ff */
[----:B------:R-:W-:Y:S01]  /*1560*/  IMAD R7, R3, 0x10, R4 ;  /* 0x0000001003077824 */ /* 0x000fe200078e0204 */
[--C-:B------:R-:W-:Y:S01]  /*1570*/  IADD3 R6, R6, -UR5, -R11.reuse ;  /* 0x8000000506067c10 */ /* 0x100fe2000fffe80b */
[----:B------:R-:W-:Y:S01]  /*1580*/  IMAD.IADD R12, R14, 0x1, -R11 ;  /* 0x000000010e0c7824 */ /* 0x000fe200078e0a0b */
[----:B------:R-:W-:Y:S01]  /*1590*/  IADD3 R13, -R11, UR4, R14 ;  /* 0x000000040b0d7c10 */ /* 0x000fe2000fffe10e */
[----:B------:R-:W-:Y:S01]  /*15a0*/  IMAD.MOV.U32 R8, RZ, RZ, RZ ;  /* 0x000000ffff087224 */ /* 0x000fe200078e00ff */
[----:B------:R-:W-:Y:S01]  /*15b0*/  CS2R R66, SRZ ;  /* 0x0000000000427805 */ /* 0x000fe2000001ff00 */
[----:B------:R-:W-:Y:S01]  /*15c0*/  IMAD.MOV.U32 R3, RZ, RZ, RZ ;  /* 0x000000ffff037224 */ /* 0x000fe200078e00ff */
        /* <DEDUP_REMOVED lines=46> */
[----:B------:R-:W-:Y:S02]  /*18b0*/  LOP3.LUT R15, R15, 0x1, RZ, 0xfc, !PT ;  /* 0x000000010f0f7812 */ /* 0x000fe400078efcff */
[----:B------:R-:W-:Y:S02]  /*18c0*/  LEA R0, R0, UR37, 0x2 ;  /* 0x0000002500007c11 */ /* 0x000fe4000f8e10ff */
[----:B------:R-:W-:-:S07]  /*18d0*/  IADD3 R11, R17, 0x30400, R10 ;  /* 0x00030400110b7810 */ /* 0x000fce0007ffe00a */
.L_x_1185:
[----:B------:R-:W-:Y:S01]  /*18e0*/  ISETP.NE.AND P0, PT, R15, 0x3, PT ;  /* 0x000000030f00780c */ /* 0x000fe20003f05270 */
[----:B------:R-:W-:-:S12]  /*18f0*/  YIELD ;  /* 0x0000000000007946 */ /* 0x000fd80003800000 */
[----:B------:R-:W-:Y:S05]  /*1900*/  @!P0 BRA `(.L_x_1167) ;  /* 0x0000000000048947 */ /* 0x000fea0003800000 */
[----:B------:R-:W-:Y:S01]  /*1910*/  BPT.TRAP 0x1 ;  /* 0x000000040000795c */ /* 0x000fe20000300000 */
.L_x_1167:
[----:B------:R-:W-:Y:S02]  /*1920*/  LEA R4, R3, UR37, 0x3 ;  /* 0x0000002503047c11 */ /* 0x000fe4000f8e18ff */
[----:B------:R-:W-:-:S04]  /*1930*/  SHF.L.U32 R17, R8, 0x1f, RZ ;  /* 0x0000001f08117819 */ /* 0x000fc800000006ff */
[----:B------:R1:W2:Y:S01]  /*1940*/  SYNCS.PHASECHK.TRANS64.TRYWAIT P1, [R4+URZ+0x36410], R17 ;  /* 0x03641011040075a7 */ /* 0x0002a2000802017f */
[----:B------:R-:W-:Y:S05]  /*1950*/  @!P0 BRA `(.L_x_1168) ;  /* 0x0000000000048947 */ /* 0x000fea0003800000 */
[----:B------:R-:W-:Y:S01]  /*1960*/  BPT.TRAP 0x1 ;  /* 0x000000040000795c */ /* 0x000fe20000300000 */
.L_x_1168:
[----:B--2---:R-:W-:Y:S05]  /*1970*/  @P1 BRA `(.L_x_1169) ;  /* 0x0000000000081947 */ /* 0x004fea0003800000 */
[----:B------:R-:W2:Y:S02]  /*1980*/  SYNCS.PHASECHK.TRANS64.TRYWAIT P1, [R4+URZ+0x36410], R17 ;  /* 0x03641011040075a7 */ /* 0x000ea4000802017f */
[----:B--2---:R-:W-:Y:S05]  /*1990*/  @!P1 BRA `(.L_x_1170) ;  /* 0x0000007c00309947 */ /* 0x004fea0003800000 */
.L_x_1169:
        /* <DEDUP_REMOVED lines=103> */
.L_x_1171:
[----:B---3--:R-:W-:-:S04]  /*2010*/  SHF.L.U32 R16, R5, 0x1f, RZ ;  /* 0x0000001f05107819 */ /* 0x008fc800000006ff */
[----:B------:R3:W1:Y:S01]  /*2020*/  SYNCS.PHASECHK.TRANS64.TRYWAIT P1, [UR37+0x36430], R16 ;  /* 0x03643010ff0075a7 */ /* 0x0006620008020165 */
[----:B------:R-:W-:Y:S05]  /*2030*/  @!P0 BRA `(.L_x_1172) ;  /* 0x0000000000048947 */ /* 0x000fea0003800000 */
[----:B------:R-:W-:Y:S01]  /*2040*/  BPT.TRAP 0x1 ;  /* 0x000000040000795c */ /* 0x000fe20000300000 */
.L_x_1172:
[----:B-1----:R-:W-:Y:S05]  /*2050*/  @P1 BRA `(.L_x_1173) ;  /* 0x0000000000081947 */ /* 0x002fea0003800000 */
[----:B------:R-:W1:Y:S02]  /*2060*/  SYNCS.PHASECHK.TRANS64.TRYWAIT P1, [UR37+0x36430], R16 ;  /* 0x03643010ff0075a7 */ /* 0x000e640008020165 */
[----:B-1----:R-:W-:Y:S05]  /*2070*/  @!P1 BRA `(.L_x_1174) ;  /* 0x00000074008c9947 */ /* 0x002fea0003800000 */
.L_x_1173:
[----:B------:R-:W-:Y:S01]  /*2080*/  UIADD3 UR5, UR37, 0x2a000, URZ ;  /* 0x0002a00025057890 */ /* 0x000fe2000fffe03f */
[----:B------:R-:W-:Y:S01]  /*2090*/  WARPGROUP.ARRIVE ;  /* 0x00000000000079c5 */ /* 0x000fe20000000000 */
[----:B------:R-:W-:Y:S01]  /*20a0*/  UIADD3 UR4, UR4, 0x9000, URZ ;  /* 0x0000900004047890 */ /* 0x000fe2000fffe03f */
[----:B---3--:R-:W-:Y:S01]  /*20b0*/  IMAD.U32 R16, RZ, RZ, UR39 ;  /* 0x00000027ff107e24 */ /* 0x008fe2000f8e00ff */
[----:B------:R-:W-:Y:S01]  /*20c0*/  USHF.R.U32.HI UR5, URZ, 0x4, UR5 ;  /* 0x000000043f057899 */ /* 0x000fe20008011605 */
[----:B------:R-:W-:Y:S01]  /*20d0*/  VIADD R20, R6, UR41 ;  /* 0x0000002906147c36 */ /* 0x000fe20008000000 */
[----:B------:R-:W-:Y:S01]  /*20e0*/  USHF.R.U32.HI UR4, URZ, 0x4, UR4 ;  /* 0x000000043f047899 */ /* 0x000fe20008011604 */
[----:B------:R-:W-:Y:S01]  /*20f0*/  IMAD R19, R16, 0x40, R7 ;  /* 0x0000004010137824 */ /* 0x000fe200078e0207 */
[----:B------:R-:W-:Y:S02]  /*2100*/  ULOP3.LUT UR5, UR5, 0x3fff, URZ, 0xc0, !UPT ;  /* 0x00003fff05057892 */ /* 0x000fe4000f8ec03f */
[----:B------:R-:W-:-:S02]  /*2110*/  ULOP3.LUT UR6, UR4, 0x3fff, URZ, 0xc0, !UPT ;  /* 0x00003fff04067892 */ /* 0x000fc4000f8ec03f */
[----:B------:R-:W-:Y:S01]  /*2120*/  ULOP3.LUT UR4, UR5, 0x10000, URZ, 0xfc, !UPT ;  /* 0x0001000005047892 */ /* 0x000fe2000f8efc3f */
[----:B--2---:R-:W-:Y:S01]  /*2130*/  VIADDMNMX R17, R19, R20, R13, PT ;  /* 0x0000001413117246 */ /* 0x004fe2000380010d */
[----:B------:R-:W-:Y:S01]  /*2140*/  ULOP3.LUT UR6, UR6, 0x10000, URZ, 0xfc, !UPT ;  /* 0x0001000006067892 */ /* 0x000fe2000f8efc3f */
[----:B------:R-:W-:Y:S01]  /*2150*/  UMOV UR5, 0x40000040 ;  /* 0x4000004000057882 */ /* 0x000fe20000000000 */
[----:B------:R-:W-:Y:S02]  /*2160*/  UMOV UR7, 0x40000040 ;  /* 0x4000004000077882 */ /* 0x000fe40000000000 */
[----:B------:R-:W-:Y:S02]  /*2170*/  UIADD3 UR10, UR6, 0x2, URZ ;  /* 0x00000002060a7890 */ /* 0x000fe4000fffe03f */
[----:B------:R-:W-:Y:S01]  /*2180*/  UIADD3 UR8, UR4, 0x2, URZ ;  /* 0x0000000204087890 */ /* 0x000fe2000fffe03f */
[----:B------:R-:W-:Y:S02]  /*2190*/  UMOV UR11, 0x40000040 ;  /* 0x40000040000b7882 */ /* 0x000fe40000000000 */
[----:B------:R-:W-:Y:S01]  /*21a0*/  HGMMA.64x32x16.F32.BF16 R120, gdesc[UR4], RZ, !UPT, gsb0 ;  /* 0x00600000047879f0 */ /* 0x000fe2000c0018ff */
[----:B------:R-:W-:Y:S01]  /*21b0*/  UMOV UR9, 0x40000040 ;  /* 0x4000004000097882 */ /* 0x000fe20000000000 */
[----:B------:R-:W-:Y:S01]  /*21c0*/  UMOV UR7, 0x40000040 ;  /* 0x4000004000077882 */ /* 0x000fe20000000000 */
[----:B------:R-:W-:Y:S01]  /*21d0*/  UMOV UR5, 0x40000040 ;  /* 0x4000004000057882 */ /* 0x000fe20000000000 */
[----:B------:R-:W-:-:S06]  /*21e0*/  UISETP.GE.AND UP1, UPT, UR44, 0x1, UPT ;  /* 0x000000012c00788c */ /* 0x000fcc000bf26270 */
[----:B------:R-:W-:Y:S01]  /*21f0*/  PLOP3.LUT P1, PT, PT, PT, UP1, 0x40, 0x0 ;  /* 0x000000000000781c */ /* 0x000fe20003f2e818 */
        /* <DEDUP_REMOVED lines=63> */
[----:B------:R-:W-:Y:S02]  /*25f0*/  UIADD3 UR6, UR6, 0x606, URZ ;  /* 0x0000060606067890 */ /* 0x000fe4000fffe03f */
[----:B------:R-:W-:Y:S01]  /*2600*/  UIADD3 UR4, UR4, 0x406, URZ ;  /* 0x0000040604047890 */ /* 0x000fe2000fffe03f */
[----:B------:R-:W-:Y:S02]  /*2610*/  WARPGROUP.DEPBAR.LE gsb0, 0x0 ;  /* 0x00008000000079c5 */ /* 0x000fe40000010000 */
[----:B------:R-:W-:-:S06]  /*2620*/  WARPGROUP.ARRIVE ;  /* 0x00000000000079c5 */ /* 0x000fcc0000000000 */
[----:B------:R-:W-:Y:S03]  /*2630*/  HGMMA.64x32x16.F32.BF16 R120, gdesc[UR8], R120, gsb0 ;  /* 0x00600000087879f0 */ /* 0x000fe60008001878 */
[----:B------:R-:W-:Y:S02]  /*2640*/  WARPGROUP.DEPBAR.LE gsb0, 0x0 ;  /* 0x00008000000079c5 */ /* 0x000fe40000010000 */
[----:B------:R-:W-:-:S06]  /*2650*/  WARPGROUP.ARRIVE ;  /* 0x00000000000079c5 */ /* 0x000fcc0000000000 */
[----:B------:R-:W-:Y:S01]  /*2660*/  HGMMA.64x32x16.F32.BF16 R120, gdesc[UR4], R120, gsb0 ;  /* 0x00600000047879f0 */ /* 0x000fe20008001878 */
[----:B------:R-:W-:-:S06]  /*2670*/  ULOP3.LUT UR4, URZ, UR40, URZ, 0x33, !UPT ;  /* 0x000000283f047292 */ /* 0x000fcc000f8e333f */
[----:B------:R-:W-:-:S04]  /*2680*/  VIADD R18, R6, UR4 ;  /* 0x0000000406127c36 */ /* 0x000fc80008000000 */
[----:B------:R-:W-:Y:S01]  /*2690*/  IMAD.IADD R16, R19, 0x1, R18 ;  /* 0x0000000113107824 */ /* 0x000fe200078e0212 */
[----:B------:R-:W-:Y:S02]  /*26a0*/  WARPGROUP.DEPBAR.LE gsb0, 0x0 ;  /* 0x00008000000079c5 */ /* 0x000fe40000010000 */
[----:B------:R-:W-:Y:S05]  /*26b0*/  @P1 BRA `(.L_x_1175) ;  /* 0x0000000000641947 */ /* 0x000fea0003800000 */
[----:B------:R-:W1:Y:S01]  /*26c0*/  LDC R16, c[0x0][0x280] ;  /* 0x0000a000ff107b82 */ /* 0x000e620000000800 */
[----:B------:R-:W-:Y:S01]  /*26d0*/  BSSY B0, `(.L_x_1176) ;  /* 0x0000013000007945 */ /* 0x000fe20003800000 */
[----:B-1----:R-:W-:-:S04]  /*26e0*/  IADD3 R23, R19, UR43, -R16 ;  /* 0x0000002b13177c10 */ /* 0x002fc8000fffe810 */
[----:B------:R-:W-:-:S13]  /*26f0*/  ISETP.GT.AND P1, PT, R23, -0x1, PT ;  /* 0xffffffff1700780c */ /* 0x000fda0003f24270 */
[----:B------:R-:W-:Y:S05]  /*2700*/  @P1 BRA `(.L_x_1177) ;  /* 0x0000000000241947 */ /* 0x000fea0003800000 */
[----:B------:R-:W-:Y:S01]  /*2710*/  UISETP.NE.AND UP0, UPT, UR44, 0x1, UPT ;  /* 0x000000012c00788c */ /* 0x000fe2000bf05270 */
[----:B------:R-:W-:-:S05]  /*2720*/  LOP3.LUT R23, RZ, R23, RZ, 0x33, !PT ;  /* 0x00000017ff177212 */ /* 0x000fca00078e33ff */
[----:B------:R-:W-:-:S05]  /*2730*/  PLOP3.LUT P1, PT, PT, PT, UP0, 0x80, 0x0 ;  /* 0x000000000000781c */ /* 0x000fca0003f2f008 */
[----:B------:R-:W-:-:S08]  /*2740*/  @UP0 ULDC UR5, c[0x0][0x754] ;  /* 0x0001d50000050ab9 */ /* 0x000fd00000000800 */
[----:B------:R-:W-:Y:S01]  /*2750*/  @P1 IMAD.HI.U32 R16, R23, UR5, RZ ;  /* 0x0000000517101c27 */ /* 0x000fe2000f8e00ff */
[----:B------:R-:W-:-:S04]  /*2760*/  @UP0 ULDC UR5, c[0x0][0x758] ;  /* 0x0001d60000050ab9 */ /* 0x000fc80000000800 */
[----:B------:R-:W-:-:S04]  /*2770*/  @P1 SHF.R.U32.HI R23, RZ, UR5, R16 ;  /* 0x00000005ff171c19 */ /* 0x000fc80008011610 */
[----:B------:R-:W-:Y:S01]  /*2780*/  LOP3.LUT R23, RZ, R23, RZ, 0x33, !PT ;  /* 0x00000017ff177212 */ /* 0x000fe200078e33ff */
[----:B------:R-:W-:Y:S06]  /*2790*/  BRA `(.L_x_1178) ;  /* 0x0000000000187947 */ /* 0x000fec0003800000 */
.L_x_1177:
[----:B------:R-:W-:-:S06]  /*27a0*/  UISETP.NE.AND UP0, UPT, UR44, 0x1, UPT ;  /* 0x000000012c00788c */ /* 0x000fcc000bf05270 */
[----:B------:R-:W-:-:S05]  /*27b0*/  PLOP3.LUT P1, PT, PT, PT, UP0, 0x80, 0x0 ;  /* 0x000000000000781c */ /* 0x000fca0003f2f008 */
[----:B------:R-:W-:-:S08]  /*27c0*/  @UP0 ULDC UR5, c[0x0][0x754] ;  /* 0x0001d50000050ab9 */ /* 0x000fd00000000800 */
[----:B------:R-:W-:Y:S01]  /*27d0*/  @P1 IMAD.HI.U32 R16, R23, UR5, RZ ;  /* 0x0000000517101c27 */ /* 0x000fe2000f8e00ff */
[----:B------:R-:W-:-:S04]  /*27e0*/  @UP0 ULDC UR5, c[0x0][0x758] ;  /* 0x0001d60000050ab9 */ /* 0x000fc80000000800 */
[----:B------:R-:W-:-:S07]  /*27f0*/  @P1 SHF.R.U32.HI R23, RZ, UR5, R16 ;  /* 0x00000005ff171c19 */ /* 0x000fce0008011610 */
.L_x_1178:
[----:B------:R-:W-:Y:S05]  /*2800*/  BSYNC B0 ;  /* 0x0000000000007941 */ /* 0x000fea0003800000 */
.L_x_1176:
[----:B------:R-:W-:Y:S01]  /*2810*/  IMAD R23, R23, UR44, R12 ;  /* 0x0000002c17177c24 */ /* 0x000fe2000f8e020c */
[----:B------:R-:W-:-:S04]  /*2820*/  IADD3 R16, R19, UR4, R6 ;  /* 0x0000000413107c10 */ /* 0x000fc8000fffe006 */
[----:B------:R-:W-:Y:S02]  /*2830*/  VIADDMNMX R17, R23, UR44, R17, PT ;  /* 0x0000002c17117c46 */ /* 0x000fe4000b800111 */
[----:B------:R-:W-:-:S07]  /*2840*/  VIMNMX R16, R16, R23, !PT ;  /* 0x0000001710107248 */ /* 0x000fce0007fe0100 */
.L_x_1175:
[C---:B------:R-:W-:Y:S02]  /*2850*/  ISETP.GE.AND P1, PT, R14.reuse, 0x1, PT ;  /* 0x000000010e00780c */ /* 0x040fe40003f26270 */
[----:B------:R-:W-:Y:S02]  /*2860*/  ISETP.GE.AND P2, PT, R14, 0x2, PT ;  /* 0x000000020e00780c */ /* 0x000fe40003f46270 */
[C---:B------:R-:W-:Y:S02]  /*2870*/  ISETP.GT.AND P5, PT, R16.reuse, RZ, !P1 ;  /* 0x000000ff1000720c */ /* 0x040fe40004fa4270 */
[----:B------:R-:W-:Y:S02]  /*2880*/  ISETP.GT.AND P6, PT, R16, 0x1, !P2 ;  /* 0x000000011000780c */ /* 0x000fe400057c4270 */
[----:B------:R-:W-:Y:S02]  /*2890*/  ISETP.LT.OR P5, PT, R17, 0x1, P5 ;  /* 0x000000011100780c */ /* 0x000fe40002fa1670 */
[----:B------:R-:W-:-:S02]  /*28a0*/  ISETP.GE.AND P3, PT, R14, 0x9, PT ;  /* 0x000000090e00780c */ /* 0x000fc40003f66270 */
[----:B------:R-:W-:Y:S02]  /*28b0*/  ISETP.LT.OR P6, PT, R17, 0x2, P6 ;  /* 0x000000021100780c */ /* 0x000fe400037c1670 */
[----:B------:R-:W-:Y:S02]  /*28c0*/  FSEL R23, R136, -INF , !P5 ;  /* 0xff80000088177808 */ /* 0x000fe40006800000 */
[----:B------:R-:W-:Y:S02]  /*28d0*/  ISETP.GE.AND P4, PT, R14, 0xa, PT ;  /* 0x0000000a0e00780c */ /* 0x000fe40003f86270 */
[C---:B------:R-:W-:Y:S02]  /*28e0*/  ISETP.GT.AND P5, PT, R16.reuse, 0x8, !P3 ;  /* 0x000000081000780c */ /* 0x040fe40005fa4270 */
[----:B------:R-:W-:Y:S02]  /*28f0*/  FSEL R137, R137, -INF , !P6 ;  /* 0xff80000089897808 */ /* 0x000fe40007000000 */
[----:B------:R-:W-:-:S02]  /*2900*/  ISETP.GT.AND P6, PT, R16, 0x9, !P4 ;  /* 0x000000091000780c */ /* 0x000fc400067c4270 */
[C---:B------:R-:W-:Y:S02]  /*2910*/  ISETP.LT.OR P5, PT, R17.reuse, 0x9, P5 ;  /* 0x000000091100780c */ /* 0x040fe40002fa1670 */
[----:B------:R-:W-:Y:S02]  /*2920*/  ISETP.LT.OR P6, PT, R17, 0xa, P6 ;  /* 0x0000000a1100780c */ /* 0x000fe400037c1670 */
[----:B------:R-:W-:Y:S02]  /*2930*/  FSEL R155, R140, -INF , !P5 ;  /* 0xff8000008c9b7808 */ /* 0x000fe40006800000 */
[----:B------:R-:W-:Y:S02]  /*2940*/  ISETP.GE.AND P5, PT, R14, 0x11, PT ;  /* 0x000000110e00780c */ /* 0x000fe40003fa6270 */
[----:B------:R-:W-:Y:S02]  /*2950*/  FSEL R141, R141, -INF , !P6 ;  /* 0xff8000008d8d7808 */ /* 0x000fe40007000000 */
[----:B------:R-:W-:-:S02]  /*2960*/  ISETP.GT.AND P6, PT, R16, 0x10, !P5 ;  /* 0x000000101000780c */ /* 0x000fc40006fc4270 */
[----:B------:R-:W-:Y:S02]  /*2970*/  LOP3.LUT R2, R2, 0xfffffffb, RZ, 0xc0, !PT ;  /* 0xfffffffb02027812 */ /* 0x000fe400078ec0ff */
[----:B------:R-:W-:-:S04]  /*2980*/  ISETP.LT.OR P6, PT, R17, 0x11, P6 ;  /* 0x000000111100780c */ /* 0x000fc800037c1670 */
[----:B------:R-:W-:Y:S02]  /*2990*/  FSEL R157, R144, -INF , !P6 ;  /* 0xff800000909d7808 */ /* 0x000fe40007000000 */
[----:B------:R-:W-:-:S13]  /*29a0*/  ISETP.GE.AND P6, PT, R14, 0x12, PT ;  /* 0x000000120e00780c */ /* 0x000fda0003fc6270 */
[----:B------:R-:W-:Y:S02]  /*29b0*/  @P6 LOP3.LUT R2, R2, 0x4, RZ, 0xfc, !PT ;  /* 0x0000000402026812 */ /* 0x000fe400078efcff */
[----:B------:R-:W-:Y:S02]  /*29c0*/  ISETP.GT.AND P6, PT, R16, 0x11, !P6 ;  /* 0x000000111000780c */ /* 0x000fe400077c4270 */
        /* <DEDUP_REMOVED lines=11> */
[----:B------:R-:W-:-:S04]  /*2a80*/  ISETP.GT.AND P6, PT, R16, 0x19, !P6 ;  /* 0x000000191000780c */ /* 0x000fc800077c4270 */
[----:B------:R-:W-:Y:S01]  /*2a90*/  ISETP.LT.OR P6, PT, R17, 0x1a, P6 ;  /* 0x0000001a1100780c */ /* 0x000fe200037c1670 */
[----:B------:R-:W-:-:S03]  /*2aa0*/  VIADD R17, R19, 0x8 ;  /* 0x0000000813117836 */ /* 0x000fc60000000000 */
[----:B------:R-:W-:Y:S01]  /*2ab0*/  FSEL R149, R149, -INF , !P6 ;  /* 0xff80000095957808 */ /* 0x000fe20007000000 */
[----:B------:R-:W-:Y:S01]  /*2ac0*/  IMAD.IADD R18, R18, 0x1, R17 ;  /* 0x0000000112127824 */ /* 0x000fe200078e0211 */
[----:B------:R-:W-:Y:S02]  /*2ad0*/  PLOP3.LUT P6, PT, PT, PT, UP1, 0x40, 0x0 ;  /* 0x000000000000781c */ /* 0x000fe40003fce818 */
[----:B------:R-:W-:-:S11]  /*2ae0*/  VIADDMNMX R20, R17, R20, R13, PT ;  /* 0x0000001411147246 */ /* 0x000fd6000380010d */
        /* <DEDUP_REMOVED lines=11> */
[----:B------:R-:W-:Y:S01]  /*2ba0*/  PLOP3.LUT P6, PT, PT, PT, UP0, 0x80, 0x0 ;  /* 0x000000000000781c */ /* 0x000fe20003fcf008 */
[----:B------:R-:W-:-:S12]  /*2bb0*/  @UP0 ULDC UR4, c[0x0][0x758] ;  /* 0x0001d60000040ab9 */ /* 0x000fd80000000800 */
[----:B------:R-:W-:-:S04]  /*2bc0*/  @P6 SHF.R.U32.HI R17, RZ, UR4, R16 ;  /* 0x00000004ff116c19 */ /* 0x000fc80008011610 */
[----:B------:R-:W-:Y:S01]  /*2bd0*/  LOP3.LUT R17, RZ, R17, RZ, 0x33, !PT ;  /* 0x00000011ff117212 */ /* 0x000fe200078e33ff */
[----:B------:R-:W-:Y:S06]  /*2be0*/  BRA `(.L_x_1182) ;  /* 0x00000000001c7947 */ /* 0x000fec0003800000 */
.L_x_1181:
[----:B------:R-:W-:-:S06]  /*2bf0*/  UISETP.NE.AND UP0, UPT, UR44, 0x1, UPT ;  /* 0x000000012c00788c */ /* 0x000fcc000bf05270 */
[----:B------:R-:W-:-:S05]  /*2c00*/  PLOP3.LUT P6, PT, PT, PT, UP0, 0x80, 0x0 ;  /* 0x000000000000781c */ /* 0x000fca0003fcf008 */
[----:B------:R-:W-:-:S08]  /*2c10*/  @UP0 ULDC UR4, c[0x0][0x754] ;  /* 0x0001d50000040ab9 */ /* 0x000fd00000000800 */
[----:B------:R-:W-:Y:S01]  /*2c20*/  @P6 IMAD.HI.U32 R16, R17, UR4, RZ ;  /* 0x0000000411106c27 */ /* 0x000fe2000f8e00ff */
[----:B------:R-:W-:Y:S01]  /*2c30*/  PLOP3.LUT P6, PT, PT, PT, UP0, 0x80, 0x0 ;  /* 0x000000000000781c */ /* 0x000fe20003fcf008 */
[----:B------:R-:W-:-:S12]  /*2c40*/  @UP0 ULDC UR4, c[0x0][0x758] ;  /* 0x0001d60000040ab9 */ /* 0x000fd80000000800 */
[----:B------:R-:W-:-:S07]  /*2c50*/  @P6 SHF.R.U32.HI R17, RZ, UR4, R16 ;  /* 0x00000004ff116c19 */ /* 0x000fce0008011610 */
.L_x_1182:
[----:B------:R-:W-:Y:S05]  /*2c60*/  BSYNC B0 ;  /* 0x0000000000007941 */ /* 0x000fea0003800000 */
.L_x_1180:
[----:B------:R-:W-:-:S05]  /*2c70*/  IMAD R17, R17, UR44, R12 ;  /* 0x0000002c11117c24 */ /* 0x000fca000f8e020c */
[----:B------:R-:W-:Y:S02]  /*2c80*/  VIMNMX R18, R18, R17, !PT ;  /* 0x0000001112127248 */ /* 0x000fe40007fe0100 */
[----:B------:R-:W-:-:S07]  /*2c90*/  VIADDMNMX R20, R17, UR44, R20, PT ;  /* 0x0000002c11147c46 */ /* 0x000fce000b800114 */
.L_x_1179:
[C---:B------:R-:W-:Y:S01]  /*2ca0*/  ISETP.GT.AND P2, PT, R18.reuse, 0x1, !P2 ;  /* 0x000000011200780c */ /* 0x040fe20005744270 */
[--C-:B----4-:R-:W-:Y:S01]  /*2cb0*/  FFMA.FTZ R144, R145, UR45, -R22.reuse ;  /* 0x0000002d91907c23 */ /* 0x110fe20008010816 */
[--C-:B------:R-:W-:Y:S01]  /*2cc0*/  FFMA.FTZ R140, R141, UR45, -R22.reuse ;  /* 0x0000002d8d8c7c23 */ /* 0x100fe20008010816 */
[----:B------:R-:W-:Y:S01]  /*2cd0*/  ISETP.GT.AND P3, PT, R18, 0x8, !P3 ;  /* 0x000000081200780c */ /* 0x000fe20005f64270 */
[--C-:B------:R-:W-:Y:S01]  /*2ce0*/  FFMA.FTZ R136, R137, UR45, -R22.reuse ;  /* 0x0000002d89887c23 */ /* 0x100fe20008010816 */
[----:B------:R-:W-:Y:S01]  /*2cf0*/  ISETP.LT.OR P2, PT, R20, 0x2, P2 ;  /* 0x000000021400780c */ /* 0x000fe20001741670 */
[--C-:B------:R-:W-:Y:S01]  /*2d00*/  FFMA.FTZ R17, R23, UR45, -R22.reuse ;  /* 0x0000002d17117c23 */ /* 0x100fe20008010816 */
[----:B------:R-:W-:Y:S01]  /*2d10*/  ISETP.GE.AND P6, PT, R14, 0x12, PT ;  /* 0x000000120e00780c */ /* 0x000fe20003fc6270 */
[--C-:B------:R-:W-:Y:S01]  /*2d20*/  FFMA.FTZ R19, R155, UR45, -R22.reuse ;  /* 0x0000002d9b137c23 */ /* 0x100fe20008010816 */
[----:B------:R-:W-:Y:S01]  /*2d30*/  FSEL R16, R139, -INF , !P2 ;  /* 0xff8000008b107808 */ /* 0x000fe20005000000 */
[--C-:B------:R-:W-:Y:S01]  /*2d40*/  FFMA.FTZ R139, R148, UR45, -R22.reuse ;  /* 0x0000002d948b7c23 */ /* 0x100fe20008010816 */
[----:B------:R-:W-:Y:S01]  /*2d50*/  LEA R148, R7, UR37, 0x2 ;  /* 0x0000002507947c11 */ /* 0x000fe2000f8e10ff */
[--C-:B------:R-:W-:Y:S01]  /*2d60*/  FFMA.FTZ R23, R157, UR45, -R22.reuse ;  /* 0x0000002d9d177c23 */ /* 0x100fe20008010816 */
[----:B------:R-:W-:Y:S01]  /*2d70*/  ISETP.LT.OR P3, PT, R20, 0x9, P3 ;  /* 0x000000091400780c */ /* 0x000fe20001f61670 */
[--C-:B-----5:R-:W-:Y:S01]  /*2d80*/  FFMA.FTZ R137, R16, UR45, -R21.reuse ;  /* 0x0000002d10897c23 */ /* 0x120fe20008010815 */
[C---:B------:R-:W-:Y:S01]  /*2d90*/  ISETP.GT.AND P5, PT, R18.reuse, 0x10, !P5 ;  /* 0x000000101200780c */ /* 0x040fe20006fa4270 */
[----:B------:R-:W1:Y:S01]  /*2da0*/  LDS R145, [R148+0x30200] ;  /* 0x0302000094917984 */ /* 0x000e620000000800 */
[C---:B------:R-:W-:Y:S01]  /*2db0*/  ISETP.GT.AND P4, PT, R18.reuse, 0x9, !P4 ;  /* 0x000000091200780c */ /* 0x040fe20006784270 */
[----:B------:R-:W-:Y:S01]  /*2dc0*/  FFMA.FTZ R22, R149, UR45, -R22 ;  /* 0x0000002d95167c23 */ /* 0x000fe20008010816 */
[----:B------:R-:W-:Y:S01]  /*2dd0*/  ISETP.GT.AND P2, PT, R18, 0x11, !P6 ;  /* 0x000000111200780c */ /* 0x000fe20007744270 */
[----:B------:R-:W2:Y:S01]  /*2de0*/  LDS R141, [R148+0x30220] ;  /* 0x03022000948d7984 */ /* 0x000ea20000000800 */
[----:B------:R-:W-:Y:S01]  /*2df0*/  ISETP.GE.AND P6, PT, R14, 0x1a, PT ;  /* 0x0000001a0e00780c */ /* 0x000fe20003fc6270 */
[----:B------:R-:W3:Y:S01]  /*2e00*/  MUFU.EX2 R17, R17 ;  /* 0x0000001100117308 */ /* 0x000ee20000000800 */
[----:B------:R-:W-:Y:S01]  /*2e10*/  FSEL R142, R142, -INF , !P3 ;  /* 0xff8000008e8e7808 */ /* 0x000fe20005800000 */
[----:B------:R-:W-:Y:S01]  /*2e20*/  USHF.R.U32.HI UR6, URZ, 0x4, UR42 ;  /* 0x000000043f067899 */ /* 0x000fe2000801162a */
[----:B------:R-:W-:Y:S01]  /*2e30*/  ISETP.GE.AND P3, PT, R14, 0x19, PT ;  /* 0x000000190e00780c */ /* 0x000fe20003f66270 */
[----:B------:R-:W-:Y:S01]  /*2e40*/  UMOV UR11, 0x80000020 ;  /* 0x80000020000b7882 */ /* 0x000fe20000000000 */
[----:B------:R-:W-:Y:S01]  /*2e50*/  ISETP.LT.OR P5, PT, R20, 0x11, P5 ;  /* 0x000000111400780c */ /* 0x000fe20002fa1670 */
[--C-:B------:R-:W-:Y:S01]  /*2e60*/  FFMA.FTZ R142, R142, UR45, -R21.reuse ;  /* 0x0000002d8e8e7c23 */ /* 0x100fe20008010815 */
[----:B------:R-:W-:Y:S01]  /*2e70*/  ISETP.GT.AND P1, PT, R18, RZ, !P1 ;  /* 0x000000ff1200720c */ /* 0x000fe20004f24270 */
[----:B------:R-:W-:Y:S01]  /*2e80*/  MUFU.EX2 R136, R136 ;  /* 0x0000008800887308 */ /* 0x000fe20000000800 */
[----:B------:R-:W-:Y:S01]  /*2e90*/  ISETP.LT.OR P4, PT, R20, 0xa, P4 ;  /* 0x0000000a1400780c */ /* 0x000fe20002781670 */
[----:B------:R-:W-:Y:S01]  /*2ea0*/  ULOP3.LUT UR6, UR6, 0x3fff, URZ, 0xc0, !UPT ;  /* 0x00003fff06067892 */ /* 0x000fe2000f8ec03f */
[C---:B------:R-:W-:Y:S01]  /*2eb0*/  ISETP.GT.AND P6, PT, R18.reuse, 0x19, !P6 ;  /* 0x000000191200780c */ /* 0x040fe200077c4270 */
[----:B------:R-:W-:Y:S01]  /*2ec0*/  UMOV UR9, 0x40000040 ;  /* 0x4000004000097882 */ /* 0x000fe20000000000 */
[----:B------:R-:W-:Y:S01]  /*2ed0*/  ISETP.GT.AND P3, PT, R18, 0x18, !P3 ;  /* 0x000000181200780c */ /* 0x000fe20005f64270 */
[----:B------:R-:W-:Y:S01]  /*2ee0*/  ULOP3.LUT UR12, UR6, 0x1000000, URZ, 0xfc, !UPT ;  /* 0x01000000060c7892 */ /* 0x000fe2000f8efc3f */
[----:B------:R-:W-:Y:S01]  /*2ef0*/  FSEL R146, R146, -INF , !P5 ;  /* 0xff80000092927808 */ /* 0x000fe20006800000 */
[----:B------:R-:W4:Y:S01]  /*2f00*/  MUFU.EX2 R19, R19 ;  /* 0x0000001300137308 */ /* 0x000f220000000800 */
[----:B------:R-:W-:Y:S01]  /*2f10*/  FSEL R16, R143, -INF , !P4 ;  /* 0xff8000008f107808 */ /* 0x000fe20006000000 */
[----:B------:R-:W-:Y:S01]  /*2f20*/  UMOV UR13, 0x80000020 ;  /* 0x80000020000d7882 */ /* 0x000fe20000000000 */
[C---:B------:R-:W-:Y:S01]  /*2f30*/  ISETP.LT.OR P1, PT, R20.reuse, 0x1, P1 ;  /* 0x000000011400780c */ /* 0x040fe20000f21670 */
[----:B------:R-:W-:Y:S01]  /*2f40*/  UMOV UR15, 0x40000040 ;  /* 0x40000040000f7882 */ /* 0x000fe20000000000 */
[----:B------:R-:W-:Y:S01]  /*2f50*/  ISETP.LT.OR P6, PT, R20, 0x1a, P6 ;  /* 0x0000001a1400780c */ /* 0x000fe200037c1670 */
[--C-:B------:R-:W-:Y:S01]  /*2f60*/  FFMA.FTZ R143, R16, UR45, -R21.reuse ;  /* 0x0000002d108f7c23 */ /* 0x100fe20008010815 */
[C---:B------:R-:W-:Y:S01]  /*2f70*/  ISETP.LT.OR P2, PT, R20.reuse, 0x12, P2 ;  /* 0x000000121400780c */ /* 0x040fe20001741670 */
[----:B------:R-:W5:Y:S01]  /*2f80*/  MUFU.EX2 R140, R140 ;  /* 0x0000008c008c7308 */ /* 0x000f620000000800 */
[----:B------:R-:W-:Y:S01]  /*2f90*/  ISETP.LT.OR P3, PT, R20, 0x19, P3 ;  /* 0x000000191400780c */ /* 0x000fe20001f61670 */
[----:B------:R-:W-:Y:S01]  /*2fa0*/  FFMA.FTZ R20, R146, UR45, -R21 ;  /* 0x0000002d92147c23 */ /* 0x000fe20008010815 */
[----:B------:R-:W-:Y:S01]  /*2fb0*/  FSEL R18, R138, -INF , !P1 ;  /* 0xff8000008a127808 */ /* 0x000fe20004800000 */
[----:B------:R-:W-:Y:S01]  /*2fc0*/  UMOV UR10, UR12 ;  /* 0x0000000c000a7c82 */ /* 0x000fe20008000000 */
[----:B------:R-:W-:-:S02]  /*2fd0*/  FSEL R146, R151, -INF , !P6 ;  /* 0xff80000097927808 */ /* 0x000fc40007000000 */
[----:B------:R-:W-:Y:S01]  /*2fe0*/  FSEL R16, R147, -INF , !P2 ;  /* 0xff80000093107808 */ /* 0x000fe20005000000 */
[--C-:B------:R-:W-:Y:S01]  /*2ff0*/  FFMA.FTZ R147, R18, UR45, -R21.reuse ;  /* 0x0000002d12937c23 */ /* 0x100fe20008010815 */
[----:B------:R-:W-:Y:S01]  /*3000*/  FSEL R150, R150, -INF , !P3 ;  /* 0xff80000096967808 */ /* 0x000fe20005800000 */
[----:B------:R-:W-:Y:S01]  /*3010*/  FFMA.FTZ R146, R146, UR45, -R21 ;  /* 0x0000002d92927c23 */ /* 0x000fe20008010815 */
[----:B-1----:R-:W-:Y:S01]  /*3020*/  FADD.FTZ R120, R120, -R145 ;  /* 0x8000009178787221 */ /* 0x002fe20000010000 */
[----:B------:R-:W-:Y:S01]  /*3030*/  FFMA.FTZ R149, R16, UR45, -R21 ;  /* 0x0000002d10957c23 */ /* 0x000fe20008010815 */
[----:B------:R-:W-:Y:S01]  /*3040*/  FADD.FTZ R121, R121, -R145 ;  /* 0x8000009179797221 */ /* 0x000fe20000010000 */
[----:B------:R-:W-:Y:S01]  /*3050*/  FFMA.FTZ R16, R150, UR45, -R21 ;  /* 0x0000002d96107c23 */ /* 0x000fe20008010815 */
[--C-:B------:R-:W-:Y:S01]  /*3060*/  FADD.FTZ R124, R124, -R145.reuse ;  /* 0x800000917c7c7221 */ /* 0x100fe20000010000 */
[--C-:B------:R-:W-:Y:S01]  /*3070*/  FADD.FTZ R125, R125, -R145.reuse ;  /* 0x800000917d7d7221 */ /* 0x100fe20000010000 */
[--C-:B------:R-:W-:Y:S01]  /*3080*/  FADD.FTZ R128, R128, -R145.reuse ;  /* 0x8000009180807221 */ /* 0x100fe20000010000 */
[--C-:B------:R-:W-:Y:S01]  /*3090*/  FADD.FTZ R129, R129, -R145.reuse ;  /* 0x8000009181817221 */ /* 0x100fe20000010000 */
[--C-:B------:R-:W-:Y:S01]  /*30a0*/  FADD.FTZ R132, R132, -R145.reuse ;  /* 0x8000009184847221 */ /* 0x100fe20000010000 */
[----:B------:R-:W1:Y:S01]  /*30b0*/  MUFU.EX2 R23, R23 ;  /* 0x0000001700177308 */ /* 0x000e620000000800 */
[----:B------:R-:W-:Y:S01]  /*30c0*/  FADD.FTZ R145, R133, -R145 ;  /* 0x8000009185917221 */ /* 0x000fe20000010000 */
[--C-:B--2---:R-:W-:Y:S01]  /*30d0*/  FADD.FTZ R148, R123, -R141.reuse ;  /* 0x8000008d7b947221 */ /* 0x104fe20000010000 */
[--C-:B------:R-:W-:Y:S01]  /*30e0*/  FADD.FTZ R123, R126, -R141.reuse ;  /* 0x8000008d7e7b7221 */ /* 0x100fe20000010000 */
[--C-:B------:R-:W-:Y:S01]  /*30f0*/  FADD.FTZ R126, R127, -R141.reuse ;  /* 0x8000008d7f7e7221 */ /* 0x100fe20000010000 */
[--C-:B------:R-:W-:Y:S01]  /*3100*/  FADD.FTZ R127, R130, -R141.reuse ;  /* 0x8000008d827f7221 */ /* 0x100fe20000010000 */
[--C-:B------:R-:W-:Y:S01]  /*3110*/  FADD.FTZ R130, R131, -R141.reuse ;  /* 0x8000008d83827221 */ /* 0x100fe20000010000 */
[----:B---3--:R-:W-:Y:S01]  /*3120*/  FMUL.FTZ R120, R17, R120 ;  /* 0x0000007811787220 */ /* 0x008fe20000410000 */
[----:B------:R-:W2:Y:S01]  /*3130*/  MUFU.EX2 R144, R144 ;  /* 0x0000009000907308 */ /* 0x000ea20000000800 */
[----:B----4-:R-:W-:Y:S01]  /*3140*/  FMUL.FTZ R124, R19, R124 ;  /* 0x0000007c137c7220 */ /* 0x010fe20000410000 */
[----:B-----5:R-:W-:Y:S01]  /*3150*/  F2FP.BF16.F32.PACK_AB R18, R140, R19 ;  /* 0x000000138c12723e */ /* 0x020fe200000010ff */
[--C-:B------:R-:W-:Y:S01]  /*3160*/  FADD.FTZ R122, R122, -R141.reuse ;  /* 0x8000008d7a7a7221 */ /* 0x100fe20000010000 */
[----:B------:R-:W-:Y:S01]  /*3170*/  R2UR UR7, R9 ;  /* 0x00000000090772ca */ /* 0x000fe200000e0000 */
[--C-:B------:R-:W-:Y:S01]  /*3180*/  FADD.FTZ R134, R134, -R141.reuse ;  /* 0x8000008d86867221 */ /* 0x100fe20000010000 */
[----:B------:R-:W-:Y:S01]  /*3190*/  FADD.FTZ R135, R135, -R141 ;  /* 0x8000008d87877221 */ /* 0x000fe20000010000 */
[----:B------:R-:W-:Y:S01]  /*31a0*/  FMUL.FTZ R121, R136, R121 ;  /* 0x0000007988797220 */ /* 0x000fe20000410000 */
[----:B------:R-:W3:Y:S01]  /*31b0*/  MUFU.EX2 R22, R22 ;  /* 0x0000001600167308 */ /* 0x000ee20000000800 */
[----:B-1----:R-:W-:Y:S01]  /*31c0*/  FMUL.FTZ R128, R23, R128 ;  /* 0x0000008017807220 */ /* 0x002fe20000410000 */
[----:B------:R-:W-:-:S06]  /*31d0*/  FMUL.FTZ R125, R140, R125 ;  /* 0x0000007d8c7d7220 */ /* 0x000fcc0000410000 */
[----:B------:R-:W-:Y:S01]  /*31e0*/  MUFU.EX2 R137, R137 ;  /* 0x0000008900897308 */ /* 0x000fe20000000800 */
[----:B------:R-:W-:Y:S01]  /*31f0*/  ULEA UR4, UR7, UR37, 0xd ;  /* 0x0000002507047291 */ /* 0x000fe2000f8e683f */
[----:B--2---:R-:W-:Y:S01]  /*3200*/  FMUL.FTZ R129, R144, R129 ;  /* 0x0000008190817220 */ /* 0x004fe20000410000 */
[----:B------:R-:W-:Y:S02]  /*3210*/  UIMAD UR7, UR7, 0x3000, UR37 ;  /* 0x00003000070778a4 */ /* 0x000fe4000f8e0225 */
[----:B------:R-:W-:Y:S02]  /*3220*/  UIADD3 UR5, UR4, 0x2a000, URZ ;  /* 0x0002a00004057890 */ /* 0x000fe4000fffe03f */
[----:B------:R-:W-:Y:S01]  /*3230*/  USHF.R.U32.HI UR7, URZ, 0x4, UR7 ;  /* 0x000000043f077899 */ /* 0x000fe20008011607 */
[----:B------:R-:W1:Y:S01]  /*3240*/  MUFU.EX2 R142, R142 ;  /* 0x0000008e008e7308 */ /* 0x000e620000000800 */
[----:B---3--:R-:W-:Y:S01]  /*3250*/  FMUL.FTZ R145, R22, R145 ;  /* 0x0000009116917220 */ /* 0x008fe20000410000 */
[----:B------:R-:W-:-:S02]  /*3260*/  USHF.R.U32.HI UR5, URZ, 0x4, UR5 ;  /* 0x000000043f057899 */ /* 0x000fc40008011605 */
[----:B------:R-:W-:Y:S02]  /*3270*/  ULOP3.LUT UR14, UR7, 0x3fff, URZ, 0xc0, !UPT ;  /* 0x00003fff070e7892 */ /* 0x000fe4000f8ec03f */
[----:B------:R-:W-:Y:S02]  /*3280*/  ULOP3.LUT UR6, UR5, 0x3fff, URZ, 0xc0, !UPT ;  /* 0x00003fff05067892 */ /* 0x000fe4000f8ec03f */
[----:B------:R-:W2:Y:S01]  /*3290*/  MUFU.EX2 R143, R143 ;  /* 0x0000008f008f7308 */ /* 0x000ea20000000800 */
[----:B------:R-:W-:-:S04]  /*32a0*/  R2UR UR5, R152 ;  /* 0x00000000980572ca */ /* 0x000fc800000e0000 */
[----:B------:R-:W-:-:S03]  /*32b0*/  UMOV UR8, UR6 ;  /* 0x0000000600087c82 */ /* 0x000fc60008000000 */
[----:B------:R-:W3:Y:S01]  /*32c0*/  MUFU.EX2 R21, R149 ;  /* 0x0000009500157308 */ /* 0x000ee20000000800 */
[----:B-1----:R-:W-:-:S05]  /*32d0*/  FMUL.FTZ R123, R142, R123 ;  /* 0x0000007b8e7b7220 */ /* 0x002fca0000410000 */
[----:B------:R-:W-:Y:S02]  /*32e0*/  USHF.R.U32.HI UR5, URZ, 0x4, UR5 ;  /* 0x000000043f057899 */ /* 0x000fe40008011605 */
[----:B------:R-:W1:Y:S01]  /*32f0*/  MUFU.EX2 R147, R147 ;  /* 0x0000009300937308 */ /* 0x000e620000000800 */
[C---:B--2---:R-:W-:Y:S01]  /*3300*/  F2FP.BF16.F32.PACK_AB R19, R143.reuse, R142 ;  /* 0x0000008e8f13723e */ /* 0x044fe200000010ff */
[----:B------:R-:W-:Y:S01]  /*3310*/  FMUL.FTZ R126, R143, R126 ;  /* 0x0000007e8f7e7220 */ /* 0x000fe20000410000 */
[----:B------:R-:W-:-:S05]  /*3320*/  ULOP3.LUT UR5, UR5, 0x3fff, URZ, 0xc0, !UPT ;  /* 0x00003fff05057892 */ /* 0x000fca000f8ec03f */
[----:B------:R-:W2:Y:S01]  /*3330*/  MUFU.EX2 R139, R139 ;  /* 0x0000008b008b7308 */ /* 0x000ea20000000800 */
[----:B---3--:R-:W-:-:S07]  /*3340*/  FMUL.FTZ R130, R21, R130 ;  /* 0x0000008215827220 */ /* 0x008fce0000410000 */
[----:B------:R3:W4:Y:S01]  /*3350*/  MUFU.EX2 R138, R20 ;  /* 0x00000014008a7308 */ /* 0x0007220000000800 */
[----:B-1----:R-:W-:-:S07]  /*3360*/  FMUL.FTZ R122, R147, R122 ;  /* 0x0000007a937a7220 */ /* 0x002fce0000410000 */
[----:B------:R1:W5:Y:S01]  /*3370*/  MUFU.EX2 R133, R16 ;  /* 0x0000001000857308 */ /* 0x0003620000000800 */
[----:B---3--:R-:W-:Y:S01]  /*3380*/  F2FP.BF16.F32.PACK_AB R20, R144, R23 ;  /* 0x000000179014723e */ /* 0x008fe200000010ff */
[----:B--2---:R-:W-:Y:S01]  /*3390*/  FMUL.FTZ R132, R139, R132 ;  /* 0x000000848b847220 */ /* 0x004fe20000410000 */
[----:B------:R-:W-:-:S05]  /*33a0*/  F2FP.BF16.F32.PACK_AB R22, R22, R139 ;  /* 0x0000008b1616723e */ /* 0x000fca00000010ff */
[----:B------:R-:W2:Y:S01]  /*33b0*/  MUFU.EX2 R146, R146 ;  /* 0x0000009200927308 */ /* 0x000ea20000000800 */
[----:B-1----:R-:W-:Y:S01]  /*33c0*/  F2FP.BF16.F32.PACK_AB R16, R136, R17 ;  /* 0x000000118810723e */ /* 0x002fe200000010ff */
[----:B----4-:R-:W-:Y:S01]  /*33d0*/  FMUL.FTZ R131, R138, R127 ;  /* 0x0000007f8a837220 */ /* 0x010fe20000410000 */
[----:B------:R-:W-:Y:S01]  /*33e0*/  F2FP.BF16.F32.PACK_AB R17, R137, R147 ;  /* 0x000000938911723e */ /* 0x000fe200000010ff */
[----:B------:R-:W-:Y:S01]  /*33f0*/  BAR.SYNC.DEFER_BLOCKING 0x9, 0x180 ;  /* 0x0246000000007b1d */ /* 0x000fe20000010000 */
[----:B------:R-:W-:Y:S01]  /*3400*/  F2FP.BF16.F32.PACK_AB R21, R21, R138 ;  /* 0x0000008a1515723e */ /* 0x000fe200000010ff */
[----:B------:R-:W-:Y:S01]  /*3410*/  FMUL.FTZ R127, R137, R148 ;  /* 0x00000094897f7220 */ /* 0x000fe20000410000 */
[----:B-----5:R-:W-:Y:S01]  /*3420*/  FMUL.FTZ R134, R133, R134 ;  /* 0x0000008685867220 */ /* 0x020fe20000410000 */
[C---:B--2---:R-:W-:Y:S01]  /*3430*/  F2FP.BF16.F32.PACK_AB R23, R146.reuse, R133 ;  /* 0x000000859217723e */ /* 0x044fe200000010ff */
[----:B------:R-:W-:Y:S01]  /*3440*/  FMUL.FTZ R135, R146, R135 ;  /* 0x0000008792877220 */ /* 0x000fe20000410000 */
[----:B------:R1:W-:Y:S04]  /*3450*/  STSM.16.M88.4 [R10+0x30400], R16 ;  /* 0x030400100a007844 */ /* 0x0003e80000000200 */
[----:B------:R2:W-:Y:S01]  /*3460*/  STSM.16.M88.4 [R11], R20 ;  /* 0x000000140b007844 */ /* 0x0005e20000000200 */
[----:B------:R-:W-:Y:S01]  /*3470*/  @!PT LDS RZ, [RZ] ;  /* 0x00000000fffff984 */ /* 0x000fe20000000800 */
[----:B------:R-:W-:Y:S01]  /*3480*/  @!PT LDS RZ, [RZ] ;  /* 0x00000000fffff984 */ /* 0x000fe20000000800 */
[----:B------:R-:W-:Y:S01]  /*3490*/  @!PT LDS RZ, [RZ] ;  /* 0x00000000fffff984 */ /* 0x000fe20000000800 */
[----:B------:R-:W-:Y:S01]  /*34a0*/  @!PT LDS RZ, [RZ] ;  /* 0x00000000fffff984 */ /* 0x000fe20000000800 */
[----:B------:R3:W-:Y:S06]  /*34b0*/  MEMBAR.ALL.CTA ;  /* 0x0000000000007992 */ /* 0x0007ec0000008000 */
[----:B---3--:R-:W3:Y:S01]  /*34c0*/  FENCE.VIEW.ASYNC.S ;  /* 0x00000000000073c6 */ /* 0x008ee20000000000 */
[----:B-1----:R-:W-:-:S02]  /*34d0*/  F2FP.BF16.F32.PACK_AB R16, R121, R120 ;  /* 0x000000787910723e */ /* 0x002fc400000010ff */
[----:B------:R-:W-:Y:S02]  /*34e0*/  F2FP.BF16.F32.PACK_AB R18, R125, R124 ;  /* 0x0000007c7d12723e */ /* 0x000fe400000010ff */
[----:B------:R-:W-:Y:S02]  /*34f0*/  F2FP.BF16.F32.PACK_AB R17, R127, R122 ;  /* 0x0000007a7f11723e */ /* 0x000fe400000010ff */
[----:B------:R-:W-:Y:S02]  /*3500*/  F2FP.BF16.F32.PACK_AB R19, R126, R123 ;  /* 0x0000007b7e13723e */ /* 0x000fe400000010ff */
[----:B--2---:R-:W-:Y:S02]  /*3510*/  F2FP.BF16.F32.PACK_AB R20, R129, R128 ;  /* 0x000000808114723e */ /* 0x004fe400000010ff */
[----:B------:R-:W-:Y:S02]  /*3520*/  F2FP.BF16.F32.PACK_AB R22, R145, R132 ;  /* 0x000000849116723e */ /* 0x000fe400000010ff */
[----:B------:R-:W-:-:S02]  /*3530*/  F2FP.BF16.F32.PACK_AB R21, R130, R131 ;  /* 0x000000838215723e */ /* 0x000fc400000010ff */
[----:B------:R-:W-:Y:S01]  /*3540*/  F2FP.BF16.F32.PACK_AB R23, R135, R134 ;  /* 0x000000868717723e */ /* 0x000fe200000010ff */
        /* <DEDUP_REMOVED lines=23> */
[----:B------:R-:W-:Y:S01]  /*36c0*/  ULOP3.LUT UR12, UR5, 0x10000, URZ, 0xfc, !UPT ;  /* 0x00010000050c7892 */ /* 0x000fe2000f8efc3f */
        /* <DEDUP_REMOVED lines=13> */
[----:B--2---:R-:W2:Y:S02]  /*37a0*/  FENCE.VIEW.ASYNC.S ;  /* 0x00000000000073c6 */ /* 0x004ea40000000000 */
[----:B--2---:R-:W-:Y:S06]  /*37b0*/  BAR.SYNC.DEFER_BLOCKING 0x9, 0x180 ;  /* 0x0246000000007b1d */ /* 0x004fec0000010000 */
[----:B------:R-:W-:-:S06]  /*37c0*/  WARPGROUP.ARRIVE ;  /* 0x00000000000079c5 */ /* 0x000fcc0000000000 */
        /* <DEDUP_REMOVED lines=33> */
[----:B-1----:R-:W-:Y:S05]  /*39e0*/  @!P0 BRA `(.L_x_1183) ;  /* 0x0000000000048947 */ /* 0x002fea0003800000 */
[----:B------:R-:W-:Y:S01]  /*39f0*/  BPT.TRAP 0x1 ;  /* 0x000000040000795c */ /* 0x000fe20000300000 */
.L_x_1183:
[----:B------:R-:W-:Y:S01]  /*3a00*/  R2UR UR8, R3 ;  /* 0x00000000030872ca */ /* 0x000fe200000e0000 */
[----:B------:R-:W-:Y:S01]  /*3a10*/  UIADD3 UR6, UR4, 0x1e000, URZ ;  /* 0x0001e00004067890 */ /* 0x000fe2000fffe03f */
[----:B------:R-:W1:Y:S01]  /*3a20*/  S2R R16, SR_TID.X ;  /* 0x0000000000107919 */ /* 0x000e620000002100 */
[----:B------:R-:W-:Y:S02]  /*3a30*/  UIADD3 UR4, UR37, 0x36438, URZ ;  /* 0x0003643825047890 */ /* 0x000fe4000fffe03f */
[----:B------:R-:W-:Y:S02]  /*3a40*/  USHF.R.U32.HI UR6, URZ, 0x4, UR6 ;  /* 0x000000043f067899 */ /* 0x000fe40008011606 */
[----:B------:R-:W-:Y:S02]  /*3a50*/  UPRMT UR4, URZ, 0x654, UR4 ;  /* 0x000006543f047896 */ /* 0x000fe40008000004 */
[----:B------:R-:W-:Y:S02]  /*3a60*/  ULOP3.LUT UR6, UR6, 0x3fff, URZ, 0xc0, !UPT ;  /* 0x00003fff06067892 */ /* 0x000fe4000f8ec03f */
[----:B------:R-:W-:-:S02]  /*3a70*/  ULOP3.LUT UR9, UR5, 0x1000000, URZ, 0xfc, !UPT ;  /* 0x0100000005097892 */ /* 0x000fc4000f8efc3f */
[----:B------:R-:W-:Y:S01]  /*3a80*/  UIMAD UR8, UR8, 0x600, UR6 ;  /* 0x00000600080878a4 */ /* 0x000fe2000f8e0206 */
[----:B------:R-:W-:Y:S02]  /*3a90*/  UMOV UR7, 0x80000020 ;  /* 0x8000002000077882 */ /* 0x000fe40000000000 */
[----:B------:R-:W-:Y:S01]  /*3aa0*/  SYNCS.ARRIVE.TRANS64.RED.A1T0 RZ, [UR4], RZ ;  /* 0x000000ffffff79a7 */ /* 0x000fe20008100404 */
[----:B------:R-:W-:Y:S01]  /*3ab0*/  WARPGROUP.ARRIVE ;  /* 0x00000000000079c5 */ /* 0x000fe20000000000 */
[----:B------:R-:W-:Y:S01]  /*3ac0*/  UMOV UR6, UR9 ;  /* 0x0000000900067c82 */ /* 0x000fe20008000000 */
[----:B------:R-:W-:Y:S01]  /*3ad0*/  UMOV UR5, 0x40000040 ;  /* 0x4000004000057882 */ /* 0x000fe20000000000 */
[----:B------:R-:W-:-:S03]  /*3ae0*/  UMOV UR4, UR8 ;  /* 0x0000000800047c82 */ /* 0x000fc60008000000 */
[----:B------:R-:W-:Y:S01]  /*3af0*/  HGMMA.64x96x16.F32.BF16 R24, gdesc[UR4].tnspA.tnspB, R24, gsb0 ;  /* 0x61600000041879f0 */ /* 0x000fe20008001818 */
[----:B------:R-:W-:Y:S02]  /*3b00*/  UIADD3 UR6, UR9, 0x40, URZ ;  /* 0x0000004009067890 */ /* 0x000fe4000fffe03f */
[----:B------:R-:W-:Y:S01]  /*3b10*/  UIADD3 UR4, UR8, 0x80, URZ ;  /* 0x0000008008047890 */ /* 0x000fe2000fffe03f */
[----:B------:R-:W-:Y:S01]  /*3b20*/  UMOV UR7, 0x80000020 ;  /* 0x8000002000077882 */ /* 0x000fe20000000000 */
[----:B------:R-:W-:Y:S01]  /*3b30*/  UMOV UR5, 0x40000040 ;  /* 0x4000004000057882 */ /* 0x000fe20000000000 */
[----:B-1----:R-:W-:-:S05]  /*3b40*/  SHF.R.U32.HI R16, RZ, 0x7, R16 ;  /* 0x00000007ff107819 */ /* 0x002fca0000011610 */
[C---:B------:R-:W-:Y:S02]  /*3b50*/  VIADD R17, R16.reuse, 0x9 ;  /* 0x0000000910117836 */ /* 0x040fe40000000000 */
[----:B------:R-:W-:Y:S01]  /*3b60*/  VIADD R16, R16, 0xc ;  /* 0x0000000c10107836 */ /* 0x000fe20000000000 */
        /* <DEDUP_REMOVED lines=36> */
.L_x_1184:
[----:B------:R-:W-:Y:S01]  /*3db0*/  UIADD3 UR39, UR39, 0x1, URZ ;  /* 0x0000000127277890 */ /* 0x000fe2000fffe03f */
[----:B------:R-:W-:Y:S01]  /*3dc0*/  VIADD R3, R3, 0x1 ;  /* 0x0000000103037836 */ /* 0x000fe20000000000 */
[----:B------:R-:W-:Y:S01]  /*3dd0*/  LOP3.LUT R5, R5, 0x1, RZ, 0x3c, !PT ;  /* 0x0000000105057812 */ /* 0x000fe200078e3cff */
[----:B------:R-:W-:Y:S01]  /*3de0*/  VIADD R4, R4, 0x36420 ;  /* 0x0003642004047836 */ /* 0x000fe20000000000 */
[----:B------:R-:W-:Y:S02]  /*3df0*/  UISETP.GE.AND UP0, UPT, UR39, UR36, UPT ;  /* 0x000000242700728c */ /* 0x000fe4000bf06270 */
[----:B------:R-:W-:Y:S02]  /*3e00*/  ISETP.NE.AND P0, PT, R3, 0x2, PT ;  /* 0x000000020300780c */ /* 0x000fe40003f05270 */
[----:B------:R-:W-:Y:S02]  /*3e10*/  PRMT R4, RZ, 0x654, R4 ;  /* 0x00000654ff047816 */ /* 0x000fe40000000004 */
[----:B------:R-:W-:-:S02]  /*3e20*/  PLOP3.LUT P1, PT, PT, PT, UP0, 0x80, 0x0 ;  /* 0x000000000000781c */ /* 0x000fc40003f2f008 */
[----:B-1----:R-:W-:Y:S01]  /*3e30*/  SEL R17, RZ, 0x1, P0 ;  /* 0x00000001ff117807 */ /* 0x002fe20000000000 */
[----:B------:R1:W-:Y:S01]  /*3e40*/  SYNCS.ARRIVE.TRANS64.RED.A1T0 RZ, [R4+URZ], RZ ;  /* 0x000000ff04ff79a7 */ /* 0x0003e2000810043f */
[----:B------:R-:W-:Y:S02]  /*3e50*/  SEL R3, R3, RZ, P0 ;  /* 0x000000ff03037207 */ /* 0x000fe40000000000 */
[----:B------:R-:W-:-:S07]  /*3e60*/  LOP3.LUT R8, R8, R17, RZ, 0x3c, !PT ;  /* 0x0000001108087212 */ /* 0x000fce00078e3cff */
[----:B-1----:R-:W-:Y:S05]  /*3e70*/  @!P1 BRA `(.L_x_1185) ;  /* 0xffffffd800989947 */ /* 0x002fea000383ffff */
        /* <DEDUP_REMOVED lines=50> */
.L_x_1159:
[----:B------:R-:W-:Y:S05]  /*41a0*/  @P0 BRA `(.L_x_1186) ;  /* 0x0000000c00700947 */ /* 0x000fea0003800000 */
[----:B------:R-:W1:Y:S01]  /*41b0*/  S2UR UR4, SR_CgaCtaId ;  /* 0x00000000000479c3 */ /* 0x000e620000008800 */
[----:B------:R-:W-:Y:S01]  /*41c0*/  UMOV UR37, 0x400 ;  /* 0x0000040000257882 */ /* 0x000fe20000000000 */
[----:B------:R-:W-:Y:S01]  /*41d0*/  LOP3.LUT R2, R2, 0xfffffffd, RZ, 0xc0, !PT ;  /* 0xfffffffd02027812 */ /* 0x000fe200078ec0ff */
[----:B-1----:R-:W-:-:S06]  /*41e0*/  ULEA UR37, UR4, UR37, 0x18 ;  /* 0x0000002504257291 */ /* 0x002fcc000f8ec03f */
[----:B------:R-:W-:-:S05]  /*41f0*/  IMAD.U32 R16, RZ, RZ, UR37 ;  /* 0x00000025ff107e24 */ /* 0x000fca000f8e00ff */
[----:B------:R-:W-:-:S13]  /*4200*/  LOP3.LUT P0, RZ, R16, 0x3ff, RZ, 0xc0, !PT ;  /* 0x000003ff10ff7812 */ /* 0x000fda000780c0ff */
[----:B------:R-:W-:Y:S01]  /*4210*/  @P0 LOP3.LUT R2, R2, 0x2, RZ, 0xfc, !PT ;  /* 0x0000000202020812 */ /* 0x000fe200078efcff */
[----:B------:R-:W-:Y:S06]  /*4220*/  @!P0 BRA `(.L_x_1187) ;  /* 0x0000000000408947 */ /* 0x000fec0003800000 */
[----:B------:R-:W-:Y:S01]  /*4230*/  MOV R14, 0x0 ;  /* 0x00000000000e7802 */ /* 0x000fe20000000f00 */
[----:B------:R-:W-:Y:S01]  /*4240*/  ULDC.64 UR4, c[0x4][0x80] ;  /* 0x0100200000047ab9 */ /* 0x000fe20000000a00 */
[----:B------:R-:W-:Y:S01]  /*4250*/  ULDC.64 UR6, c[0x4][0x88] ;  /* 0x0100220000067ab9 */ /* 0x000fe20000000a00 */
[----:B------:R-:W-:Y:S02]  /*4260*/  IMAD.U32 R4, RZ, RZ, UR4 ;  /* 0x00000004ff047e24 */ /* 0x000fe4000f8e00ff */
[----:B------:R-:W-:Y:S01]  /*4270*/  IMAD.U32 R5, RZ, RZ, UR5 ;  /* 0x00000005ff057e24 */ /* 0x000fe2000f8e00ff */
[----:B------:R-:W1:Y:S01]  /*4280*/  LDC.64 R14, c[0x4][R14] ;  /* 0x010000000e0e7b82 */ /* 0x000e620000000a00 */
[----:B------:R-:W-:Y:S01]  /*4290*/  ULDC.64 UR4, c[0x4][0x18] ;  /* 0x0100060000047ab9 */ /* 0x000fe20000000a00 */
[----:B------:R-:W-:Y:S02]  /*42a0*/  IMAD.U32 R6, RZ, RZ, UR6 ;  /* 0x00000006ff067e24 */ /* 0x000fe4000f8e00ff */
[----:B------:R-:W-:-:S02]  /*42b0*/  IMAD.U32 R7, RZ, RZ, UR7 ;  /* 0x00000007ff077e24 */ /* 0x000fc4000f8e00ff */
[----:B------:R-:W-:Y:S02]  /*42c0*/  IMAD.U32 R10, RZ, RZ, UR4 ;  /* 0x00000004ff0a7e24 */ /* 0x000fe4000f8e00ff */
[----:B------:R-:W-:Y:S02]  /*42d0*/  IMAD.U32 R11, RZ, RZ, UR5 ;  /* 0x00000005ff0b7e24 */ /* 0x000fe4000f8e00ff */
[----:B------:R-:W-:Y:S02]  /*42e0*/  IMAD.MOV.U32 R8, RZ, RZ, 0x70 ;  /* 0x00000070ff087424 */ /* 0x000fe400078e00ff */
[----:B------:R-:W-:Y:S02]  /*42f0*/  IMAD.MOV.U32 R12, RZ, RZ, 0x1 ;  /* 0x00000001ff0c7424 */ /* 0x000fe400078e00ff */
[----:B------:R-:W-:-:S07]  /*4300*/  IMAD.MOV.U32 R13, RZ, RZ, RZ ;  /* 0x000000ffff0d7224 */ /* 0x000fce00078e00ff */
[----:B------:R-:W-:-:S07]  /*4310*/  LEPC R20, `(.L_x_1187) ;  /* 0x000000001014794e */ /* 0x000fce0000000000 */
[----:B-1----:R-:W-:Y:S05]  /*4320*/  CALL.ABS.NOINC R14 ;  /* 0x000000000e007343 */ /* 0x002fea0003c00000 */
.L_x_1187:
[----:B------:R-:W-:-:S06]  /*4330*/  UIADD3 UR4, UR37, 0x9000, URZ ;  /* 0x0000900025047890 */ /* 0x000fcc000fffe03f */
[----:B------:R-:W-:-:S05]  /*4340*/  IMAD.U32 R17, RZ, RZ, UR4 ;  /* 0x00000004ff117e24 */ /* 0x000fca000f8e00ff */
[----:B------:R-:W-:-:S13]  /*4350*/  LOP3.LUT P0, RZ, R17, 0x3ff, RZ, 0xc0, !PT ;  /* 0x000003ff11ff7812 */ /* 0x000fda000780c0ff */
[----:B------:R-:W-:Y:S05]  /*4360*/  @!P0 BRA `(.L_x_1188) ;  /* 0x0000000000408947 */ /* 0x000fea0003800000 */
        /* <DEDUP_REMOVED lines=16> */
.L_x_1188:
        /* <DEDUP_REMOVED lines=18> */
.L_x_1189:
        /* <DEDUP_REMOVED lines=18> */
.L_x_1190:
[----:B------:R-:W1:Y:S01]  /*46b0*/  S2R R0, SR_TID.X ;  /* 0x0000000000007919 */ /* 0x000e620000002100 */
[----:B------:R-:W-:Y:S05]  /*46c0*/  WARPSYNC.ALL ;  /* 0x0000000000007948 */ /* 0x000fea0003800000 */
[----:B------:R-:W-:Y:S01]  /*46d0*/  BAR.SYNC.DEFER_BLOCKING 0x1, 0x180 ;  /* 0x0046000000007b1d */ /* 0x000fe20000010000 */
[----:B------:R-:W-:Y:S02]  /*46e0*/  F2FP.BF16.F32.PACK_AB R72, R73, R72 ;  /* 0x000000484948723e */ /* 0x000fe400000010ff */
        /* <DEDUP_REMOVED lines=12> */
[----:B-1----:R-:W-:Y:S01]  /*47b0*/  VIADD R5, R0, 0xffffff80 ;  /* 0xffffff8000057836 */ /* 0x002fe20000000000 */
[----:B------:R-:W-:Y:S02]  /*47c0*/  F2FP.BF16.F32.PACK_AB R97, R99, R98 ;  /* 0x000000626361723e */ /* 0x000fe400000010ff */
[----:B------:R-:W-:Y:S01]  /*47d0*/  F2FP.BF16.F32.PACK_AB R104, R105, R104 ;  /* 0x000000686968723e */ /* 0x000fe200000010ff */
[----:B------:R-:W-:Y:S01]  /*47e0*/  IMAD.SHL.U32 R0, R5, 0x40, RZ ;  /* 0x0000004005007824 */ /* 0x000fe200078e00ff */
[----:B------:R-:W-:-:S02]  /*47f0*/  SHF.R.S32.HI R6, RZ, 0x1f, R5 ;  /* 0x0000001fff067819 */ /* 0x000fc40000011405 */
[----:B------:R-:W-:Y:S02]  /*4800*/  F2FP.BF16.F32.PACK_AB R98, R101, R100 ;  /* 0x000000646562723e */ /* 0x000fe400000010ff */
[CC--:B------:R-:W-:Y:S02]  /*4810*/  LEA.HI R2, R6.reuse, R5.reuse, RZ, 0x5 ;  /* 0x0000000506027211 */ /* 0x0c0fe400078f28ff */
[----:B------:R-:W-:Y:S02]  /*4820*/  LEA.HI R4, R6, R5, RZ, 0x4 ;  /* 0x0000000506047211 */ /* 0x000fe400078f20ff */
[----:B------:R-:W-:Y:S02]  /*4830*/  SHF.R.S32.HI R7, RZ, 0x5, R2 ;  /* 0x00000005ff077819 */ /* 0x000fe40000011402 */
[----:B------:R-:W-:Y:S02]  /*4840*/  SHF.R.S32.HI R9, RZ, 0x4, R4 ;  /* 0x00000004ff097819 */ /* 0x000fe40000011404 */
[----:B------:R-:W-:Y:S01]  /*4850*/  LOP3.LUT R2, R0, 0x1c0, RZ, 0xc0, !PT ;  /* 0x000001c000027812 */ /* 0x000fe200078ec0ff */
[----:B------:R-:W-:Y:S01]  /*4860*/  IMAD.SHL.U32 R3, R7, 0x10, RZ ;  /* 0x0000001007037824 */ /* 0x000fe200078e00ff */
[----:B------:R-:W-:-:S02]  /*4870*/  LEA.HI R4, R4, R9, RZ, 0x1 ;  /* 0x0000000904047211 */ /* 0x000fc400078f08ff */
[-C--:B------:R-:W-:Y:S02]  /*4880*/  LEA.HI R0, R6, R5.reuse, RZ, 0x3 ;  /* 0x0000000506007211 */ /* 0x080fe400078f18ff */
[----:B------:R-:W-:Y:S02]  /*4890*/  LOP3.LUT R3, R2, 0x30, R3, 0xf8, !PT ;  /* 0x0000003002037812 */ /* 0x000fe400078ef803 */
[----:B------:R-:W-:Y:S02]  /*48a0*/  LOP3.LUT R4, R4, 0x7ffffe, RZ, 0xc0, !PT ;  /* 0x007ffffe04047812 */ /* 0x000fe400078ec0ff */
[----:B------:R-:W-:Y:S02]  /*48b0*/  LEA.HI R5, R6, R5, RZ, 0x7 ;  /* 0x0000000506057211 */ /* 0x000fe400078f38ff */
[----:B------:R-:W-:Y:S01]  /*48c0*/  LOP3.LUT R0, R3, 0x8, R0, 0xf8, !PT ;  /* 0x0000000803007812 */ /* 0x000fe200078ef800 */
[----:B------:R-:W-:Y:S01]  /*48d0*/  IMAD.IADD R4, R9, 0x1, -R4 ;  /* 0x0000000109047824 */ /* 0x000fe200078e0a04 */
[----:B------:R-:W-:-:S02]  /*48e0*/  SHF.R.S32.HI R5, RZ, 0x7, R5 ;  /* 0x00000007ff057819 */ /* 0x000fc40000011405 */
[----:B------:R-:W-:Y:S02]  /*48f0*/  SHF.R.U32.HI R3, RZ, 0x3, R2 ;  /* 0x00000003ff037819 */ /* 0x000fe40000011602 */
[----:B------:R-:W-:Y:S01]  /*4900*/  F2FP.BF16.F32.PACK_AB R99, R103, R102 ;  /* 0x000000666763723e */ /* 0x000fe200000010ff */
[----:B------:R-:W-:Y:S01]  /*4910*/  IMAD R5, R5, 0xc, R4 ;  /* 0x0000000c05057824 */ /* 0x000fe200078e0204 */
[----:B------:R-:W-:Y:S01]  /*4920*/  LOP3.LUT R0, R0, R3, RZ, 0x3c, !PT ;  /* 0x0000000300007212 */ /* 0x000fe200078e3cff */
[----:B------:R-:W1:Y:S01]  /*4930*/  SHFL.IDX PT, R2, R7, RZ, 0x1f ;  /* 0x00001fff07027589 */ /* 0x000e6200000e0000 */
[----:B------:R-:W-:Y:S02]  /*4940*/  F2FP.BF16.F32.PACK_AB R105, R107, R106 ;  /* 0x0000006a6b69723e */ /* 0x000fe400000010ff */
[----:B------:R-:W-:Y:S01]  /*4950*/  F2FP.BF16.F32.PACK_AB R112, R113, R112 ;  /* 0x000000707170723e */ /* 0x000fe200000010ff */
[----:B------:R-:W-:Y:S01]  /*4960*/  IMAD.U32 R0, R5, 0x200, R0 ;  /* 0x0000020005007824 */ /* 0x000fe200078e0000 */
[----:B------:R-:W-:-:S02]  /*4970*/  F2FP.BF16.F32.PACK_AB R106, R109, R108 ;  /* 0x0000006c6d6a723e */ /* 0x000fc400000010ff */
[----:B------:R-:W-:Y:S02]  /*4980*/  F2FP.BF16.F32.PACK_AB R107, R111, R110 ;  /* 0x0000006e6f6b723e */ /* 0x000fe400000010ff */
        /* <DEDUP_REMOVED lines=23> */
[----:B------:R-:W-:Y:S01]  /*4b00*/  F2FP.BF16.F32.PACK_AB R43, R47, R46 ;  /* 0x0000002e2f2b723e */ /* 0x000fe200000010ff */
[----:B------:R2:W-:Y:S01]  /*4b10*/  STSM.16.MT88.4 [R0+0x800], R32 ;  /* 0x0008002000007844 */ /* 0x0005e20000004200 */
        /* <DEDUP_REMOVED lines=14> */
[----:B-1----:R-:W-:-:S03]  /*4c00*/  ISETP.NE.AND P0, PT, R2, 0xb, PT ;  /* 0x0000000b0200780c */ /* 0x002fc60003f05270 */
[----:B------:R2:W-:Y:S01]  /*4c10*/  STSM.16.MT88.4 [R0+0x2800], R64 ;  /* 0x0028004000007844 */ /* 0x0005e20000004200 */
[----:B------:R-:W-:Y:S01]  /*4c20*/  @!PT LDS RZ, [RZ] ;  /* 0x00000000fffff984 */ /* 0x000fe20000000800 */
[----:B------:R-:W-:Y:S01]  /*4c30*/  @!PT LDS RZ, [RZ] ;  /* 0x00000000fffff984 */ /* 0x000fe20000000800 */
[----:B------:R-:W-:Y:S01]  /*4c40*/  @!PT LDS RZ, [RZ] ;  /* 0x00000000fffff984 */ /* 0x000fe20000000800 */
[----:B------:R1:W-:Y:S06]  /*4c50*/  MEMBAR.ALL.CTA ;  /* 0x0000000000007992 */ /* 0x0003ec0000008000 */
[----:B-1----:R-:W1:Y:S02]  /*4c60*/  FENCE.VIEW.ASYNC.S ;  /* 0x00000000000073c6 */ /* 0x002e640000000000 */
[----:B-1----:R-:W-:Y:S06]  /*4c70*/  BAR.ARV 0x1, 0x1a0 ;  /* 0x0046800000007b1d */ /* 0x002fec0000002000 */
[----:B------:R-:W-:Y:S05]  /*4c80*/  @P0 BRA `(.L_x_1191) ;  /* 0x0000000000b00947 */ /* 0x000fea0003800000 */
[----:B------:R-:W-:Y:S01]  /*4c90*/  BAR.SYNC.DEFER_BLOCKING 0x1, 0x1a0 ;  /* 0x0046800000007b1d */ /* 0x000fe20000010000 */
[----:B------:R-:W-:-:S05]  /*4ca0*/  ELECT P0, URZ, PT ;  /* 0x00000000003f782f */ /* 0x000fca0003800000 */
[----:B------:R-:W-:Y:S08]  /*4cb0*/  BSSY B0, `(.L_x_1191) ;  /* 0x0000029000007945 */ /* 0x000ff00003800000 */
[----:B------:R-:W-:Y:S05]  /*4cc0*/  @!P0 BRA `(.L_x_1192) ;  /* 0x00000000009c8947 */ /* 0x000fea0003800000 */
[----:B------:R-:W1:Y:S01]  /*4cd0*/  S2UR UR10, SR_CTAID.X ;  /* 0x00000000000a79c3 */ /* 0x000e620000002500 */
[----:B------:R-:W-:Y:S01]  /*4ce0*/  ULDC.64 UR6, c[0x0][0x198] ;  /* 0x0000660000067ab9 */ /* 0x000fe20000000a00 */
[----:B------:R-:W-:Y:S02]  /*4cf0*/  UIADD3 UR8, UR37, 0x9000, URZ ;  /* 0x0000900025087890 */ /* 0x000fe4000fffe03f */
[----:B------:R-:W-:Y:S02]  /*4d00*/  UIADD3 UR4, UP0, UR6, 0x770, URZ ;  /* 0x0000077006047890 */ /* 0x000fe4000ff1e03f */
[----:B------:R-:W-:Y:S02]  /*4d10*/  UIADD3 UR40, UR37, 0xc000, URZ ;  /* 0x0000c00025287890 */ /* 0x000fe4000fffe03f */
[----:B------:R-:W3:Y:S01]  /*4d20*/  S2UR UR11, SR_CTAID.Y ;  /* 0x00000000000b79c3 */ /* 0x000ee20000002600 */
[----:B------:R-:W-:Y:S02]  /*4d30*/  UIADD3.X UR5, URZ, UR7, URZ, UP0, !UPT ;  /* 0x000000073f057290 */ /* 0x000fe400087fe43f */
[----:B------:R-:W-:-:S02]  /*4d40*/  UIADD3 UR6, UP0, UR6, 0x670, URZ ;  /* 0x0000067006067890 */ /* 0x000fc4000ff1e03f */
[----:B------:R-:W-:Y:S02]  /*4d50*/  UIADD3 UR32, UR37, 0xf000, URZ ;  /* 0x0000f00025207890 */ /* 0x000fe4000fffe03f */
[----:B------:R-:W-:Y:S01]  /*4d60*/  UIADD3.X UR7, URZ, UR7, URZ, UP0, !UPT ;  /* 0x000000073f077290 */ /* 0x000fe200087fe43f */
[----:B------:R-:W4:Y:S01]  /*4d70*/  S2UR UR12, SR_CTAID.Z ;  /* 0x00000000000c79c3 */ /* 0x000f220000002700 */
[----:B------:R-:W-:Y:S02]  /*4d80*/  UIADD3 UR24, UR37, 0x3000, URZ ;  /* 0x0000300025187890 */ /* 0x000fe4000fffe03f */
[----:B------:R-:W-:Y:S01]  /*4d90*/  UIADD3 UR16, UR37, 0x6000, URZ ;  /* 0x0000600025107890 */ /* 0x000fe2000fffe03f */
[----:B------:R-:W-:Y:S01]  /*4da0*/  UMOV UR9, URZ ;  /* 0x0000003f00097c82 */ /* 0x000fe20008000000 */
[----:B------:R-:W-:Y:S01]  /*4db0*/  UMOV UR41, 0x40 ;  /* 0x0000004000297882 */ /* 0x000fe20000000000 */
[----:B------:R-:W-:Y:S01]  /*4dc0*/  UMOV UR33, 0x80 ;  /* 0x0000008000217882 */ /* 0x000fe20000000000 */
[----:B-1----:R-:W-:Y:S01]  /*4dd0*/  UIMAD UR10, UR10, 0x60, URZ ;  /* 0x000000600a0a78a4 */ /* 0x002fe2000f8e023f */
[----:B------:R-:W-:Y:S01]  /*4de0*/  UMOV UR25, 0x40 ;  /* 0x0000004000197882 */ /* 0x000fe20000000000 */
[----:B------:R-:W-:-:S05]  /*4df0*/  UMOV UR17, 0x80 ;  /* 0x0000008000117882 */ /* 0x000fca0000000000 */
[----:B------:R-:W-:Y:S01]  /*4e00*/  UMOV UR42, UR10 ;  /* 0x0000000a002a7c82 */ /* 0x000fe20008000000 */
[----:B---3--:R-:W-:Y:S01]  /*4e10*/  UMOV UR43, UR11 ;  /* 0x0000000b002b7c82 */ /* 0x008fe20008000000 */
[----:B------:R-:W-:Y:S01]  /*4e20*/  UMOV UR35, UR11 ;  /* 0x0000000b00237c82 */ /* 0x000fe20008000000 */
[----:B------:R-:W-:Y:S01]  /*4e30*/  UMOV UR34, UR10 ;  /* 0x0000000a00227c82 */ /* 0x000fe20008000000 */
[----:B------:R-:W-:Y:S01]  /*4e40*/  UMOV UR27, UR11 ;  /* 0x0000000b001b7c82 */ /* 0x000fe20008000000 */
[----:B------:R-:W-:Y:S01]  /*4e50*/  UMOV UR26, UR10 ;  /* 0x0000000a001a7c82 */ /* 0x000fe20008000000 */
[----:B------:R-:W-:Y:S01]  /*4e60*/  UMOV UR19, UR11 ;  /* 0x0000000b00137c82 */ /* 0x000fe20008000000 */
[----:B------:R-:W-:Y:S01]  /*4e70*/  UMOV UR18, UR10 ;  /* 0x0000000a00127c82 */ /* 0x000fe20008000000 */
[----:B----4-:R-:W-:Y:S01]  /*4e80*/  UMOV UR44, UR12 ;  /* 0x0000000c002c7c82 */ /* 0x010fe20008000000 */
[----:B------:R1:W-:Y:S01]  /*4e90*/  UTMASTG.4D [UR8], [UR4] ;  /* 0x00000008040073b5 */ /* 0x0003e20008018000 */
[----:B------:R-:W-:Y:S01]  /*4ea0*/  UMOV UR36, UR12 ;  /* 0x0000000c00247c82 */ /* 0x000fe20008000000 */
[----:B------:R-:W-:Y:S01]  /*4eb0*/  UMOV UR28, UR12 ;  /* 0x0000000c001c7c82 */ /* 0x000fe20008000000 */
[----:B------:R-:W-:Y:S01]  /*4ec0*/  UMOV UR20, UR12 ;  /* 0x0000000c00147c82 */ /* 0x000fe20008000000 */
[----:B------:R3:W-:Y:S01]  /*4ed0*/  UTMASTG.4D [UR40], [UR4] ;  /* 0x00000028040073b5 */ /* 0x0007e20008018000 */
[----:B------:R3:W-:Y:S01]  /*4ee0*/  UTMASTG.4D [UR32], [UR4] ;  /* 0x00000020040073b5 */ /* 0x0007e20008018000 */
[----:B-1----:R-:W-:-:S02]  /*4ef0*/  UMOV UR8, UR37 ;  /* 0x0000002500087c82 */ /* 0x002fc40008000000 */
[----:B------:R3:W-:Y:S01]  /*4f00*/  UTMASTG.4D [UR8], [UR6] ;  /* 0x00000008060073b5 */ /* 0x0007e20008018000 */
[----:B------:R3:W-:Y:S01]  /*4f10*/  UTMASTG.4D [UR24], [UR6] ;  /* 0x00000018060073b5 */ /* 0x0007e20008018000 */
[----:B------:R3:W-:Y:S02]  /*4f20*/  UTMASTG.4D [UR16], [UR6] ;  /* 0x00000010060073b5 */ /* 0x0007e40008018000 */
[----:B---3--:R0:W-:Y:S02]  /*4f30*/  UTMACMDFLUSH ;  /* 0x00000000000079b7 */ /* 0x0081e40000000000 */
.L_x_1192:
[----:B------:R-:W-:Y:S05]  /*4f40*/  BSYNC B0 ;  /* 0x0000000000007941 */ /* 0x000fea0003800000 */
.L_x_1191:
[----:B------:R-:W-:-:S04]  /*4f50*/  DEPBAR.LE SB0, 0x0 ;  /* 0x000080000000791a */ /* 0x000fc80000000000 */
[----:B------:R-:W-:Y:S05]  /*4f60*/  EXIT ;  /* 0x000000000000794d */ /* 0x000fea0003800000 */
.L_x_1186:
[----:B------:R-:W1:Y:S01]  /*4f70*/  S2R R0, SR_TID.X ;  /* 0x0000000000007919 */ /* 0x000e620000002100 */
[----:B------:R-:W2:Y:S01]  /*4f80*/  S2UR UR11, SR_CTAID.Y ;  /* 0x00000000000b79c3 */ /* 0x000ea20000002600 */
[----:B------:R-:W-:Y:S01]  /*4f90*/  ULDC.64 UR4, c[0x0][0x208] ;  /* 0x0000820000047ab9 */ /* 0x000fe20000000a00 */
[----:B------:R-:W-:Y:S01]  /*4fa0*/  BSSY B0, `(.L_x_1193) ;  /* 0x0000032000007945 */ /* 0x000fe20003800000 */
[----:B------:R-:W3:Y:S05]  /*4fb0*/  S2R R11, SR_CTAID.X ;  /* 0x00000000000b7919 */ /* 0x000eea0000002500 */
[----:B------:R-:W4:Y:S08]  /*4fc0*/  LDC.64 R2, c[0x0][0x820] ;  /* 0x00020800ff027b82 */ /* 0x000f300000000a00 */
[----:B------:R-:W3:Y:S08]  /*4fd0*/  LDC.64 R18, c[0x0][0x808] ;  /* 0x00020200ff127b82 */ /* 0x000ef00000000a00 */
[----:B------:R-:W5:Y:S01]  /*4fe0*/  S2UR UR10, SR_CTAID.Z ;  /* 0x00000000000a79c3 */ /* 0x000f620000002700 */
[----:B--2---:R-:W-:Y:S01]  /*4ff0*/  USHF.R.S32.HI UR7, URZ, 0x1f, UR11 ;  /* 0x0000001f3f077899 */ /* 0x004fe2000801140b */
[----:B-1----:R-:W-:-:S06]  /*5000*/  VIADD R7, R0, 0xffffff80 ;  /* 0xffffff8000077836 */ /* 0x002fcc0000000000 */
[----:B------:R-:W1:Y:S01]  /*5010*/  LDC.64 R12, c[0x0][0x828] ;  /* 0x00020a00ff0c7b82 */ /* 0x000e620000000a00 */
[----:B----4-:R-:W-:Y:S02]  /*5020*/  IMAD R0, R2, UR7, RZ ;  /* 0x0000000702007c24 */ /* 0x010fe4000f8e02ff */
[----:B------:R-:W-:-:S05]  /*5030*/  IMAD.HI R4, R7, 0x2aaaaaab, RZ ;  /* 0x2aaaaaab07047827 */ /* 0x000fca00078e02ff */
[----:B------:R-:W-:Y:S01]  /*5040*/  SHF.R.U32.HI R5, RZ, 0x1f, R4 ;  /* 0x0000001fff057819 */ /* 0x000fe20000011604 */
[----:B---3--:R-:W-:Y:S01]  /*5050*/  IMAD R15, R11, -0x60, R18 ;  /* 0xffffffa00b0f7824 */ /* 0x008fe200078e0212 */
[----:B------:R-:W2:Y:S02]  /*5060*/  LDC.64 R20, c[0x0][0x850] ;  /* 0x00021400ff147b82 */ /* 0x000ea40000000a00 */
[----:B------:R-:W-:Y:S01]  /*5070*/  LEA.HI.SX32 R4, R4, R5, 0x1e ;  /* 0x0000000504047211 */ /* 0x000fe200078ff2ff */
[----:B------:R-:W-:-:S03]  /*5080*/  IMAD R5, R3, UR11, R0 ;  /* 0x0000000b03057c24 */ /* 0x000fc6000f8e0200 */
[CC--:B------:R-:W-:Y:S01]  /*5090*/  ISETP.GE.AND P3, PT, R4.reuse, R15.reuse, PT ;  /* 0x0000000f0400720c */ /* 0x0c0fe20003f66270 */
[C---:B------:R-:W-:Y:S01]  /*50a0*/  IMAD R6, R4.reuse, -0x18, R7 ;  /* 0xffffffe804067824 */ /* 0x040fe200078e0207 */
[----:B------:R-:W3:Y:S01]  /*50b0*/  LDC.64 R22, c[0x0][0x858] ;  /* 0x00021600ff167b82 */ /* 0x000ee20000000a00 */
[----:B------:R-:W-:Y:S01]  /*50c0*/  VIADD R0, R4, 0x10 ;  /* 0x0000001004007836 */ /* 0x000fe20000000000 */
[----:B-----5:R-:W-:Y:S01]  /*50d0*/  USHF.R.S32.HI UR6, URZ, 0x1f, UR10 ;  /* 0x0000001f3f067899 */ /* 0x020fe2000801140a */
[----:B------:R-:W-:Y:S02]  /*50e0*/  IMAD.SHL.U32 R6, R6, 0x8, RZ ;  /* 0x0000000806067824 */ /* 0x000fe400078e00ff */
[----:B------:R-:W-:Y:S01]  /*50f0*/  VIADD R8, R4, 0x30 ;  /* 0x0000003004087836 */ /* 0x000fe20000000000 */
[----:B------:R-:W-:Y:S01]  /*5100*/  ISETP.GE.AND P4, PT, R0, R15, PT ;  /* 0x0000000f0000720c */ /* 0x000fe20003f86270 */
[C---:B------:R-:W-:Y:S01]  /*5110*/  VIADD R0, R4.reuse, 0x20 ;  /* 0x0000002004007836 */ /* 0x040fe20000000000 */
[----:B------:R-:W-:Y:S01]  /*5120*/  SHF.R.S32.HI R7, RZ, 0x1f, R6 ;  /* 0x0000001fff077819 */ /* 0x000fe20000011406 */
[----:B------:R-:W-:Y:S01]  /*5130*/  VIADD R10, R4, 0x40 ;  /* 0x00000040040a7836 */ /* 0x000fe20000000000 */
[----:B------:R-:W-:-:S02]  /*5140*/  ISETP.GE.OR P6, PT, R6, R19, P3 ;  /* 0x000000130600720c */ /* 0x000fc40001fc6670 */
[-C--:B------:R-:W-:Y:S01]  /*5150*/  ISETP.GE.AND P5, PT, R0, R15.reuse, PT ;  /* 0x0000000f0000720c */ /* 0x080fe20003fa6270 */
[----:B------:R-:W-:Y:S01]  /*5160*/  IMAD.WIDE.U32 R2, R2, UR11, R6 ;  /* 0x0000000b02027c25 */ /* 0x000fe2000f8e0006 */
[-C--:B------:R-:W-:Y:S02]  /*5170*/  ISETP.GE.AND P0, PT, R8, R15.reuse, PT ;  /* 0x0000000f0800720c */ /* 0x080fe40003f06270 */
[----:B------:R-:W-:Y:S01]  /*5180*/  ISETP.GE.AND P1, PT, R10, R15, PT ;  /* 0x0000000f0a00720c */ /* 0x000fe20003f26270 */
[----:B------:R-:W-:Y:S01]  /*5190*/  IMAD.IADD R3, R3, 0x1, R5 ;  /* 0x0000000103037824 */ /* 0x000fe200078e0205 */
[----:B------:R-:W-:Y:S01]  /*51a0*/  SHF.R.S32.HI R5, RZ, 0x1f, R4 ;  /* 0x0000001fff057819 */ /* 0x000fe20000011404 */
[----:B-1----:R-:W-:Y:S01]  /*51b0*/  IMAD R0, R12, UR6, RZ ;  /* 0x000000060c007c24 */ /* 0x002fe2000f8e02ff */
[----:B------:R-:W-:Y:S01]  /*51c0*/  ISETP.GE.OR P2, PT, R6, R19, P4 ;  /* 0x000000130600720c */ /* 0x000fe20002746670 */
[----:B------:R-:W-:-:S04]  /*51d0*/  IMAD.WIDE.U32 R8, R12, UR10, R2 ;  /* 0x0000000a0c087c25 */ /* 0x000fc8000f8e0002 */
[----:B------:R-:W-:Y:S02]  /*51e0*/  IMAD R13, R13, UR10, R0 ;  /* 0x0000000a0d0d7c24 */ /* 0x000fe4000f8e0200 */
        /* <DEDUP_REMOVED lines=13> */
.L_x_1194:
[----:B------:R-:W-:Y:S05]  /*52c0*/  BSYNC B0 ;  /* 0x0000000000007941 */ /* 0x000fea0003800000 */
.L_x_1193:
[----:B------:R-:W-:Y:S01]  /*52d0*/  BSSY B0, `(.L_x_1195) ;  /* 0x0000010000007945 */ /* 0x000fe20003800000 */
[----:B------:R-:W-:-:S03]  /*52e0*/  ISETP.GE.OR P6, PT, R6, R19, P5 ;  /* 0x000000130600720c */ /* 0x000fc60002fc6670 */
[----:B------:R-:W-:Y:S10]  /*52f0*/  @P2 BRA `(.L_x_1196) ;  /* 0x0000000000342947 */ /* 0x000ff40003800000 */
        /* <DEDUP_REMOVED lines=13> */
.L_x_1196:
[----:B------:R-:W-:Y:S05]  /*53d0*/  BSYNC B0 ;  /* 0x0000000000007941 */ /* 0x000fea0003800000 */
.L_x_1195:
[----:B------:R-:W-:Y:S01]  /*53e0*/  BSSY B0, `(.L_x_1197) ;  /* 0x0000010000007945 */ /* 0x000fe20003800000 */
[----:B------:R-:W-:-:S03]  /*53f0*/  ISETP.GE.OR P2, PT, R6, R19, P0 ;  /* 0x000000130600720c */ /* 0x000fc60000746670 */
[----:B------:R-:W-:Y:S10]  /*5400*/  @P6 BRA `(.L_x_1198) ;  /* 0x0000000000346947 */ /* 0x000ff40003800000 */
[----:B-1--4-:R-:W-:Y:S01]  /*5410*/  IADD3 R17, P6, R2, 0x20, RZ ;  /* 0x0000002002117810 */ /* 0x012fe20007fde0ff */
        /* <DEDUP_REMOVED lines=12> */
.L_x_1198:
[----:B------:R-:W-:Y:S05]  /*54e0*/  BSYNC B0 ;  /* 0x0000000000007941 */ /* 0x000fea0003800000 */
.L_x_1197:
[----:B------:R-:W-:Y:S01]  /*54f0*/  BSSY B0, `(.L_x_1199) ;  /* 0x0000011000007945 */ /* 0x000fe20003800000 */
[----:B------:R-:W-:Y:S01]  /*5500*/  ISETP.GE.OR P6, PT, R6, R19, P1 ;  /* 0x000000130600720c */ /* 0x000fe20000fc6670 */
[----:B------:R-:W-:Y:S02]  /*5510*/  VIADD R0, R4, 0x50 ;  /* 0x0000005004007836 */ /* 0x000fe40000000000 */
[----:B------:R-:W-:Y:S10]  /*5520*/  @P2 BRA `(.L_x_1200) ;  /* 0x0000000000342947 */ /* 0x000ff40003800000 */
        /* <DEDUP_REMOVED lines=12> */
[----:B------:R1:W-:Y:S02]  /*55f0*/  STG.E.128 desc[UR4][R10.64], RZ ;  /* 0x000000ff0a007986 */ /* 0x0003e4000c101d04 */
.L_x_1200:
[----:B------:R-:W-:Y:S05]  /*5600*/  BSYNC B0 ;  /* 0x0000000000007941 */ /* 0x000fea0003800000 */
.L_x_1199:
[----:B------:R-:W-:Y:S01]  /*5610*/  BSSY B0, `(.L_x_1201) ;  /* 0x0000011000007945 */ /* 0x000fe20003800000 */
[----:B------:R-:W-:Y:S01]  /*5620*/  ISETP.GE.AND P2, PT, R0, R15, PT ;  /* 0x0000000f0000720c */ /* 0x000fe20003f46270 */
[----:B-12---:R-:W-:Y:S02]  /*5630*/  IMAD R10, R20, UR7, RZ ;  /* 0x00000007140a7c24 */ /* 0x006fe4000f8e02ff */
        /* <DEDUP_REMOVED lines=14> */
.L_x_1202:
[----:B------:R-:W-:Y:S05]  /*5720*/  BSYNC B0 ;  /* 0x0000000000007941 */ /* 0x000fea0003800000 */
.L_x_1201:
[----:B------:R-:W-:Y:S01]  /*5730*/  ISETP.GE.OR P6, PT, R6, R19, P2 ;  /* 0x000000130600720c */ /* 0x000fe200017c6670 */
[----:B------:R-:W-:Y:S01]  /*5740*/  IMAD R11, R21, UR11, R10 ;  /* 0x0000000b150b7c24 */ /* 0x000fe2000f8e020a */
[----:B------:R-:W-:Y:S01]  /*5750*/  ULDC UR8, c[0x0][0x83c] ;  /* 0x00020f0000087ab9 */ /* 0x000fe20000000800 */
[----:B------:R-:W-:Y:S01]  /*5760*/  IMAD.WIDE.U32 R4, R20, UR11, R6 ;  /* 0x0000000b14047c25 */ /* 0x000fe2000f8e0006 */
[----:B------:R-:W-:Y:S01]  /*5770*/  BSSY B0, `(.L_x_1203) ;  /* 0x0000019000007945 */ /* 0x000fe20003800000 */
[C---:B------:R-:W-:Y:S02]  /*5780*/  ISETP.GE.OR P3, PT, R6.reuse, UR8, P3 ;  /* 0x0000000806007c0c */ /* 0x040fe40009f66670 */
[----:B------:R-:W-:Y:S01]  /*5790*/  IMAD.IADD R5, R5, 0x1, R11 ;  /* 0x0000000105057824 */ /* 0x000fe200078e020b */
[----:B------:R-:W-:Y:S01]  /*57a0*/  ISETP.GE.OR P4, PT, R6, UR8, P4 ;  /* 0x0000000806007c0c */ /* 0x000fe2000a786670 */
[----:B---3--:R-:W-:Y:S01]  /*57b0*/  IMAD R0, R22, UR6, RZ ;  /* 0x0000000616007c24 */ /* 0x008fe2000f8e02ff */
[----:B------:R-:W-:-:S02]  /*57c0*/  ISETP.GE.OR P5, PT, R6, UR8, P5 ;  /* 0x0000000806007c0c */ /* 0x000fc4000afa6670 */
[C---:B------:R-:W-:Y:S01]  /*57d0*/  ISETP.GE.OR P0, PT, R6.reuse, UR8, P0 ;  /* 0x0000000806007c0c */ /* 0x040fe20008706670 */
[----:B------:R-:W-:Y:S01]  /*57e0*/  IMAD R11, R23, UR10, R0 ;  /* 0x0000000a170b7c24 */ /* 0x000fe2000f8e0200 */
[C---:B------:R-:W-:Y:S02]  /*57f0*/  ISETP.GE.OR P1, PT, R6.reuse, UR8, P1 ;  /* 0x0000000806007c0c */ /* 0x040fe40008f26670 */
[----:B------:R-:W-:Y:S01]  /*5800*/  ISETP.GE.OR P2, PT, R6, UR8, P2 ;  /* 0x0000000806007c0c */ /* 0x000fe20009746670 */
[----:B------:R-:W-:Y:S01]  /*5810*/  IMAD.WIDE.U32 R6, R22, UR10, R4 ;  /* 0x0000000a16067c25 */ /* 0x000fe2000f8e0004 */
[----:B------:R-:W-:Y:S11]  /*5820*/  @P6 BRA `(.L_x_1204) ;  /* 0x0000000000346947 */ /* 0x000ff60003800000 */
        /* <DEDUP_REMOVED lines=13> */
.L_x_1204:
[----:B------:R-:W-:Y:S05]  /*5900*/  BSYNC B0 ;  /* 0x0000000000007941 */ /* 0x000fea0003800000 */
.L_x_1203:
[----:B------:R-:W-:Y:S01]  /*5910*/  BSSY B0, `(.L_x_1205) ;  /* 0x000000d000007945 */ /* 0x000fe20003800000 */
[----:B--2---:R-:W-:-:S03]  /*5920*/  IMAD.IADD R9, R7, 0x1, R11 ;  /* 0x0000000107097824 */ /* 0x004fc600078e020b */
[----:B------:R-:W-:Y:S05]  /*5930*/  @P3 BRA `(.L_x_1206) ;  /* 0x0000000000283947 */ /* 0x000fea0003800000 */
        /* <DEDUP_REMOVED lines=10> */
.L_x_1206:
[----:B------:R-:W-:Y:S05]  /*59e0*/  BSYNC B0 ;  /* 0x0000000000007941 */ /* 0x000fea0003800000 */
.L_x_1205:
[----:B------:R-:W-:Y:S04]  /*59f0*/  BSSY B0, `(.L_x_1207) ;  /* 0x000000f000007945 */ /* 0x000fe80003800000 */
[----:B------:R-:W-:Y:S05]  /*5a00*/  @P4 BRA `(.L_x_1208) ;  /* 0x0000000000344947 */ /* 0x000fea0003800000 */
[----:B--2---:R-:W-:Y:S01]  /*5a10*/  IADD3 R11, P3, R2, 0x10, RZ ;  /* 0x00000010020b7810 */ /* 0x004fe20007f7e0ff */
        /* <DEDUP_REMOVED lines=12> */
.L_x_1208:
[----:B------:R-:W-:Y:S05]  /*5ae0*/  BSYNC B0 ;  /* 0x0000000000007941 */ /* 0x000fea0003800000 */
.L_x_1207:
[----:B------:R-:W-:Y:S04]  /*5af0*/  BSSY B0, `(.L_x_1209) ;  /* 0x000000f000007945 */ /* 0x000fe80003800000 */
[----:B------:R-:W-:Y:S05]  /*5b00*/  @P5 BRA `(.L_x_1210) ;  /* 0x0000000000345947 */ /* 0x000fea0003800000 */
[----:B--23--:R-:W-:Y:S01]  /*5b10*/  IADD3 R11, P3, R2, 0x20, RZ ;  /* 0x00000020020b7810 */ /* 0x00cfe20007f7e0ff */
        /* <DEDUP_REMOVED lines=12> */
.L_x_1210:
[----:B------:R-:W-:Y:S05]  /*5be0*/  BSYNC B0 ;  /* 0x0000000000007941 */ /* 0x000fea0003800000 */
.L_x_1209:
        /* <DEDUP_REMOVED lines=15> */
.L_x_1212:
[----:B------:R-:W-:Y:S05]  /*5ce0*/  BSYNC B0 ;  /* 0x0000000000007941 */ /* 0x000fea0003800000 */
.L_x_1211:
        /* <DEDUP_REMOVED lines=15> */
.L_x_1214:
[----:B------:R-:W-:Y:S05]  /*5de0*/  BSYNC B0 ;  /* 0x0000000000007941 */ /* 0x000fea0003800000 */
.L_x_1213:
[----:B------:R-:W-:Y:S04]  /*5df0*/  BSSY B0, `(.L_x_1215) ;  /* 0x000000f000007945 */ /* 0x000fe80003800000 */
        /* <DEDUP_REMOVED lines=14> */
.L_x_1216:
[----:B------:R-:W-:Y:S05]  /*5ee0*/  BSYNC B0 ;  /* 0x0000000000007941 */ /* 0x000fea0003800000 */
.L_x_1215:
[----:B------:R-:W-:Y:S05]  /*5ef0*/  EXIT ;  /* 0x000000000000794d */ /* 0x000fea0003800000 */
.L_x_1156:
[----:B------:R-:W-:-:S08]  /*5f00*/  NOP ;  /* 0x0000000000007918 */ /* 0x000fd00000000000 */
[----:B------:R-:W1:-:S00]  /*5f10*/  USETMAXREG.DEALLOC.CTAPOOL 0x20 ;  /* 0x00000020000079c8 */ /* 0x000e4000080e0500 */
[----:B-1----:R-:W-:Y:S01]  /*5f20*/  LOP3.LUT R0, R0, 0x3, RZ, 0xc0, !PT ;  /* 0x0000000300007812 */ /* 0x002fe200078ec0ff */
[----:B------:R-:W-:Y:S01]  /*5f30*/  BSSY B0, `(.L_x_1217) ;  /* 0x0000365000007945 */ /* 0x000fe20003800000 */
[----:B------:R-:W-:-:S04]  /*5f40*/  IMAD.MOV.U32 R18, RZ, RZ, RZ ;  /* 0x000000ffff127224 */ /* 0x000fc800078e00ff */
        /* <DEDUP_REMOVED lines=8> */
[----:B------:R-:W1:Y:S01]  /*5fd0*/  S2UR UR9, SR_CTAID.X ;  /* 0x00000000000979c3 */ /* 0x000e620000002500 */
[----:B------:R-:W-:Y:S01]  /*5fe0*/  ULDC UR4, c[0x0][0x280] ;  /* 0x0000a00000047ab9 */ /* 0x000fe20000000800 */
[----:B------:R-:W-:Y:S01]  /*5ff0*/  ULDC UR6, c[0x0][0x290] ;  /* 0x0000a40000067ab9 */ /* 0x000fe20000000800 */
[----:B------:R-:W-:-:S05]  /*6000*/  ULDC UR7, c[0x0][0x74c] ;  /* 0x0001d30000077ab9 */ /* 0x000fca0000000800 */
[----:B------:R-:W2:Y:S01]  /*6010*/  S2UR UR13, SR_CTAID.Y ;  /* 0x00000000000d79c3 */ /* 0x000ea20000002600 */
[----:B-1----:R-:W-:Y:S02]  /*6020*/  UIMAD UR5, UR9, 0x60, UR4 ;  /* 0x00000060090578a4 */ /* 0x002fe4000f8e0204 */
[----:B------:R-:W-:Y:S02]  /*6030*/  ISETP.LE.AND P0, PT, RZ, UR9, PT ;  /* 0x00000009ff007c0c */ /* 0x000fe4000bf03270 */
[----:B------:R-:W-:-:S04]  /*6040*/  UIADD3 UR5, -UR7, UR5, -UR6 ;  /* 0x0000000507057290 */ /* 0x000fc8000fffe906 */
[----:B------:R-:W-:-:S04]  /*6050*/  USHF.R.S32.HI UR6, URZ, 0x1f, UR5 ;  /* 0x0000001f3f067899 */ /* 0x000fc80008011405 */
[----:B------:R-:W-:-:S04]  /*6060*/  ULEA.HI UR6, UR6, UR5, URZ, 0x6 ;  /* 0x0000000506067291 */ /* 0x000fc8000f8f303f */
[----:B------:R-:W-:Y:S02]  /*6070*/  USHF.R.S32.HI UR5, URZ, 0x6, UR6 ;  /* 0x000000063f057899 */ /* 0x000fe40008011406 */
[----:B------:R-:W-:Y:S02]  /*6080*/  UIADD3 UR6, UR4, 0x3f, URZ ;  /* 0x0000003f04067890 */ /* 0x000fe4000fffe03f */
[----:B------:R-:W-:Y:S02]  /*6090*/  UISETP.LT.AND UP0, UPT, URZ, UR5, UPT ;  /* 0x000000053f00728c */ /* 0x000fe4000bf01270 */
[----:B------:R-:W-:Y:S02]  /*60a0*/  USHF.R.S32.HI UR7, URZ, 0x1f, UR6 ;  /* 0x0000001f3f077899 */ /* 0x000fe40008011406 */
[----:B------:R-:W-:Y:S02]  /*60b0*/  USEL UR5, URZ, UR5, !UP0 ;  /* 0x000000053f057287 */ /* 0x000fe4000c000000 */
[----:B------:R-:W-:-:S04]  /*60c0*/  ULEA.HI UR7, UR7, UR6, URZ, 0x6 ;  /* 0x0000000607077291 */ /* 0x000fc8000f8f303f */
[----:B------:R-:W-:Y:S01]  /*60d0*/  USHF.R.S32.HI UR8, URZ, 0x6, UR7 ;  /* 0x000000063f087899 */ /* 0x000fe20008011407 */
[----:B--2---:R-:W-:Y:S11]  /*60e0*/  @!P0 BRA `(.L_x_1220) ;  /* 0x0000000000288947 */ /* 0x004ff60003800000 */
        /* <DEDUP_REMOVED lines=10> */
.L_x_1220:
[----:B------:R-:W-:Y:S02]  /*6190*/  UISETP.GT.AND UP0, UPT, UR8, UR5, UPT ;  /* 0x000000050800728c */ /* 0x000fe4000bf04270 */
[----:B------:R-:W-:Y:S02]  /*61a0*/  USHF.R.S32.HI UR14, URZ, 0x1f, UR12 ;  /* 0x0000001f3f0e7899 */ /* 0x000fe4000801140c */
[----:B------:R-:W-:Y:S02]  /*61b0*/  USHF.R.S32.HI UR9, URZ, 0x1f, UR13 ;  /* 0x0000001f3f097899 */ /* 0x000fe4000801140d */
[----:B------:R-:W-:-:S13]  /*61c0*/  PLOP3.LUT P0, PT, PT, PT, UP0, 0x80, 0x0 ;  /* 0x000000000000781c */ /* 0x000fda0003f0f008 */
[----:B------:R-:W-:Y:S05]  /*61d0*/  @!P0 BRA `(.L_x_1219) ;  /* 0x0000003000e88947 */ /* 0x000fea0003800000 */
[----:B------:R-:W-:Y:S01]  /*61e0*/  UIADD3 UR4, -UR5, UR8, URZ ;  /* 0x0000000805047290 */ /* 0x000fe2000fffe13f */
[----:B------:R-:W-:Y:S01]  /*61f0*/  ULDC.64 UR10, c[0x0][0x2d8] ;  /* 0x0000b600000a7ab9 */ /* 0x000fe20000000a00 */
[----:B------:R-:W-:Y:S02]  /*6200*/  ELECT P0, URZ, PT ;  /* 0x00000000003f782f */ /* 0x000fe40003800000 */
[----:B------:R-:W-:Y:S02]  /*6210*/  ULOP3.LUT UR4, UR4, 0x1, URZ, 0xc0, !UPT ;  /* 0x0000000104047892 */ /* 0x000fe4000f8ec03f */
[----:B------:R-:W-:Y:S02]  /*6220*/  UIMAD UR9, UR9, UR10, URZ ;  /* 0x0000000a090972a4 */ /* 0x000fe4000f8e023f */
[----:B------:R-:W-:Y:S02]  /*6230*/  UISETP.NE.U32.AND UP0, UPT, UR4, 0x1, UPT ;  /* 0x000000010400788c */ /* 0x000fe4000bf05070 */
[----:B------:R-:W-:-:S02]  /*6240*/  UIMAD.WIDE.U32 UR6, UR13, UR10, URZ ;  /* 0x0000000a0d0672a5 */ /* 0x000fc4000f8e003f */
[----:B------:R-:W-:Y:S02]  /*6250*/  UIMAD UR9, UR13, UR11, UR9 ;  /* 0x0000000b0d0972a4 */ /* 0x000fe4000f8e0209 */
[----:B------:R-:W-:Y:S01]  /*6260*/  PLOP3.LUT P1, PT, PT, PT, UP0, 0x80, 0x0 ;  /* 0x000000000000781c */ /* 0x000fe20003f2f008 */
[----:B------:R-:W-:Y:S01]  /*6270*/  ULDC.64 UR10, c[0x0][0x2e0] ;  /* 0x0000b800000a7ab9 */ /* 0x000fe20000000a00 */
[----:B------:R-:W-:Y:S02]  /*6280*/  UIADD3 UR7, UR7, UR9, URZ ;  /* 0x0000000907077290 */ /* 0x000fe4000fffe03f */
[----:B------:R-:W-:Y:S02]  /*6290*/  UIMAD UR9, UR14, UR10, URZ ;  /* 0x0000000a0e0972a4 */ /* 0x000fe4000f8e023f */
[----:B------:R-:W-:Y:S02]  /*62a0*/  UIMAD.WIDE.U32 UR6, UR12, UR10, UR6 ;  /* 0x0000000a0c0672a5 */ /* 0x000fe4000f8e0006 */
[----:B------:R-:W-:-:S04]  /*62b0*/  UIMAD UR9, UR12, UR11, UR9 ;  /* 0x0000000b0c0972a4 */ /* 0x000fc8000f8e0209 */
[----:B------:R-:W-:Y:S01]  /*62c0*/  UIADD3 UR9, UR7, UR9, URZ ;  /* 0x0000000907097290 */ /* 0x000fe2000fffe03f */
[----:B------:R-:W-:Y:S11]  /*62d0*/  @P1 BRA `(.L_x_1221) ;  /* 0x00000004001c1947 */ /* 0x000ff60003800000 */
[----:B------:R-:W-:Y:S01]  /*62e0*/  UIMAD UR14, UR5, 0x3000, URZ ;  /* 0x00003000050e78a4 */ /* 0x000fe2000f8e023f */
        /* <DEDUP_REMOVED lines=9> */
[----:B------:R-:W-:Y:S01]  /*6380*/  UMOV UR16, 0x0 ;  /* 0x0000000000107882 */ /* 0x000fe20000000000 */
[----:B------:R-:W-:Y:S02]  /*6390*/  UMOV UR17, 0x14f00000 ;  /* 0x14f0000000117882 */ /* 0x000fe40000000000 */
[----:B------:R-:W-:-:S02]  /*63a0*/  ULEA.HI.X UR11, UR13, UR11, UR15, 0x2, UP0 ;  /* 0x0000000b0d0b7291 */ /* 0x000fc400080f140f */
[----:B-1----:R-:W-:-:S03]  /*63b0*/  ULEA UR4, UR12, UR4, 0x18 ;  /* 0x000000040c047291 */ /* 0x002fc6000f8ec03f */
[----:B------:R-:W-:Y:S01]  /*63c0*/  UMOV UR12, 0x400 ;  /* 0x00000400000c7882 */ /* 0x000fe20000000000 */
[----:B------:R-:W-:-:S09]  /*63d0*/  UIADD3 UR4, UR4, 0x12000, URZ ;  /* 0x0001200004047890 */ /* 0x000fd2000fffe03f */
[----:B------:R1:W-:Y:S02]  /*63e0*/  UBLKRED.G.S.ADD.F32.RN [UR10], [UR4], UR12, desc[UR16] ;  /* 0x0000100a040073bb */ /* 0x0003e400080a140c */
[----:B-1----:R0:W-:Y:S02]  /*63f0*/  UTMACMDFLUSH ;  /* 0x00000000000079b7 */ /* 0x0021e40000000000 */
.L_x_1223:
[----:B------:R-:W-:Y:S05]  /*6400*/  BSYNC B1 ;  /* 0x0000000000017941 */ /* 0x000fea0003800000 */
.L_x_1222:
        /* <DEDUP_REMOVED lines=9> */
[----:B------:R-:W-:Y:S02]  /*64a0*/  UMOV UR17, 0x14f00000 ;  /* 0x14f0000000117882 */ /* 0x000fe40000000000 */
[----:B------:R-:W-:Y:S02]  /*64b0*/  ULEA.HI.X.SX32 UR4, UR4, UR9, 0x1, UP0 ;  /* 0x0000000904047291 */ /* 0x000fe400080f0e3f */
[----:B------:R-:W-:-:S04]  /*64c0*/  ULEA UR10, UP0, UR15, UR10, 0x2 ;  /* 0x0000000a0f0a7291 */ /* 0x000fc8000f80103f */
[----:B------:R-:W-:-:S03]  /*64d0*/  ULEA.HI.X UR11, UR15, UR11, UR4, 0x2, UP0 ;  /* 0x0000000b0f0b7291 */ /* 0x000fc600080f1404 */
[----:B------:R-:W-:Y:S01]  /*64e0*/  UMOV UR4, 0x400 ;  /* 0x0000040000047882 */ /* 0x000fe20000000000 */
[----:B-1----:R-:W-:-:S04]  /*64f0*/  ULEA UR12, UR13, UR12, 0x18 ;  /* 0x0000000c0d0c7291 */ /* 0x002fc8000f8ec03f */
[----:B------:R-:W-:-:S09]  /*6500*/  UIADD3 UR12, UR12, 0x16000, URZ ;  /* 0x000160000c0c7890 */ /* 0x000fd2000fffe03f */
[----:B------:R1:W-:Y:S02]  /*6510*/  UBLKRED.G.S.ADD.F32.RN [UR10], [UR12], UR4, desc[UR16] ;  /* 0x0000100a0c0073bb */ /* 0x0003e400080a1404 */
[----:B-1----:R0:W-:Y:S02]  /*6520*/  UTMACMDFLUSH ;  /* 0x00000000000079b7 */ /* 0x0021e40000000000 */
.L_x_1225:
[----:B------:R-:W-:Y:S05]  /*6530*/  BSYNC B1 ;  /* 0x0000000000017941 */ /* 0x000fea0003800000 */
.L_x_1224:
        /* <DEDUP_REMOVED lines=16> */
[----:B------:R1:W-:Y:S01]  /*6640*/  UBLKRED.G.S.ADD.F32.RN [UR10], [UR12], UR4, desc[UR16] ;  /* 0x0000100a0c0073bb */ /* 0x0003e200080a1404 */
[----:B------:R0:W-:Y:S01]  /*6650*/  UTMACMDFLUSH ;  /* 0x00000000000079b7 */ /* 0x0001e20000000000 */
[----:B-1----:R-:W-:-:S04]  /*6660*/  DEPBAR.LE SB0, 0x2 ;  /* 0x000080800000791a */ /* 0x002fc80000000000 */
.L_x_1227:
[----:B------:R-:W-:Y:S05]  /*6670*/  BSYNC B1 ;  /* 0x0000000000017941 */ /* 0x000fea0003800000 */
.L_x_1226:
[----:B------:R-:W-:Y:S06]  /*6680*/  BAR.ARV 0xa, 0xa0 ;  /* 0x0282800000007b1d */ /* 0x000fec0000002000 */
[----:B------:R-:W-:Y:S04]  /*6690*/  BSSY B1, `(.L_x_1228) ;  /* 0x0000003000017945 */ /* 0x000fe80003800000 */
[----:B------:R-:W-:Y:S05]  /*66a0*/  @!P0 BRA `(.L_x_1229) ;  /* 0x0000000000048947 */ /* 0x000fea0003800000 */
[----:B------:R-:W-:-:S04]  /*66b0*/  DEPBAR.LE SB0, 0x1 ;  /* 0x000080400000791a */ /* 0x000fc80000000000 */
.L_x_1229:
[----:B------:R-:W-:Y:S05]  /*66c0*/  BSYNC B1 ;  /* 0x0000000000017941 */ /* 0x000fea0003800000 */
.L_x_1228:
[----:B------:R-:W-:Y:S06]  /*66d0*/  BAR.ARV 0xb, 0xa0 ;  /* 0x02c2800000007b1d */ /* 0x000fec0000002000 */
[----:B------:R-:W-:Y:S04]  /*66e0*/  BSSY B1, `(.L_x_1230) ;  /* 0x0000003000017945 */ /* 0x000fe80003800000 */
[----:B------:R-:W-:Y:S05]  /*66f0*/  @!P0 BRA `(.L_x_1231) ;  /* 0x0000000000048947 */ /* 0x000fea0003800000 */
[----:B------:R-:W-:-:S04]  /*6700*/  DEPBAR.LE SB0, 0x0 ;  /* 0x000080000000791a */ /* 0x000fc80000000000 */
.L_x_1231:
[----:B------:R-:W-:Y:S05]  /*6710*/  BSYNC B1 ;  /* 0x0000000000017941 */ /* 0x000fea0003800000 */
.L_x_1230:
[----:B------:R-:W-:Y:S06]  /*6720*/  BAR.ARV 0xc, 0xa0 ;  /* 0x0302800000007b1d */ /* 0x000fec0000002000 */
[----:B------:R-:W-:Y:S01]  /*6730*/  UIADD3 UR12, UR5, 0x1, URZ ;  /* 0x00000001050c7890 */ /* 0x000fe2000fffe03f */
[----:B------:R-:W-:Y:S11]  /*6740*/  BRA `(.L_x_1232) ;  /* 0x0000000000047947 */ /* 0x000ff60003800000 */
.L_x_1221:
[----:B------:R-:W-:-:S05]  /*6750*/  UMOV UR12, UR5 ;  /* 0x00000005000c7c82 */ /* 0x000fca0008000000 */
.L_x_1232:
[----:B------:R-:W-:-:S04]  /*6760*/  UIADD3 UR4, UR5, 0x1, URZ ;  /* 0x0000000105047890 */ /* 0x000fc8000fffe03f */
[----:B------:R-:W-:-:S06]  /*6770*/  UISETP.NE.AND UP0, UPT, UR8, UR4, UPT ;  /* 0x000000040800728c */ /* 0x000fcc000bf05270 */
[----:B------:R-:W-:-:S13]  /*6780*/  PLOP3.LUT P1, PT, PT, PT, UP0, 0x80, 0x0 ;  /* 0x000000000000781c */ /* 0x000fda0003f2f008 */
[----:B------:R-:W-:Y:S05]  /*6790*/  @!P1 BRA `(.L_x_1219) ;  /* 0x0000002c00789947 */ /* 0x000fea0003800000 */
[----:B------:R-:W-:Y:S01]  /*67a0*/  ULDC.64 UR22, c[0x0][0x2c0] ;  /* 0x0000b00000167ab9 */ /* 0x000fe20000000a00 */
[----:B------:R-:W-:Y:S02]  /*67b0*/  UIMAD UR13, UR12, 0x3000, URZ ;  /* 0x000030000c0d78a4 */ /* 0x000fe4000f8e023f */
[----:B------:R-:W-:Y:S01]  /*67c0*/  ULEA UR22, UP0, UR6, UR22, 0x2 ;  /* 0x0000001606167291 */ /* 0x000fe2000f80103f */
[----:B------:R-:W-:Y:S01]  /*67d0*/  UMOV UR4, URZ ;  /* 0x0000003f00047c82 */ /* 0x000fe20008000000 */
[----:B------:R-:W-:Y:S02]  /*67e0*/  ULDC.64 UR28, c[0x0][0x2c0] ;  /* 0x0000b000001c7ab9 */ /* 0x000fe40000000a00 */
        /* <DEDUP_REMOVED lines=11> */
[----:B------:R-:W-:-:S11]  /*68a0*/  UMOV UR24, UR13 ;  /* 0x0000000d00187c82 */ /* 0x000fd60008000000 */
.L_x_1253:
[----:B------:R-:W-:Y:S01]  /*68b0*/  UIADD3 UR10, UR13, UR4, URZ ;  /* 0x000000040d0a7290 */ /* 0x000fe2000fffe03f */
[----:B------:R-:W-:Y:S03]  /*68c0*/  BAR.SYNC.DEFER_BLOCKING 0xd, 0xa0 ;  /* 0x0342800000007b1d */ /* 0x000fe60000010000 */
        /* <DEDUP_REMOVED lines=9> */
[----:B------:R-:W-:Y:S01]  /*6960*/  UMOV UR25, 0x400 ;  /* 0x0000040000197882 */ /* 0x000fe20000000000 */
[----:B------:R-:W-:Y:S02]  /*6970*/  UMOV UR40, 0x0 ;  /* 0x0000000000287882 */ /* 0x000fe40000000000 */
[----:B------:R-:W-:Y:S01]  /*6980*/  ULEA.HI.X.SX32 UR39, UR24, UR9, 0x1, UP0 ;  /* 0x0000000918277291 */ /* 0x000fe200080f0e3f */
[----:B------:R-:W-:Y:S01]  /*6990*/  UMOV UR41, 0x14f00000 ;  /* 0x14f0000000297882 */ /* 0x000fe20000000000 */
[----:B-1----:R-:W-:Y:S02]  /*69a0*/  ULEA UR25, UR26, UR25, 0x18 ;  /* 0x000000191a197291 */ /* 0x002fe4000f8ec03f */
[----:B------:R-:W-:Y:S02]  /*69b0*/  ULEA UR26, UP0, UR27, UR28, 0x2 ;  /* 0x0000001c1b1a7291 */ /* 0x000fe4000f80103f */
[----:B------:R-:W-:-:S02]  /*69c0*/  UIADD3 UR25, UR25, 0x12000, URZ ;  /* 0x0001200019197890 */ /* 0x000fc4000fffe03f */
[----:B------:R-:W-:-:S03]  /*69d0*/  ULEA.HI.X UR27, UR27, UR29, UR39, 0x2, UP0 ;  /* 0x0000001d1b1b7291 */ /* 0x000fc600080f1427 */
[----:B------:R-:W-:-:S06]  /*69e0*/  UMOV UR39, 0x400 ;  /* 0x0000040000277882 */ /* 0x000fcc0000000000 */
[----:B------:R1:W-:Y:S02]  /*69f0*/  UBLKRED.G.S.ADD.F32.RN [UR26], [UR25], UR39, desc[UR40] ;  /* 0x0000281a190073bb */ /* 0x0003e400080a1427 */
[----:B-1----:R0:W-:Y:S02]  /*6a00*/  UTMACMDFLUSH ;  /* 0x00000000000079b7 */ /* 0x0021e40000000000 */
.L_x_1234:
[----:B------:R-:W-:Y:S05]  /*6a10*/  BSYNC B1 ;  /* 0x0000000000017941 */ /* 0x000fea0003800000 */
.L_x_1233:
        /* <DEDUP_REMOVED lines=12> */
.L_x_1236:
[----:B------:R-:W-:Y:S05]  /*6ae0*/  BSYNC B1 ;  /* 0x0000000000017941 */ /* 0x000fea0003800000 */
.L_x_1235:
        /* <DEDUP_REMOVED lines=13> */
.L_x_1238:
[----:B------:R-:W-:Y:S05]  /*6bc0*/  BSYNC B1 ;  /* 0x0000000000017941 */ /* 0x000fea0003800000 */
.L_x_1237:
[----:B------:R-:W-:Y:S06]  /*6bd0*/  BAR.ARV 0xa, 0xa0 ;  /* 0x0282800000007b1d */ /* 0x000fec0000002000 */
[----:B------:R-:W-:Y:S04]  /*6be0*/  BSSY B1, `(.L_x_1239) ;  /* 0x0000003000017945 */ /* 0x000fe80003800000 */
[----:B------:R-:W-:Y:S05]  /*6bf0*/  @!P0 BRA `(.L_x_1240) ;  /* 0x0000000000048947 */ /* 0x000fea0003800000 */
[----:B------:R-:W-:-:S04]  /*6c00*/  DEPBAR.LE SB0, 0x1 ;  /* 0x000080400000791a */ /* 0x000fc80000000000 */
.L_x_1240:
[----:B------:R-:W-:Y:S05]  /*6c10*/  BSYNC B1 ;  /* 0x0000000000017941 */ /* 0x000fea0003800000 */
.L_x_1239:
[----:B------:R-:W-:Y:S06]  /*6c20*/  BAR.ARV 0xb, 0xa0 ;  /* 0x02c2800000007b1d */ /* 0x000fec0000002000 */
[----:B------:R-:W-:Y:S04]  /*6c30*/  BSSY B1, `(.L_x_1241) ;  /* 0x0000003000017945 */ /* 0x000fe80003800000 */
[----:B------:R-:W-:Y:S05]  /*6c40*/  @!P0 BRA `(.L_x_1242) ;  /* 0x0000000000048947 */ /* 0x000fea0003800000 */
[----:B------:R-:W-:-:S04]  /*6c50*/  DEPBAR.LE SB0, 0x0 ;  /* 0x000080000000791a */ /* 0x000fc80000000000 */
.L_x_1242:
[----:B------:R-:W-:Y:S05]  /*6c60*/  BSYNC B1 ;  /* 0x0000000000017941 */ /* 0x000fea0003800000 */
.L_x_1241:
        /* <DEDUP_REMOVED lines=13> */
.L_x_1244:
[----:B------:R-:W-:Y:S05]  /*6d40*/  BSYNC B1 ;  /* 0x0000000000017941 */ /* 0x000fea0003800000 */
.L_x_1243:
        /* <DEDUP_REMOVED lines=12> */
.L_x_1246:
[----:B------:R-:W-:Y:S05]  /*6e10*/  BSYNC B1 ;  /* 0x0000000000017941 */ /* 0x000fea0003800000 */
.L_x_1245:
        /* <DEDUP_REMOVED lines=13> */
.L_x_1248:
[----:B------:R-:W-:Y:S05]  /*6ef0*/  BSYNC B1 ;  /* 0x0000000000017941 */ /* 0x000fea0003800000 */
.L_x_1247:
[----:B------:R-:W-:Y:S06]  /*6f00*/  BAR.ARV 0xa, 0xa0 ;  /* 0x0282800000007b1d */ /* 0x000fec0000002000 */
[----:B------:R-:W-:Y:S04]  /*6f10*/  BSSY B1, `(.L_x_1249) ;  /* 0x0000003000017945 */ /* 0x000fe80003800000 */
[----:B------:R-:W-:Y:S05]  /*6f20*/  @!P0 BRA `(.L_x_1250) ;  /* 0x0000000000048947 */ /* 0x000fea0003800000 */
[----:B------:R-:W-:-:S04]  /*6f30*/  DEPBAR.LE SB0, 0x1 ;  /* 0x000080400000791a */ /* 0x000fc80000000000 */
.L_x_1250:
[----:B------:R-:W-:Y:S05]  /*6f40*/  BSYNC B1 ;  /* 0x0000000000017941 */ /* 0x000fea0003800000 */
.L_x_1249:
[----:B------:R-:W-:Y:S01]  /*6f50*/  UIADD3 UR12, UR12, 0x2, URZ ;  /* 0x000000020c0c7890 */ /* 0x000fe2000fffe03f */
[----:B------:R-:W-:Y:S06]  /*6f60*/  BAR.ARV 0xb, 0xa0 ;  /* 0x02c2800000007b1d */ /* 0x000fec0000002000 */
[----:B------:R-:W-:Y:S01]  /*6f70*/  UISETP.GE.AND UP0, UPT, UR12, UR8, UPT ;  /* 0x000000080c00728c */ /* 0x000fe2000bf06270 */
[----:B------:R-:W-:Y:S04]  /*6f80*/  BSSY B1, `(.L_x_1251) ;  /* 0x0000003000017945 */ /* 0x000fe80003800000 */
[----:B------:R-:W-:Y:S06]  /*6f90*/  @!P0 BRA `(.L_x_1252) ;  /* 0x0000000000048947 */ /* 0x000fec0003800000 */
[----:B------:R-:W-:-:S04]  /*6fa0*/  DEPBAR.LE SB0, 0x0 ;  /* 0x000080000000791a */ /* 0x000fc80000000000 */
.L_x_1252:
[----:B------:R-:W-:Y:S05]  /*6fb0*/  BSYNC B1 ;  /* 0x0000000000017941 */ /* 0x000fea0003800000 */
.L_x_1251:
[----:B------:R-:W-:Y:S06]  /*6fc0*/  BAR.ARV 0xc, 0xa0 ;  /* 0x0302800000007b1d */ /* 0x000fec0000002000 */
[----:B------:R-:W-:Y:S01]  /*6fd0*/  PLOP3.LUT P1, PT, PT, PT, UP0, 0x80, 0x0 ;  /* 0x000000000000781c */ /* 0x000fe20003f2f008 */
[----:B------:R-:W-:Y:S02]  /*6fe0*/  UIADD3 UR24, UR24, 0x6000, URZ ;  /* 0x0000600018187890 */ /* 0x000fe4000fffe03f */
[----:B------:R-:W-:-:S10]  /*6ff0*/  UIADD3 UR4, UR4, 0x6000, URZ ;  /* 0x0000600004047890 */ /* 0x000fd4000fffe03f */
[----:B------:R-:W-:Y:S05]  /*7000*/  @!P1 BRA `(.L_x_1253) ;  /* 0xfffffff800289947 */ /* 0x000fea000383ffff */
[----:B------:R-:W-:Y:S05]  /*7010*/  BRA `(.L_x_1219) ;  /* 0x0000002400587947 */ /* 0x000fea0003800000 */
.L_x_1218:
[----:B------:R-:W1:Y:S01]  /*7020*/  S2UR UR29, SR_CTAID.Z ;  /* 0x00000000001d79c3 */ /* 0x000e620000002700 */
[----:B------:R-:W-:Y:S02]  /*7030*/  IMAD.MOV.U32 R7, RZ, RZ, 0x1 ;  /* 0x00000001ff077424 */ /* 0x000fe400078e00ff */
[----:B------:R-:W-:Y:S01]  /*7040*/  IMAD.MOV.U32 R5, RZ, RZ, 0x1 ;  /* 0x00000001ff057424 */ /* 0x000fe200078e00ff */
[----:B-1----:R-:W-:-:S13]  /*7050*/  ISETP.LE.AND P0, PT, RZ, UR29, PT ;  /* 0x0000001dff007c0c */ /* 0x002fda000bf03270 */
[----:B------:R-:W-:Y:S05]  /*7060*/  @!P0 BRA `(.L_x_1254) ;  /* 0x0000002000c08947 */ /* 0x000fea0003800000 */
[----:B------:R-:W1:Y:S01]  /*7070*/  S2UR UR9, SR_CTAID.X ;  /* 0x00000000000979c3 */ /* 0x000e620000002500 */
[----:B------:R-:W-:Y:S01]  /*7080*/  ULDC UR8, c[0x0][0x280] ;  /* 0x0000a00000087ab9 */ /* 0x000fe20000000800 */
[----:B------:R-:W-:Y:S01]  /*7090*/  ULDC UR4, c[0x0][0x290] ;  /* 0x0000a40000047ab9 */ /* 0x000fe20000000800 */
[----:B------:R-:W-:-:S05]  /*70a0*/  ULDC UR5, c[0x0][0x74c] ;  /* 0x0001d30000057ab9 */ /* 0x000fca0000000800 */
[----:B------:R-:W2:Y:S01]  /*70b0*/  S2UR UR28, SR_CTAID.Y ;  /* 0x00000000001c79c3 */ /* 0x000ea20000002600 */
[----:B-1----:R-:W-:Y:S02]  /*70c0*/  UIMAD UR35, UR9, 0x60, URZ ;  /* 0x00000060092378a4 */ /* 0x002fe4000f8e023f */
[----:B------:R-:W-:Y:S02]  /*70d0*/  ISETP.LE.AND P0, PT, RZ, UR9, PT ;  /* 0x00000009ff007c0c */ /* 0x000fe4000bf03270 */
[----:B------:R-:W-:-:S04]  /*70e0*/  UIADD3 UR4, -UR4, UR35, UR8 ;  /* 0x0000002304047290 */ /* 0x000fc8000fffe108 */
[----:B------:R-:W-:-:S04]  /*70f0*/  UIADD3 UR4, UR4, -UR5, URZ ;  /* 0x8000000504047290 */ /* 0x000fc8000fffe03f */
[----:B------:R-:W-:-:S04]  /*7100*/  USHF.R.S32.HI UR5, URZ, 0x1f, UR4 ;  /* 0x0000001f3f057899 */ /* 0x000fc80008011404 */
[----:B------:R-:W-:Y:S02]  /*7110*/  ULEA.HI UR5, UR5, UR4, URZ, 0x6 ;  /* 0x0000000405057291 */ /* 0x000fe4000f8f303f */
[----:B------:R-:W-:Y:S02]  /*7120*/  UIADD3 UR4, UR8, 0x3f, URZ ;  /* 0x0000003f08047890 */ /* 0x000fe4000fffe03f */
[----:B------:R-:W-:Y:S02]  /*7130*/  USHF.R.S32.HI UR5, URZ, 0x6, UR5 ;  /* 0x000000063f057899 */ /* 0x000fe40008011405 */
[----:B------:R-:W-:Y:S02]  /*7140*/  USHF.R.S32.HI UR6, URZ, 0x1f, UR4 ;  /* 0x0000001f3f067899 */ /* 0x000fe40008011404 */
[----:B------:R-:W-:Y:S02]  /*7150*/  UISETP.LT.AND UP0, UPT, URZ, UR5, UPT ;  /* 0x000000053f00728c */ /* 0x000fe4000bf01270 */
[----:B------:R-:W-:-:S02]  /*7160*/  ULEA.HI UR6, UR6, UR4, URZ, 0x6 ;  /* 0x0000000406067291 */ /* 0x000fc4000f8f303f */
[----:B------:R-:W-:Y:S02]  /*7170*/  USEL UR7, URZ, UR5, !UP0 ;  /* 0x000000053f077287 */ /* 0x000fe4000c000000 */
[----:B------:R-:W-:Y:S01]  /*7180*/  USHF.R.S32.HI UR6, URZ, 0x6, UR6 ;  /* 0x000000063f067899 */ /* 0x000fe20008011406 */
[----:B--2---:R-:W-:Y:S11]  /*7190*/  @!P0 BRA `(.L_x_1255) ;  /* 0x0000000000288947 */ /* 0x004ff60003800000 */
[----:B------:R-:W-:Y:S01]  /*71a0*/  UIMAD UR8, UR9, 0x60, UR8 ;  /* 0x00000060090878a4 */ /* 0x000fe2000f8e0208 */
[----:B------:R-:W-:Y:S01]  /*71b0*/  ULDC UR4, c[0x0][0x290] ;  /* 0x0000a40000047ab9 */ /* 0x000fe20000000800 */
[----:B------:R-:W-:Y:S02]  /*71c0*/  ULDC UR5, c[0x0][0x748] ;  /* 0x0001d20000057ab9 */ /* 0x000fe40000000800 */
[----:B------:R-:W-:-:S04]  /*71d0*/  UIADD3 UR4, -UR4, 0x9f, UR8 ;  /* 0x0000009f04047890 */ /* 0x000fc8000fffe108 */
[----:B------:R-:W-:-:S04]  /*71e0*/  UIADD3 UR4, UR4, UR5, URZ ;  /* 0x0000000504047290 */ /* 0x000fc8000fffe03f */
[----:B------:R-:W-:-:S04]  /*71f0*/  USHF.R.S32.HI UR5, URZ, 0x1f, UR4 ;  /* 0x0000001f3f057899 */ /* 0x000fc80008011404 */
[----:B------:R-:W-:-:S04]  /*7200*/  ULEA.HI UR5, UR5, UR4, URZ, 0x6 ;  /* 0x0000000405057291 */ /* 0x000fc8000f8f303f */
[----:B------:R-:W-:-:S04]  /*7210*/  USHF.R.S32.HI UR5, URZ, 0x6, UR5 ;  /* 0x000000063f057899 */ /* 0x000fc80008011405 */
[----:B------:R-:W-:-:S04]  /*7220*/  UISETP.LT.AND UP0, UPT, UR5, UR6, UPT ;  /* 0x000000060500728c */ /* 0x000fc8000bf01270 */
[----:B------:R-:W-:-:S12]  /*7230*/  USEL UR6, UR5, UR6, UP0 ;  /* 0x0000000605067287 */ /* 0x000fd80008000000 */
.L_x_1255:
[----:B------:R-:W-:Y:S01]  /*7240*/  UISETP.GT.AND UP0, UPT, UR6, UR7, UPT ;  /* 0x000000070600728c */ /* 0x000fe2000bf04270 */
[----:B------:R-:W-:-:S05]  /*7250*/  IMAD.MOV.U32 R5, RZ, RZ, 0x1 ;  /* 0x00000001ff057424 */ /* 0x000fca00078e00ff */
[----:B------:R-:W-:-:S13]  /*7260*/  PLOP3.LUT P0, PT, PT, PT, UP0, 0x80, 0x0 ;  /* 0x000000000000781c */ /* 0x000fda0003f0f008 */
[----:B------:R-:W-:Y:S05]  /*7270*/  @!P0 BRA `(.L_x_1254) ;  /* 0x00000020003c8947 */ /* 0x000fea0003800000 */
[----:B------:R-:W-:Y:S01]  /*7280*/  USHF.R.S32.HI UR10, URZ, 0x1f, UR28 ;  /* 0x0000001f3f0a7899 */ /* 0x000fe2000801141c */
[----:B------:R-:W-:Y:S01]  /*7290*/  IMAD.U32 R4, RZ, RZ, UR7 ;  /* 0x00000007ff047e24 */ /* 0x000fe2000f8e00ff */
[----:B------:R-:W-:Y:S01]  /*72a0*/  ULDC.64 UR8, c[0x0][0x718] ;  /* 0x0001c60000087ab9 */ /* 0x000fe20000000a00 */
[----:B------:R-:W-:Y:S01]  /*72b0*/  ULDC.64 UR12, c[0x0][0x730] ;  /* 0x0001cc00000c7ab9 */ /* 0x000fe20000000a00 */
[----:B------:R-:W-:Y:S01]  /*72c0*/  UIMAD.WIDE.U32 UR4, UR28, UR8, URZ ;  /* 0x000000081c0472a5 */ /* 0x000fe2000f8e003f */
[----:B------:R-:W-:Y:S01]  /*72d0*/  BSSY B1, `(.L_x_1254) ;  /* 0x0000209000017945 */ /* 0x000fe20003800000 */
[----:B------:R-:W-:Y:S01]  /*72e0*/  UIMAD UR8, UR10, UR8, URZ ;  /* 0x000000080a0872a4 */ /* 0x000fe2000f8e023f */
[----:B------:R-:W-:Y:S01]  /*72f0*/  IMAD.MOV.U32 R18, RZ, RZ, RZ ;  /* 0x000000ffff127224 */ /* 0x000fe200078e00ff */
[----:B------:R-:W-:Y:S01]  /*7300*/  UIMAD UR10, UR10, UR12, URZ ;  /* 0x0000000c0a0a72a4 */ /* 0x000fe2000f8e023f */
[----:B------:R-:W-:Y:S01]  /*7310*/  IMAD.MOV.U32 R5, RZ, RZ, 0x1 ;  /* 0x00000001ff057424 */ /* 0x000fe200078e00ff */
[----:B------:R-:W-:-:S02]  /*7320*/  UIMAD UR22, UR28, UR9, UR8 ;  /* 0x000000091c1672a4 */ /* 0x000fc4000f8e0208 */
[----:B------:R-:W-:Y:S02]  /*7330*/  UIMAD UR11, UR28, UR13, UR10 ;  /* 0x0000000d1c0b72a4 */ /* 0x000fe4000f8e020a */
[----:B------:R-:W-:Y:S01]  /*7340*/  UIMAD.WIDE.U32 UR8, UR28, UR12, URZ ;  /* 0x0000000c1c0872a5 */ /* 0x000fe2000f8e003f */
[----:B------:R-:W-:Y:S01]  /*7350*/  ULDC UR10, c[0x0][0x2e8] ;  /* 0x0000ba00000a7ab9 */ /* 0x000fe20000000800 */
[----:B------:R-:W-:Y:S02]  /*7360*/  USHF.R.S32.HI UR12, URZ, 0x1f, UR29 ;  /* 0x0000001f3f0c7899 */ /* 0x000fe4000801141d */
[----:B------:R-:W-:Y:S01]  /*7370*/  UISETP.NE.AND UP0, UPT, UR10, 0x1, UPT ;  /* 0x000000010a00788c */ /* 0x000fe2000bf05270 */
[----:B------:R-:W-:Y:S01]  /*7380*/  ULDC.64 UR14, c[0x0][0x720] ;  /* 0x0001c800000e7ab9 */ /* 0x000fe20000000a00 */
[----:B------:R-:W-:Y:S01]  /*7390*/  ELECT P0, URZ, PT ;  /* 0x00000000003f782f */ /* 0x000fe20003800000 */
[----:B------:R-:W-:Y:S02]  /*73a0*/  UIMAD UR10, UR12, UR14, URZ ;  /* 0x0000000e0c0a72a4 */ /* 0x000fe4000f8e023f */
[----:B------:R-:W-:-:S02]  /*73b0*/  UIADD3 UR23, UR5, UR22, URZ ;  /* 0x0000001605177290 */ /* 0x000fc4000fffe03f */
[----:B------:R-:W-:Y:S02]  /*73c0*/  UIMAD UR5, UR29, UR15, UR10 ;  /* 0x0000000f1d0572a4 */ /* 0x000fe4000f8e020a */
[----:B------:R-:W-:Y:S01]  /*73d0*/  UIADD3 UR9, UR9, UR11, URZ ;  /* 0x0000000b09097290 */ /* 0x000fe2000fffe03f */
[----:B------:R-:W-:Y:S01]  /*73e0*/  ULDC.64 UR16, c[0x0][0x738] ;  /* 0x0001ce0000107ab9 */ /* 0x000fe20000000a00 */
[----:B------:R-:W-:Y:S01]  /*73f0*/  UMOV UR22, UR4 ;  /* 0x0000000400167c82 */ /* 0x000fe20008000000 */
[----:B------:R-:W-:Y:S01]  /*7400*/  @UP0 ULDC UR10, c[0x0][0x2ec] ;  /* 0x0000bb00000a0ab9 */ /* 0x000fe20000000800 */
[----:B------:R-:W-:Y:S02]  /*7410*/  UIMAD UR12, UR12, UR16, URZ ;  /* 0x000000100c0c72a4 */ /* 0x000fe4000f8e023f */
[----:B------:R-:W-:Y:S02]  /*7420*/  UIMAD.WIDE.U32 UR22, UR29, UR14, UR22 ;  /* 0x0000000e1d1672a5 */ /* 0x000fe4000f8e0016 */
[----:B------:R-:W-:-:S02]  /*7430*/  UIMAD.WIDE.U32 UR10, UR28, UR10, URZ ;  /* 0x0000000a1c0a72a5 */ /* 0x000fc4000f8e003f */
[----:B------:R-:W-:Y:S01]  /*7440*/  UIMAD.WIDE.U32 UR14, UR29, UR16, UR8 ;  /* 0x000000101d0e72a5 */ /* 0x000fe2000f8e0008 */
[----:B------:R-:W-:Y:S02]  /*7450*/  UMOV UR36, UR28 ;  /* 0x0000001c00247c82 */ /* 0x000fe40008000000 */
[----:B------:R-:W-:Y:S01]  /*7460*/  @UP0 ULDC UR8, c[0x0][0x2f0] ;  /* 0x0000bc0000080ab9 */ /* 0x000fe20000000800 */
[----:B------:R-:W-:Y:S02]  /*7470*/  UIMAD UR4, UR29, UR17, UR12 ;  /* 0x000000111d0472a4 */ /* 0x000fe4000f8e020c */
[----:B------:R-:W-:Y:S01]  /*7480*/  @UP0 USHF.R.U32.HI UR36, URZ, UR8, UR11 ;  /* 0x000000083f240299 */ /* 0x000fe2000801160b */
[----:B------:R-:W-:Y:S11]  /*7490*/  @!P0 BRA `(.L_x_1256) ;  /* 0x0000001c00b08947 */ /* 0x000ff60003800000 */
[----:B------:R-:W1:Y:S01]  /*74a0*/  S2R R3, SR_CgaCtaId ;  /* 0x0000000000037919 */ /* 0x000e620000008800 */
[----:B------:R-:W-:Y:S01]  /*74b0*/  IMAD.MOV.U32 R6, RZ, RZ, 0x1 ;  /* 0x00000001ff067424 */ /* 0x000fe200078e00ff */
[----:B------:R-:W-:Y:S01]  /*74c0*/  MOV R0, 0x400 ;  /* 0x0000040000007802 */ /* 0x000fe20000000f00 */
[----:B------:R-:W-:Y:S01]  /*74d0*/  IMAD.U32 R8, RZ, RZ, UR23 ;  /* 0x00000017ff087e24 */ /* 0x000fe2000f8e00ff */
[----:B------:R-:W2:Y:S01]  /*74e0*/  S2R R2, SR_TID.X ;  /* 0x0000000000027919 */ /* 0x000ea20000002100 */
[----:B------:R-:W-:Y:S01]  /*74f0*/  IMAD.U32 R9, RZ, RZ, UR15 ;  /* 0x0000000fff097e24 */ /* 0x000fe2000f8e00ff */
[----:B------:R-:W-:Y:S01]  /*7500*/  SHF.L.U32 R6, R6, 0x1f, RZ ;  /* 0x0000001f06067819 */ /* 0x000fe200000006ff */
[----:B------:R-:W-:Y:S01]  /*7510*/  IMAD.MOV.U32 R7, RZ, RZ, 0x1 ;  /* 0x00000001ff077424 */ /* 0x000fe200078e00ff */
[----:B-1----:R-:W-:-:S04]  /*7520*/  LEA R0, R3, R0, 0x18 ;  /* 0x0000000003007211 */ /* 0x002fc800078ec0ff */
[----:B------:R-:W1:Y:S01]  /*7530*/  SYNCS.PHASECHK.TRANS64.TRYWAIT P1, [R0+URZ+0x36420], R6 ;  /* 0x03642006000075a7 */ /* 0x000e62000802017f */
[----:B--2---:R-:W-:Y:S01]  /*7540*/  LOP3.LUT P0, RZ, R2, 0x7f, RZ, 0xc0, !PT ;  /* 0x0000007f02ff7812 */ /* 0x004fe2000780c0ff */
[----:B-1----:R-:W-:-:S12]  /*7550*/  @!P1 BRA `(.L_x_1257) ;  /* 0x0000002000689947 */ /* 0x002fd80003800000 */
.L_x_1284:
[----:B------:R-:W-:Y:S02]  /*7560*/  VIADD R8, R8, UR5 ;  /* 0x0000000508087c36 */ /* 0x000fe40008000000 */
[----:B------:R-:W-:Y:S01]  /*7570*/  VIADD R9, R9, UR4 ;  /* 0x0000000409097c36 */ /* 0x000fe20008000000 */
[----:B------:R-:W-:Y:S06]  /*7580*/  @P0 BRA `(.L_x_1258) ;  /* 0x0000000000180947 */ /* 0x000fec0003800000 */
[----:B------:R-:W2:Y:S01]  /*7590*/  S2R R2, SR_TID.X ;  /* 0x0000000000027919 */ /* 0x000ea20000002100 */
[----:B------:R-:W-:-:S04]  /*75a0*/  IMAD.MOV.U32 R3, RZ, RZ, 0x6100 ;  /* 0x00006100ff037424 */ /* 0x000fc800078e00ff */
[----:B------:R3:W-:Y:S01]  /*75b0*/  SYNCS.ARRIVE.TRANS64 RZ, [R0+URZ+0x36410], R3 ;  /* 0x0364100300ff79a7 */ /* 0x0007e2000800003f */
[----:B--2---:R-:W-:-:S13]  /*75c0*/  LOP3.LUT P1, RZ, R2, 0x1f, RZ, 0xc0, !PT ;  /* 0x0000001f02ff7812 */ /* 0x004fda000782c0ff */
[----:B---3--:R-:W-:Y:S05]  /*75d0*/  @!P1 BRA `(.L_x_1258) ;  /* 0x0000000000049947 */ /* 0x008fea0003800000 */
[----:B------:R-:W-:Y:S01]  /*75e0*/  BPT.TRAP 0x1 ;  /* 0x000000040000795c */ /* 0x000fe20000300000 */
.L_x_1258:
[----:B------:R-:W2:Y:S01]  /*75f0*/  LDC.64 R12, c[0x0][0x198] ;  /* 0x00006600ff0c7b82 */ /* 0x000ea20000000a00 */
[----:B------:R-:W-:Y:S01]  /*7600*/  R2UR UR27, R4 ;  /* 0x00000000041b72ca */ /* 0x000fe200000e0000 */
[----:B------:R-:W-:Y:S01]  /*7610*/  ULDC.64 UR10, c[0x0][0x700] ;  /* 0x0001c000000a7ab9 */ /* 0x000fe20000000a00 */
[----:B------:R-:W-:Y:S01]  /*7620*/  R2UR UR7, R8 ;  /* 0x00000000080772ca */ /* 0x000fe200000e0000 */
[----:B------:R-:W-:Y:S01]  /*7630*/  UMOV UR48, 0x0 ;  /* 0x0000000000307882 */ /* 0x000fe20000000000 */
[----:B------:R-:W-:Y:S01]  /*7640*/  R2UR UR32, R0 ;  /* 0x00000000002072ca */ /* 0x000fe200000e0000 */
[----:B------:R-:W-:Y:S01]  /*7650*/  UMOV UR49, 0x14f00000 ;  /* 0x14f0000000317882 */ /* 0x000fe20000000000 */
[----:B------:R-:W-:Y:S01]  /*7660*/  UMOV UR26, URZ ;  /* 0x0000003f001a7c82 */ /* 0x000fe20008000000 */
[----:B------:R-:W-:Y:S01]  /*7670*/  UMOV UR18, 0x40 ;  /* 0x0000004000127882 */ /* 0x000fe20000000000 */
[----:B------:R-:W-:Y:S01]  /*7680*/  UMOV UR20, UR28 ;  /* 0x0000001c00147c82 */ /* 0x000fe20008000000 */
[----:B------:R-:W-:Y:S01]  /*7690*/  UMOV UR21, UR29 ;  /* 0x0000001d00157c82 */ /* 0x000fe20008000000 */
[----:B------:R-:W-:Y:S01]  /*76a0*/  UMOV UR12, UR28 ;  /* 0x0000001c000c7c82 */ /* 0x000fe20008000000 */
[----:B------:R-:W-:Y:S01]  /*76b0*/  UMOV UR13, UR29 ;  /* 0x0000001d000d7c82 */ /* 0x000fe20008000000 */
[----:B------:R-:W-:Y:S01]  /*76c0*/  UMOV UR30, 0x0 ;  /* 0x00000000001e7882 */ /* 0x000fe20000000000 */
[----:B------:R-:W-:Y:S01]  /*76d0*/  USHF.L.U32 UR27, UR27, 0x6, URZ ;  /* 0x000000061b1b7899 */ /* 0x000fe2000800063f */
[----:B------:R-:W-:Y:S01]  /*76e0*/  IMAD.MOV.U32 R18, RZ, RZ, 0x1 ;  /* 0x00000001ff127424 */ /* 0x000fe200078e00ff */
[----:B------:R-:W-:Y:S01]  /*76f0*/  UMOV UR31, 0x10000000 ;  /* 0x10000000001f7882 */ /* 0x000fe20000000000 */
[----:B------:R-:W-:Y:S01]  /*7700*/  UMOV UR37, UR29 ;  /* 0x0000001d00257c82 */ /* 0x000fe20008000000 */
[----:B------:R-:W-:-:S02]  /*7710*/  UIADD3 UR8, UP0, UR27, UR22, URZ ;  /* 0x000000161b087290 */ /* 0x000fc4000ff1e03f */
[----:B------:R-:W-:Y:S02]  /*7720*/  UIADD3 UR24, UR32, 0x1e000, URZ ;  /* 0x0001e00020187890 */ /* 0x000fe4000fffe03f */
[----:B------:R-:W-:Y:S01]  /*7730*/  ULEA.HI.X.SX32 UR7, UR27, UR7, 0x1, UP0 ;  /* 0x000000071b077291 */ /* 0x000fe200080f0e3f */
[----:B--2---:R-:W-:Y:S01]  /*7740*/  IMAD.MOV.U32 R10, RZ, RZ, R12 ;  /* 0x000000ffff0a7224 */ /* 0x004fe200078e000c */
[----:B------:R-:W-:Y:S01]  /*7750*/  UIADD3 UR25, UR32, 0x36410, URZ ;  /* 0x0003641020197890 */ /* 0x000fe2000fffe03f */
[----:B------:R-:W-:Y:S01]  /*7760*/  IMAD.MOV.U32 R11, RZ, RZ, R13 ;  /* 0x000000ffff0b7224 */ /* 0x000fe200078e000d */
[----:B------:R-:W-:Y:S01]  /*7770*/  UIADD3 UR16, UR32, 0x20000, URZ ;  /* 0x0002000020107890 */ /* 0x000fe2000fffe03f */
[----:B------:R-:W-:Y:S01]  /*7780*/  IMAD.U32 R12, RZ, RZ, UR10 ;  /* 0x0000000aff0c7e24 */ /* 0x000fe2000f8e00ff */
[C---:B------:R-:W-:Y:S01]  /*7790*/  IADD3 R3, P2, R10.reuse, 0x3f0, RZ ;  /* 0x000003f00a037810 */ /* 0x040fe20007f5e0ff */
[----:B------:R-:W-:Y:S01]  /*77a0*/  IMAD.U32 R13, RZ, RZ, UR11 ;  /* 0x0000000bff0d7e24 */ /* 0x000fe2000f8e00ff */
[----:B------:R-:W-:Y:S01]  /*77b0*/  IADD3 R2, P1, R10, 0x2f0, RZ ;  /* 0x000002f00a027810 */ /* 0x000fe20007f3e0ff */
[----:B------:R-:W-:Y:S01]  /*77c0*/  IMAD.U32 R14, RZ, RZ, UR8 ;  /* 0x00000008ff0e7e24 */ /* 0x000fe2000f8e00ff */
[----:B------:R-:W-:Y:S01]  /*77d0*/  R2UR UR46, R3 ;  /* 0x00000000032e72ca */ /* 0x000fe200000e0000 */
[----:B------:R-:W-:Y:S01]  /*77e0*/  IMAD.U32 R3, RZ, RZ, UR8 ;  /* 0x00000008ff037e24 */ /* 0x000fe2000f8e00ff */
[----:B------:R-:W-:Y:S01]  /*77f0*/  R2UR UR54, R2 ;  /* 0x00000000023672ca */ /* 0x000fe200000e0000 */
[----:B------:R-:W-:Y:S01]  /*7800*/  IMAD.X R15, RZ, RZ, R11, P1 ;  /* 0x000000ffff0f7224 */ /* 0x000fe200008e060b */
[----:B------:R-:W-:Y:S01]  /*7810*/  UIADD3 UR8, UR32, 0x22000, URZ ;  /* 0x0002200020087890 */ /* 0x000fe2000fffe03f */
[----:B------:R-:W-:Y:S01]  /*7820*/  IMAD.U32 R5, RZ, RZ, UR7 ;  /* 0x00000007ff057e24 */ /* 0x000fe2000f8e00ff */
[----:B------:R-:W-:Y:S01]  /*7830*/  LEA R2, P1, R3, R12, 0x2 ;  /* 0x0000000c03027211 */ /* 0x000fe200078210ff */
[----:B------:R-:W-:Y:S01]  /*7840*/  UIADD3 UR33, UR32, 0x36400, URZ ;  /* 0x0003640020217890 */ /* 0x000fe2000fffe03f */
[----:B------:R-:W-:Y:S01]  /*7850*/  R2UR UR55, R15 ;  /* 0x000000000f3772ca */ /* 0x000fe200000e0000 */
[----:B------:R-:W-:Y:S01]  /*7860*/  IMAD.U32 R15, RZ, RZ, UR6 ;  /* 0x00000006ff0f7e24 */ /* 0x000fe2000f8e00ff */
[----:B------:R-:W-:Y:S01]  /*7870*/  LEA.HI.X R5, R14, R13, R5, 0x2, P1 ;  /* 0x0000000d0e057211 */ /* 0x000fe200008f1405 */
[--C-:B------:R-:W-:Y:S01]  /*7880*/  IMAD.X R14, RZ, RZ, R11.reuse, P2 ;  /* 0x000000ffff0e7224 */ /* 0x100fe200010e060b */
[----:B------:R-:W-:Y:S01]  /*7890*/  R2UR UR56, R2 ;  /* 0x00000000023872ca */ /* 0x000fe200000e0000 */
[----:B------:R-:W-:Y:S01]  /*78a0*/  UMOV UR17, UR25 ;  /* 0x0000001900117c82 */ /* 0x000fe20008000000 */
[----:B------:R-:W-:Y:S01]  /*78b0*/  IADD3 R2, P1, R10, 0xf0, RZ ;  /* 0x000000f00a027810 */ /* 0x000fe20007f3e0ff */
[----:B------:R-:W-:Y:S01]  /*78c0*/  UMOV UR19, UR27 ;  /* 0x0000001b00137c82 */ /* 0x000fe20008000000 */
[----:B------:R-:W-:Y:S01]  /*78d0*/  R2UR UR57, R5 ;  /* 0x00000000053972ca */ /* 0x000fe200000e0000 */
[----:B------:R-:W-:Y:S01]  /*78e0*/  VIADD R15, R15, 0xffffffff ;  /* 0xffffffff0f0f7836 */ /* 0x000fe20000000000 */
[----:B------:R-:W-:Y:S01]  /*78f0*/  R2UR UR40, R2 ;  /* 0x00000000022872ca */ /* 0x000fe200000e0000 */
[----:B------:R-:W-:Y:S01]  /*7900*/  IMAD.X R3, RZ, RZ, R11, P1 ;  /* 0x000000ffff037224 */ /* 0x000fe200008e060b */
[----:B------:R-:W-:Y:S01]  /*7910*/  UMOV UR10, 0x80 ;  /* 0x00000080000a7882 */ /* 0x000fe20000000000 */
[----:B------:R-:W-:Y:S01]  /*7920*/  UMOV UR9, UR25 ;  /* 0x0000001900097c82 */ /* 0x000fe20008000000 */
[----:B------:R-:W-:Y:S01]  /*7930*/  UMOV UR11, UR27 ;  /* 0x0000001b000b7c82 */ /* 0x000fe20008000000 */
[----:B------:R-:W-:Y:S01]  /*7940*/  R2UR UR47, R14 ;  /* 0x000000000e2f72ca */ /* 0x000fe200000e0000 */
[----:B------:R-:W-:Y:S01]  /*7950*/  IMAD.MOV.U32 R5, RZ, RZ, 0x12000 ;  /* 0x00012000ff057424 */ /* 0x000fe200078e00ff */
[----:B------:R-:W-:Y:S01]  /*7960*/  R2UR UR41, R3 ;  /* 0x00000000032972ca */ /* 0x000fe200000e0000 */
[----:B------:R-:W-:Y:S01]  /*7970*/  UMOV UR7, 0x10 ;  /* 0x0000001000077882 */ /* 0x000fe20000000000 */
[----:B------:R-:W-:Y:S01]  /*7980*/  UMOV UR34, UR26 ;  /* 0x0000001a00227c82 */ /* 0x000fe20008000000 */
[----:B------:R-:W-:Y:S01]  /*7990*/  ISETP.GE.AND P1, PT, R4, R15, PT ;  /* 0x0000000f0400720c */ /* 0x000fe20003f26270 */
[----:B------:R-:W-:Y:S01]  /*79a0*/  UMOV UR50, 0x40 ;  /* 0x0000004000327882 */ /* 0x000fe20000000000 */
[----:B------:R-:W-:Y:S01]  /*79b0*/  UMOV UR51, UR35 ;  /* 0x0000002300337c82 */ /* 0x000fe20008000000 */
[----:B------:R-:W-:Y:S01]  /*79c0*/  UMOV UR52, UR36 ;  /* 0x0000002400347c82 */ /* 0x000fe20008000000 */
[----:B------:R-:W-:Y:S01]  /*79d0*/  UMOV UR53, UR29 ;  /* 0x0000001d00357c82 */ /* 0x000fe20008000000 */
[----:B------:R-:W-:Y:S01]  /*79e0*/  UMOV UR42, 0x80 ;  /* 0x00000080002a7882 */ /* 0x000fe20000000000 */
[----:B------:R-:W-:Y:S01]  /*79f0*/  UMOV UR43, UR35 ;  /* 0x00000023002b7c82 */ /* 0x000fe20008000000 */
[----:B------:R-:W-:Y:S01]  /*7a00*/  UMOV UR44, UR36 ;  /* 0x00000024002c7c82 */ /* 0x000fe20008000000 */
[----:B------:R-:W-:-:S02]  /*7a10*/  UMOV UR45, UR29 ;  /* 0x0000001d002d7c82 */ /* 0x000fc40008000000 */
[----:B------:R2:W-:Y:S01]  /*7a20*/  UTMALDG.4D [UR24], [UR40], desc[UR48] ;  /* 0x00003018280075b4 */ /* 0x0005e20008019000 */
[----:B------:R3:W-:Y:S01]  /*7a30*/  UTMALDG.4D [UR16], [UR40], desc[UR48] ;  /* 0x00003010280075b4 */ /* 0x0007e20008019000 */
[----:B------:R4:W-:Y:S01]  /*7a40*/  UTMALDG.4D [UR8], [UR40], desc[UR48] ;  /* 0x00003008280075b4 */ /* 0x0009e20008019000 */
[----:B--2---:R-:W-:Y:S02]  /*7a50*/  UIADD3 UR24, UR32, 0x30000, URZ ;  /* 0x0003000020187890 */ /* 0x004fe4000fffe03f */
[----:B---3--:R-:W-:-:S07]  /*7a60*/  UIADD3 UR16, UR32, 0x9000, URZ ;  /* 0x0000900020107890 */ /* 0x008fce000fffe03f */
[----:B------:R-:W-:Y:S01]  /*7a70*/  UBLKCP.S.G [UR24], [UR56], UR7 ;  /* 0x00000018380073ba */ /* 0x000fe20008000207 */
[----:B------:R2:W-:Y:S01]  /*7a80*/  SYNCS.ARRIVE.TRANS64 RZ, [R0+URZ+0x36400], R5 ;  /* 0x0364000500ff79a7 */ /* 0x0005e2000800003f */
[----:B------:R-:W-:Y:S01]  /*7a90*/  UMOV UR19, UR35 ;  /* 0x0000002300137c82 */ /* 0x000fe20008000000 */
[----:B------:R-:W-:Y:S01]  /*7aa0*/  UMOV UR20, UR36 ;  /* 0x0000002400147c82 */ /* 0x000fe20008000000 */
[----:B------:R-:W-:Y:S01]  /*7ab0*/  UMOV UR18, UR26 ;  /* 0x0000001a00127c82 */ /* 0x000fe20008000000 */
[----:B------:R-:W-:Y:S01]  /*7ac0*/  UMOV UR17, UR33 ;  /* 0x0000002100117c82 */ /* 0x000fe20008000000 */
[----:B----4-:R-:W-:Y:S02]  /*7ad0*/  UIADD3 UR48, UR32, 0x3000, URZ ;  /* 0x0000300020307890 */ /* 0x010fe4000fffe03f */
[----:B------:R3:W-:Y:S01]  /*7ae0*/  UTMALDG.4D [UR32], [UR54], desc[UR30] ;  /* 0x00001e20360075b4 */ /* 0x0007e20008019000 */
[----:B------:R-:W-:Y:S02]  /*7af0*/  UIADD3 UR40, UR32, 0x6000, URZ ;  /* 0x0000600020287890 */ /* 0x000fe4000fffe03f */
[----:B------:R-:W-:Y:S01]  /*7b00*/  UIADD3 UR8, UR32, 0xc000, URZ ;  /* 0x0000c00020087890 */ /* 0x000fe2000fffe03f */
[----:B--2---:R-:W-:Y:S01]  /*7b10*/  IMAD.MOV.U32 R5, RZ, RZ, 0x1 ;  /* 0x00000001ff057424 */ /* 0x004fe200078e00ff */
[----:B------:R-:W-:Y:S01]  /*7b20*/  UMOV UR49, UR33 ;  /* 0x0000002100317c82 */ /* 0x000fe20008000000 */
[----:B------:R-:W-:Y:S01]  /*7b30*/  UMOV UR41, UR33 ;  /* 0x0000002100297c82 */ /* 0x000fe20008000000 */
[----:B------:R-:W-:Y:S01]  /*7b40*/  UMOV UR10, 0x40 ;  /* 0x00000040000a7882 */ /* 0x000fe20000000000 */
[----:B------:R2:W-:Y:S01]  /*7b50*/  UTMALDG.4D [UR48], [UR54], desc[UR30] ;  /* 0x00001e30360075b4 */ /* 0x0005e20008019000 */
[----:B------:R-:W-:Y:S01]  /*7b60*/  UMOV UR11, UR35 ;  /* 0x00000023000b7c82 */ /* 0x000fe20008000000 */
[----:B------:R-:W-:Y:S01]  /*7b70*/  UMOV UR12, UR36 ;  /* 0x00000024000c7c82 */ /* 0x000fe20008000000 */
[----:B------:R-:W-:Y:S01]  /*7b80*/  UMOV UR9, UR33 ;  /* 0x0000002100097c82 */ /* 0x000fe20008000000 */
[----:B------:R2:W-:Y:S01]  /*7b90*/  UTMALDG.4D [UR40], [UR54], desc[UR30] ;  /* 0x00001e28360075b4 */ /* 0x0005e20008019000 */
[----:B------:R2:W-:Y:S01]  /*7ba0*/  UTMALDG.4D [UR16], [UR46], desc[UR30] ;  /* 0x00001e102e0075b4 */ /* 0x0005e20008019000 */
[----:B---3--:R-:W-:Y:S01]  /*7bb0*/  UIADD3 UR32, UR32, 0xf000, URZ ;  /* 0x0000f00020207890 */ /* 0x008fe2000fffe03f */
[----:B------:R-:W-:Y:S01]  /*7bc0*/  UMOV UR34, 0x80 ;  /* 0x0000008000227882 */ /* 0x000fe20000000000 */
[----:B------:R2:W-:Y:S07]  /*7bd0*/  UTMALDG.4D [UR8], [UR46], desc[UR30] ;  /* 0x00001e082e0075b4 */ /* 0x0005ee0008019000 */
[----:B------:R2:W-:Y:S02]  /*7be0*/  UTMALDG.4D [UR32], [UR46], desc[UR30] ;  /* 0x00001e202e0075b4 */ /* 0x0005e40008019000 */
[----:B--2---:R-:W-:Y:S05]  /*7bf0*/  @P1 BRA `(.L_x_1259) ;  /* 0x0000001400041947 */ /* 0x004fea0003800000 */
[----:B------:R-:W2:Y:S01]  /*7c00*/  S2R R16, SR_TID.X ;  /* 0x0000000000107919 */ /* 0x000ea20000002100 */
[C---:B------:R-:W-:Y:S01]  /*7c10*/  R2UR UR7, R4.reuse ;  /* 0x00000000040772ca */ /* 0x040fe200000e0000 */
[----:B------:R-:W-:Y:S01]  /*7c20*/  UIADD3 UR8, UR6, -0x2, URZ ;  /* 0xfffffffe06087890 */ /* 0x000fe2000fffe03f */
[----:B------:R-:W-:Y:S02]  /*7c30*/  IMAD.MOV.U32 R18, RZ, RZ, 0x1 ;  /* 0x00000001ff127424 */ /* 0x000fe400078e00ff */
[----:B------:R-:W-:Y:S02]  /*7c40*/  IMAD.MOV.U32 R21, RZ, RZ, R4 ;  /* 0x000000ffff157224 */ /* 0x000fe400078e0004 */
[----:B------:R-:W-:Y:S01]  /*7c50*/  IMAD.MOV.U32 R7, RZ, RZ, 0x1 ;  /* 0x00000001ff077424 */ /* 0x000fe200078e00ff */
[----:B------:R-:W-:-:S06]  /*7c60*/  ISETP.NE.AND P1, PT, R4, UR8, PT ;  /* 0x0000000804007c0c */ /* 0x000fcc000bf25270 */
[----:B------:R-:W-:-:S04]  /*7c70*/  ULOP3.LUT UR7, URZ, UR7, URZ, 0x33, !UPT ;  /* 0x000000073f077292 */ /* 0x000fc8000f8e333f */
[----:B------:R-:W-:-:S06]  /*7c80*/  UIADD3 UR7, UR7, UR6, URZ ;  /* 0x0000000607077290 */ /* 0x000fcc000fffe03f */
[----:B------:R-:W-:-:S05]  /*7c90*/  IMAD.U32 R19, RZ, RZ, UR7 ;  /* 0x00000007ff137e24 */ /* 0x000fca000f8e00ff */
[----:B------:R-:W-:Y:S02]  /*7ca0*/  LOP3.LUT R19, R19, 0x1, RZ, 0xc0, !PT ;  /* 0x0000000113137812 */ /* 0x000fe400078ec0ff */
[----:B--2---:R-:W-:Y:S01]  /*7cb0*/  LOP3.LUT R20, R16, 0x1f, RZ, 0xc0, !PT ;  /* 0x0000001f10147812 */ /* 0x004fe200078ec0ff */
[----:B------:R-:W-:Y:S06]  /*7cc0*/  @!P1 BRA `(.L_x_1260) ;  /* 0x0000000c00389947 */ /* 0x000fec0003800000 */
[----:B------:R-:W-:Y:S01]  /*7cd0*/  R2UR UR8, R19 ;  /* 0x00000000130872ca */ /* 0x000fe200000e0000 */
[----:B------:R-:W-:Y:S02]  /*7ce0*/  IMAD.MOV.U32 R21, RZ, RZ, R4 ;  /* 0x000000ffff157224 */ /* 0x000fe400078e0004 */
[----:B------:R-:W-:-:S10]  /*7cf0*/  IMAD.MOV.U32 R7, RZ, RZ, 0x1 ;  /* 0x00000001ff077424 */ /* 0x000fd400078e00ff */
[----:B------:R-:W-:-:S06]  /*7d00*/  UIADD3 UR7, UR7, -UR8, URZ ;  /* 0x8000000807077290 */ /* 0x000fcc000fffe03f */
[----:B------:R-:W-:-:S07]  /*7d10*/  IMAD.U32 R22, RZ, RZ, UR7 ;  /* 0x00000007ff167e24 */ /* 0x000fce000f8e00ff */
.L_x_1269:
[----:B-1----:R-:W-:-:S05]  /*7d20*/  IMAD.MOV.U32 R6, RZ, RZ, 0x1 ;  /* 0x00000001ff067424 */ /* 0x002fca00078e00ff */
[----:B------:R-:W-:-:S04]  /*7d30*/  SHF.L.U32 R6, R6, 0x1f, RZ ;  /* 0x0000001f06067819 */ /* 0x000fc800000006ff */
[----:B------:R-:W1:Y:S02]  /*7d40*/  SYNCS.PHASECHK.TRANS64.TRYWAIT P1, [R0+URZ+0x36438], R6 ;  /* 0x03643806000075a7 */ /* 0x000e64000802017f */
[----:B-123--:R-:W-:Y:S05]  /*7d50*/  @!P1 BRA `(.L_x_1261) ;  /* 0x00000018007c9947 */ /* 0x00efea0003800000 */
.L_x_1285:
[----:B------:R-:W-:Y:S05]  /*7d60*/  @P0 BRA `(.L_x_1262) ;  /* 0x0000000000140947 */ /* 0x000fea0003800000 */
[----:B------:R-:W-:Y:S01]  /*7d70*/  ISETP.NE.AND P1, PT, R20, RZ, PT ;  /* 0x000000ff1400720c */ /* 0x000fe20003f25270 */
[----:B------:R-:W-:-:S04]  /*7d80*/  IMAD.MOV.U32 R3, RZ, RZ, 0x6100 ;  /* 0x00006100ff037424 */ /* 0x000fc800078e00ff */
[----:B------:R2:W-:Y:S08]  /*7d90*/  SYNCS.ARRIVE.TRANS64 RZ, [R0+URZ+0x36430], R3 ;  /* 0x0364300300ff79a7 */ /* 0x0005f0000800003f */
[----:B------:R-:W-:Y:S05]  /*7da0*/  @!P1 BRA `(.L_x_1262) ;  /* 0x0000000000049947 */ /* 0x000fea0003800000 */
[----:B------:R-:W-:Y:S01]  /*7db0*/  BPT.TRAP 0x1 ;  /* 0x000000040000795c */ /* 0x000fe20000300000 */
.L_x_1262:
[----:B------:R-:W3:Y:S01]  /*7dc0*/  LDC.64 R16, c[0x0][0x728] ;  /* 0x0001ca00ff107b82 */ /* 0x000ee20000000a00 */
[----:B------:R-:W-:Y:S01]  /*7dd0*/  IMAD.SHL.U32 R28, R21, 0x40, RZ ;  /* 0x00000040151c7824 */ /* 0x000fe200078e00ff */
[----:B------:R-:W-:Y:S01]  /*7de0*/  UMOV UR32, 0x0 ;  /* 0x0000000000207882 */ /* 0x000fe20000000000 */
[C---:B------:R-:W-:Y:S01]  /*7df0*/  VIADD R23, R0.reuse, 0x36430 ;  /* 0x0003643000177836 */ /* 0x040fe20000000000 */
[----:B------:R-:W-:Y:S01]  /*7e00*/  UMOV UR33, 0x14f00000 ;  /* 0x14f0000000217882 */ /* 0x000fe20000000000 */
[----:B------:R-:W-:Y:S01]  /*7e10*/  VIADD R24, R0, 0x2a000 ;  /* 0x0002a00000187836 */ /* 0x000fe20000000000 */
[----:B------:R-:W-:Y:S01]  /*7e20*/  IADD3 R2, P1, R28, UR14, RZ ;  /* 0x0000000e1c027c10 */ /* 0x000fe2000ff3e0ff */
[C---:B------:R-:W-:Y:S01]  /*7e30*/  VIADD R25, R0.reuse, 0x2c000 ;  /* 0x0002c00000197836 */ /* 0x040fe20000000000 */
[----:B------:R-:W4:Y:S01]  /*7e40*/  LDC.64 R12, c[0x0][0x198] ;  /* 0x00006600ff0c7b82 */ /* 0x000f220000000a00 */
[----:B------:R-:W-:Y:S01]  /*7e50*/  VIADD R26, R0, 0x2e000 ;  /* 0x0002e000001a7836 */ /* 0x000fe20000000000 */
[----:B--2---:R-:W-:Y:S01]  /*7e60*/  LEA.HI.X.SX32 R3, R28, R9, 0x1, P1 ;  /* 0x000000091c037211 */ /* 0x004fe200008f0eff */
[----:B------:R-:W-:Y:S01]  /*7e70*/  VIADD R27, R0, 0x30200 ;  /* 0x00030200001b7836 */ /* 0x000fe20000000000 */
[----:B------:R-:W-:Y:S01]  /*7e80*/  R2UR UR27, R28 ;  /* 0x000000001c1b72ca */ /* 0x000fe200000e0000 */
[----:B------:R-:W-:Y:S01]  /*7e90*/  UMOV UR26, URZ ;  /* 0x0000003f001a7c82 */ /* 0x000fe20008000000 */
[----:B------:R-:W-:Y:S01]  /*7ea0*/  R2UR UR25, R23 ;  /* 0x00000000171972ca */ /* 0x000fe200000e0000 */
[----:B------:R-:W-:Y:S01]  /*7eb0*/  UMOV UR18, 0x40 ;  /* 0x0000004000127882 */ /* 0x000fe20000000000 */
        /* <DEDUP_REMOVED lines=8> */
[C---:B---3--:R-:W-:Y:S01]  /*7f40*/  LEA R4, P1, R2.reuse, R16, 0x2 ;  /* 0x0000001002047211 */ /* 0x048fe200078210ff */
[----:B------:R-:W-:Y:S01]  /*7f50*/  UMOV UR19, UR27 ;  /* 0x0000001b00137c82 */ /* 0x000fe20008000000 */
[----:B------:R-:W-:Y:S01]  /*7f60*/  UMOV UR13, UR29 ;  /* 0x0000001d000d7c82 */ /* 0x000fe20008000000 */
[----:B------:R-:W-:Y:S01]  /*7f70*/  UMOV UR17, UR25 ;  /* 0x0000001900117c82 */ /* 0x000fe20008000000 */
[----:B------:R-:W-:Y:S01]  /*7f80*/  LEA.HI.X R2, R2, R17, R3, 0x2, P1 ;  /* 0x0000001102027211 */ /* 0x000fe200008f1403 */
[----:B------:R-:W-:Y:S01]  /*7f90*/  UMOV UR9, UR25 ;  /* 0x0000001900097c82 */ /* 0x000fe20008000000 */
[----:B------:R-:W-:Y:S01]  /*7fa0*/  R2UR UR40, R4 ;  /* 0x00000000042872ca */ /* 0x000fe200000e0000 */
[----:B------:R-:W-:Y:S01]  /*7fb0*/  UMOV UR11, UR27 ;  /* 0x0000001b000b7c82 */ /* 0x000fe20008000000 */
[----:B----4-:R-:W-:Y:S01]  /*7fc0*/  IMAD.MOV.U32 R10, RZ, RZ, R12 ;  /* 0x000000ffff0a7224 */ /* 0x010fe200078e000c */
[----:B------:R-:W-:Y:S01]  /*7fd0*/  R2UR UR41, R2 ;  /* 0x00000000022972ca */ /* 0x000fe200000e0000 */
[----:B------:R-:W-:Y:S01]  /*7fe0*/  IMAD.MOV.U32 R11, RZ, RZ, R13 ;  /* 0x000000ffff0b7224 */ /* 0x000fe200078e000d */
[----:B------:R-:W-:Y:S01]  /*7ff0*/  SHF.L.U32 R3, R7, 0x1f, RZ ;  /* 0x0000001f07037819 */ /* 0x000fe200000006ff */
[----:B------:R-:W-:Y:S01]  /*8000*/  UMOV UR7, 0x10 ;  /* 0x0000001000077882 */ /* 0x000fe20000000000 */
[----:B------:R-:W-:Y:S01]  /*8010*/  IADD3 R4, P1, R10, 0x1f0, RZ ;  /* 0x000001f00a047810 */ /* 0x000fe20007f3e0ff */
[----:B------:R-:W-:-:S03]  /*8020*/  UMOV UR43, UR25 ;  /* 0x00000019002b7c82 */ /* 0x000fc60008000000 */
[----:B------:R-:W-:Y:S01]  /*8030*/  R2UR UR30, R4 ;  /* 0x00000000041e72ca */ /* 0x000fe200000e0000 */
[----:B------:R-:W-:-:S05]  /*8040*/  IMAD.X R5, RZ, RZ, R11, P1 ;  /* 0x000000ffff057224 */ /* 0x000fca00008e060b */
[----:B------:R-:W-:-:S13]  /*8050*/  R2UR UR31, R5 ;  /* 0x00000000051f72ca */ /* 0x000fda00000e0000 */
[----:B------:R2:W-:Y:S01]  /*8060*/  UTMALDG.4D [UR24], [UR30], desc[UR32] ;  /* 0x000020181e0075b4 */ /* 0x0005e20008019000 */
[----:B------:R2:W-:Y:S01]  /*8070*/  UTMALDG.4D [UR16], [UR30], desc[UR32] ;  /* 0x000020101e0075b4 */ /* 0x0005e20008019000 */
[----:B------:R2:W-:Y:S01]  /*8080*/  UTMALDG.4D [UR8], [UR30], desc[UR32] ;  /* 0x000020081e0075b4 */ /* 0x0005e20008019000 */
[----:B------:R2:W-:Y:S01]  /*8090*/  UBLKCP.S.G [UR42], [UR40], UR7 ;  /* 0x0000002a280073ba */ /* 0x0005e20008000207 */
[----:B------:R-:W3:Y:S02]  /*80a0*/  SYNCS.PHASECHK.TRANS64.TRYWAIT P1, [R0+URZ+0x36428], R3 ;  /* 0x03642803000075a7 */ /* 0x000ee4000802017f */
[----:B--23--:R-:W-:Y:S05]  /*80b0*/  @!P1 BRA `(.L_x_1263) ;  /* 0x0000001400b89947 */ /* 0x00cfea0003800000 */
.L_x_1286:
[----:B------:R-:W-:Y:S05]  /*80c0*/  @P0 BRA `(.L_x_1264) ;  /* 0x0000000000140947 */ /* 0x000fea0003800000 */
[----:B------:R-:W-:Y:S01]  /*80d0*/  ISETP.NE.AND P1, PT, R20, RZ, PT ;  /* 0x000000ff1400720c */ /* 0x000fe20003f25270 */
[----:B--2---:R-:W-:-:S04]  /*80e0*/  IMAD.MOV.U32 R3, RZ, RZ, 0x6100 ;  /* 0x00006100ff037424 */ /* 0x004fc800078e00ff */
[----:B------:R3:W-:Y:S08]  /*80f0*/  SYNCS.ARRIVE.TRANS64 RZ, [R0+URZ+0x36418], R3 ;  /* 0x0364180300ff79a7 */ /* 0x0007f0000800003f */
[----:B------:R-:W-:Y:S05]  /*8100*/  @!P1 BRA `(.L_x_1264) ;  /* 0x0000000000049947 */ /* 0x000fea0003800000 */
[----:B------:R-:W-:Y:S01]  /*8110*/  BPT.TRAP 0x1 ;  /* 0x000000040000795c */ /* 0x000fe20000300000 */
.L_x_1264:
[----:B------:R-:W-:Y:S01]  /*8120*/  VIADD R28, R28, 0x40 ;  /* 0x000000401c1c7836 */ /* 0x000fe20000000000 */
[----:B------:R-:W-:Y:S01]  /*8130*/  ULDC.64 UR8, c[0x0][0x700] ;  /* 0x0001c00000087ab9 */ /* 0x000fe20000000a00 */
[----:B------:R-:W-:Y:S01]  /*8140*/  R2UR UR40, R0 ;  /* 0x00000000002872ca */ /* 0x000fe200000e0000 */
[----:B------:R-:W-:Y:S01]  /*8150*/  IMAD.U32 R12, RZ, RZ, UR8 ;  /* 0x00000008ff0c7e24 */ /* 0x000fe2000f8e00ff */
[----:B------:R-:W-:Y:S01]  /*8160*/  UMOV UR32, 0x0 ;  /* 0x0000000000207882 */ /* 0x000fe20000000000 */
[----:B------:R-:W-:Y:S01]  /*8170*/  IADD3 R2, P1, R28, UR22, RZ ;  /* 0x000000161c027c10 */ /* 0x000fe2000ff3e0ff */
[----:B------:R-:W-:Y:S01]  /*8180*/  IMAD.U32 R13, RZ, RZ, UR9 ;  /* 0x00000009ff0d7e24 */ /* 0x000fe2000f8e00ff */
[----:B------:R-:W-:Y:S01]  /*8190*/  SHF.R.S32.HI R14, RZ, 0x1f, R28 ;  /* 0x0000001fff0e7819 */ /* 0x000fe2000001141c */
[----:B------:R-:W-:Y:S01]  /*81a0*/  UMOV UR33, 0x14f00000 ;  /* 0x14f0000000217882 */ /* 0x000fe20000000000 */
[----:B--23--:R-:W-:Y:S01]  /*81b0*/  LEA R3, P2, R2, R12, 0x2 ;  /* 0x0000000c02037211 */ /* 0x00cfe200078410ff */
[----:B------:R-:W-:Y:S01]  /*81c0*/  UMOV UR18, URZ ;  /* 0x0000003f00127c82 */ /* 0x000fe20008000000 */
[----:B------:R-:W-:Y:S01]  /*81d0*/  R2UR UR19, R28 ;  /* 0x000000001c1372ca */ /* 0x000fe200000e0000 */
[----:B------:R-:W-:Y:S01]  /*81e0*/  UMOV UR20, UR28 ;  /* 0x0000001c00147c82 */ /* 0x000fe20008000000 */
[----:B------:R-:W-:Y:S01]  /*81f0*/  R2UR UR42, R3 ;  /* 0x00000000032a72ca */ /* 0x000fe200000e0000 */
[----:B------:R-:W-:Y:S01]  /*8200*/  IMAD.X R3, R14, 0x1, R8, P1 ;  /* 0x000000010e037824 */ /* 0x000fe200008e0608 */
[----:B------:R-:W-:Y:S01]  /*8210*/  UIADD3 UR17, UR40, 0x36418, URZ ;  /* 0x0003641828117890 */ /* 0x000fe2000fffe03f */
[----:B------:R-:W-:Y:S01]  /*8220*/  SHF.L.U32 R29, RZ, 0x1f, RZ ;  /* 0x0000001fff1d7819 */ /* 0x000fe200000006ff */
[----:B------:R-:W-:-:S02]  /*8230*/  UIADD3 UR16, UR40, 0x24000, URZ ;  /* 0x0002400028107890 */ /* 0x000fc4000fffe03f */
[----:B------:R-:W-:Y:S01]  /*8240*/  LEA.HI.X R3, R2, R13, R3, 0x2, P2 ;  /* 0x0000000d02037211 */ /* 0x000fe200010f1403 */
[----:B------:R-:W-:Y:S01]  /*8250*/  UIADD3 UR8, UR40, 0x26000, URZ ;  /* 0x0002600028087890 */ /* 0x000fe2000fffe03f */
[----:B------:R-:W-:Y:S01]  /*8260*/  IADD3 R2, P1, R10, 0xf0, RZ ;  /* 0x000000f00a027810 */ /* 0x000fe20007f3e0ff */
[----:B------:R-:W-:Y:S01]  /*8270*/  UIADD3 UR24, UR40, 0x28000, URZ ;  /* 0x0002800028187890 */ /* 0x000fe2000fffe03f */
[----:B------:R-:W-:Y:S01]  /*8280*/  R2UR UR43, R3 ;  /* 0x00000000032b72ca */ /* 0x000fe200000e0000 */
[----:B------:R-:W-:Y:S01]  /*8290*/  UIADD3 UR40, UR40, 0x30100, URZ ;  /* 0x0003010028287890 */ /* 0x000fe2000fffe03f */
[----:B------:R-:W-:Y:S01]  /*82a0*/  R2UR UR30, R2 ;  /* 0x00000000021e72ca */ /* 0x000fe200000e0000 */
[----:B------:R-:W-:Y:S01]  /*82b0*/  IMAD.X R3, RZ, RZ, R11, P1 ;  /* 0x000000ffff037224 */ /* 0x000fe200008e060b */
[----:B------:R-:W-:Y:S01]  /*82c0*/  UMOV UR21, UR29 ;  /* 0x0000001d00157c82 */ /* 0x000fe20008000000 */
[----:B------:R-:W-:Y:S01]  /*82d0*/  UMOV UR10, 0x40 ;  /* 0x00000040000a7882 */ /* 0x000fe20000000000 */
[----:B------:R-:W-:Y:S01]  /*82e0*/  UMOV UR12, UR28 ;  /* 0x0000001c000c7c82 */ /* 0x000fe20008000000 */
[----:B------:R-:W-:Y:S01]  /*82f0*/  UMOV UR13, UR29 ;  /* 0x0000001d000d7c82 */ /* 0x000fe20008000000 */
[----:B------:R-:W-:Y:S01]  /*8300*/  R2UR UR31, R3 ;  /* 0x00000000031f72ca */ /* 0x000fe200000e0000 */
[----:B------:R-:W-:Y:S01]  /*8310*/  UMOV UR9, UR17 ;  /* 0x0000001100097c82 */ /* 0x000fe20008000000 */
[----:B------:R-:W-:Y:S01]  /*8320*/  UMOV UR11, UR19 ;  /* 0x00000013000b7c82 */ /* 0x000fe20008000000 */
[----:B------:R-:W-:Y:S01]  /*8330*/  UMOV UR26, 0x80 ;  /* 0x00000080001a7882 */ /* 0x000fe20000000000 */
[----:B------:R-:W-:Y:S01]  /*8340*/  UMOV UR25, UR17 ;  /* 0x0000001100197c82 */ /* 0x000fe20008000000 */
[----:B------:R-:W-:Y:S01]  /*8350*/  UMOV UR27, UR19 ;  /* 0x00000013001b7c82 */ /* 0x000fe20008000000 */
[----:B------:R-:W-:Y:S01]  /*8360*/  UMOV UR41, UR17 ;  /* 0x0000001100297c82 */ /* 0x000fe20008000000 */
[----:B------:R-:W-:-:S06]  /*8370*/  UMOV UR7, 0x10 ;  /* 0x0000001000077882 */ /* 0x000fcc0000000000 */
[----:B------:R2:W-:Y:S01]  /*8380*/  UTMALDG.4D [UR16], [UR30], desc[UR32] ;  /* 0x000020101e0075b4 */ /* 0x0005e20008019000 */
[----:B------:R2:W-:Y:S01]  /*8390*/  UTMALDG.4D [UR8], [UR30], desc[UR32] ;  /* 0x000020081e0075b4 */ /* 0x0005e20008019000 */
[----:B------:R2:W-:Y:S01]  /*83a0*/  UTMALDG.4D [UR24], [UR30], desc[UR32] ;  /* 0x000020181e0075b4 */ /* 0x0005e20008019000 */
[----:B------:R2:W-:Y:S01]  /*83b0*/  UBLKCP.S.G [UR40], [UR42], UR7 ;  /* 0x000000282a0073ba */ /* 0x0005e20008000207 */
[----:B------:R-:W3:Y:S02]  /*83c0*/  SYNCS.PHASECHK.TRANS64.TRYWAIT P1, [R0+URZ+0x36438], R29 ;  /* 0x0364381d000075a7 */ /* 0x000ee4000802017f */
[----:B--23--:R-:W-:Y:S05]  /*83d0*/  @!P1 BRA `(.L_x_1265) ;  /* 0x0000001400049947 */ /* 0x00cfea0003800000 */
.L_x_1287:
[----:B------:R-:W-:Y:S05]  /*83e0*/  @P0 BRA `(.L_x_1266) ;  /* 0x0000000000140947 */ /* 0x000fea0003800000 */
[----:B------:R-:W-:Y:S01]  /*83f0*/  ISETP.NE.AND P1, PT, R20, RZ, PT ;  /* 0x000000ff1400720c */ /* 0x000fe20003f25270 */
[----:B--2---:R-:W-:-:S04]  /*8400*/  IMAD.MOV.U32 R29, RZ, RZ, 0x6100 ;  /* 0x00006100ff1d7424 */ /* 0x004fc800078e00ff */
[----:B------:R3:W-:Y:S08]  /*8410*/  SYNCS.ARRIVE.TRANS64 RZ, [R0+URZ+0x36430], R29 ;  /* 0x0364301d00ff79a7 */ /* 0x0007f0000800003f */
[----:B------:R-:W-:Y:S05]  /*8420*/  @!P1 BRA `(.L_x_1266) ;  /* 0x0000000000049947 */ /* 0x000fea0003800000 */
[----:B------:R-:W-:Y:S01]  /*8430*/  BPT.TRAP 0x1 ;  /* 0x000000040000795c */ /* 0x000fe20000300000 */
.L_x_1266:
[C---:B------:R-:W-:Y:S01]  /*8440*/  R2UR UR27, R28.reuse ;  /* 0x000000001c1b72ca */ /* 0x040fe200000e0000 */
[----:B------:R-:W-:Y:S01]  /*8450*/  UMOV UR32, 0x0 ;  /* 0x0000000000207882 */ /* 0x000fe20000000000 */
[----:B------:R-:W-:Y:S01]  /*8460*/  IADD3 R28, P1, R28, UR14, RZ ;  /* 0x0000000e1c1c7c10 */ /* 0x000fe2000ff3e0ff */
        /* <DEDUP_REMOVED lines=32> */
[----:B------:R-:W5:Y:S02]  /*8670*/  SYNCS.PHASECHK.TRANS64.TRYWAIT P1, [R0+URZ+0x36420], R5 ;  /* 0x03642005000075a7 */ /* 0x000f64000802017f */
[----:B----45:R-:W-:Y:S05]  /*8680*/  @!P1 BRA `(.L_x_1267) ;  /* 0x00000010006c9947 */ /* 0x030fea0003800000 */
.L_x_1289:
[----:B------:R-:W-:Y:S05]  /*8690*/  @P0 BRA `(.L_x_1268) ;  /* 0x0000000000140947 */ /* 0x000fea0003800000 */
[----:B------:R-:W-:Y:S01]  /*86a0*/  ISETP.NE.AND P1, PT, R20, RZ, PT ;  /* 0x000000ff1400720c */ /* 0x000fe20003f25270 */
[----:B----4-:R-:W-:-:S04]  /*86b0*/  IMAD.MOV.U32 R5, RZ, RZ, 0x6100 ;  /* 0x00006100ff057424 */ /* 0x010fc800078e00ff */
[----:B------:R5:W-:Y:S08]  /*86c0*/  SYNCS.ARRIVE.TRANS64 RZ, [R0+URZ+0x36410], R5 ;  /* 0x0364100500ff79a7 */ /* 0x000bf0000800003f */
[----:B------:R-:W-:Y:S05]  /*86d0*/  @!P1 BRA `(.L_x_1268) ;  /* 0x0000000000049947 */ /* 0x000fea0003800000 */
[----:B------:R-:W-:Y:S01]  /*86e0*/  BPT.TRAP 0x1 ;  /* 0x000000040000795c */ /* 0x000fe20000300000 */
.L_x_1268:
        /* <DEDUP_REMOVED lines=14> */
[----:B------:R-:W-:Y:S01]  /*87d0*/  UMOV UR13, UR29 ;  /* 0x0000001d000d7c82 */ /* 0x000fe20008000000 */
[----:B------:R-:W-:-:S02]  /*87e0*/  UMOV UR26, 0x80 ;  /* 0x00000080001a7882 */ /* 0x000fc40000000000 */
[----:B------:R-:W-:Y:S02]  /*87f0*/  USHF.L.U32 UR19, UR7, 0x6, URZ ;  /* 0x0000000607137899 */ /* 0x000fe4000800063f */
[----:B------:R-:W-:Y:S01]  /*8800*/  UIADD3 UR17, UR40, 0x36410, URZ ;  /* 0x0003641028117890 */ /* 0x000fe2000fffe03f */
[----:B------:R-:W-:Y:S01]  /*8810*/  IMAD.U32 R21, RZ, RZ, UR7 ;  /* 0x00000007ff157e24 */ /* 0x000fe2000f8e00ff */
[----:B------:R-:W-:Y:S02]  /*8820*/  UIADD3 UR9, UP0, UR19, UR22, URZ ;  /* 0x0000001613097290 */ /* 0x000fe4000ff1e03f */
[----:B------:R-:W-:Y:S02]  /*8830*/  UIADD3 UR16, UR40, 0x1e000, URZ ;  /* 0x0001e00028107890 */ /* 0x000fe4000fffe03f */
[----:B------:R-:W-:Y:S02]  /*8840*/  ULEA.HI.X.SX32 UR8, UR19, UR8, 0x1, UP0 ;  /* 0x0000000813087291 */ /* 0x000fe400080f0e3f */
[----:B----45:R-:W-:Y:S01]  /*8850*/  IMAD.U32 R5, RZ, RZ, UR9 ;  /* 0x00000009ff057e24 */ /* 0x030fe2000f8e00ff */
[----:B------:R-:W-:Y:S01]  /*8860*/  UIADD3 UR24, UR40, 0x22000, URZ ;  /* 0x0002200028187890 */ /* 0x000fe2000fffe03f */
[----:B------:R-:W-:Y:S01]  /*8870*/  UMOV UR11, UR19 ;  /* 0x00000013000b7c82 */ /* 0x000fe20008000000 */
[----:B------:R-:W-:-:S02]  /*8880*/  UMOV UR25, UR17 ;  /* 0x0000001100197c82 */ /* 0x000fc40008000000 */
[----:B------:R-:W-:Y:S01]  /*8890*/  LEA R4, P1, R5, R12, 0x2 ;  /* 0x0000000c05047211 */ /* 0x000fe200078210ff */
[----:B------:R-:W-:Y:S01]  /*88a0*/  IMAD.U32 R5, RZ, RZ, UR8 ;  /* 0x00000008ff057e24 */ /* 0x000fe2000f8e00ff */
[----:B------:R-:W-:Y:S01]  /*88b0*/  UIADD3 UR8, UR40, 0x20000, URZ ;  /* 0x0002000028087890 */ /* 0x000fe2000fffe03f */
[----:B------:R4:W-:Y:S01]  /*88c0*/  UTMALDG.4D [UR16], [UR30], desc[UR32] ;  /* 0x000020101e0075b4 */ /* 0x0009e20008019000 */
[----:B------:R-:W-:Y:S01]  /*88d0*/  R2UR UR42, R4 ;  /* 0x00000000042a72ca */ /* 0x000fe200000e0000 */
[----:B------:R-:W-:Y:S01]  /*88e0*/  IMAD.U32 R4, RZ, RZ, UR9 ;  /* 0x00000009ff047e24 */ /* 0x000fe2000f8e00ff */
[----:B------:R-:W-:Y:S01]  /*88f0*/  UIADD3 UR40, UR40, 0x30000, URZ ;  /* 0x0003000028287890 */ /* 0x000fe2000fffe03f */
[----:B------:R-:W-:Y:S01]  /*8900*/  UMOV UR9, UR17 ;  /* 0x0000001100097c82 */ /* 0x000fe20008000000 */
[----:B------:R-:W-:Y:S02]  /*8910*/  UMOV UR27, UR19 ;  /* 0x00000013001b7c82 */ /* 0x000fe40008000000 */
[----:B------:R-:W-:Y:S01]  /*8920*/  LEA.HI.X R4, R4, R13, R5, 0x2, P1 ;  /* 0x0000000d04047211 */ /* 0x000fe200008f1405 */
[----:B------:R-:W-:Y:S01]  /*8930*/  UMOV UR41, UR17 ;  /* 0x0000001100297c82 */ /* 0x000fe20008000000 */
[----:B------:R-:W-:Y:S01]  /*8940*/  ISETP.NE.AND P1, PT, R22, RZ, PT ;  /* 0x000000ff1600720c */ /* 0x000fe20003f25270 */
[----:B------:R4:W-:Y:S01]  /*8950*/  UTMALDG.4D [UR8], [UR30], desc[UR32] ;  /* 0x000020081e0075b4 */ /* 0x0009e20008019000 */
[----:B------:R-:W-:Y:S01]  /*8960*/  R2UR UR43, R4 ;  /* 0x00000000042b72ca */ /* 0x000fe200000e0000 */
[----:B------:R-:W-:Y:S01]  /*8970*/  UMOV UR34, 0x10 ;  /* 0x0000001000227882 */ /* 0x000fe20000000000 */
[----:B------:R4:W-:Y:S11]  /*8980*/  UTMALDG.4D [UR24], [UR30], desc[UR32] ;  /* 0x000020181e0075b4 */ /* 0x0009f60008019000 */
[----:B------:R4:W-:Y:S02]  /*8990*/  UBLKCP.S.G [UR40], [UR42], UR34 ;  /* 0x000000282a0073ba */ /* 0x0009e40008000222 */
[----:B----4-:R-:W-:Y:S05]  /*89a0*/  @P1 BRA `(.L_x_1269) ;  /* 0xfffffff000dc1947 */ /* 0x010fea000383ffff */
.L_x_1260:
[----:B------:R-:W-:Y:S01]  /*89b0*/  ISETP.NE.AND P1, PT, R19, RZ, PT ;  /* 0x000000ff1300720c */ /* 0x000fe20003f25270 */
[----:B------:R-:W-:Y:S02]  /*89c0*/  IMAD.MOV.U32 R5, RZ, RZ, 0x1 ;  /* 0x00000001ff057424 */ /* 0x000fe400078e00ff */
[----:B------:R-:W-:-:S10]  /*89d0*/  IMAD.MOV.U32 R4, RZ, RZ, R15 ;  /* 0x000000ffff047224 */ /* 0x000fd400078e000f */
[----:B------:R-:W-:Y:S05]  /*89e0*/  @!P1 BRA `(.L_x_1259) ;  /* 0x0000000400889947 */ /* 0x000fea0003800000 */
[----:B------:R-:W4:Y:S02]  /*89f0*/  SYNCS.PHASECHK.TRANS64.TRYWAIT P1, [R0+URZ+0x36438], R6 ;  /* 0x03643806000075a7 */ /* 0x000f24000802017f */
[----:B----4-:R-:W-:Y:S05]  /*8a00*/  @!P1 BRA `(.L_x_1270) ;  /* 0x0000000c00a49947 */ /* 0x010fea0003800000 */
.L_x_1290:
[----:B------:R-:W-:Y:S05]  /*8a10*/  @P0 BRA `(.L_x_1271) ;  /* 0x0000000000140947 */ /* 0x000fea0003800000 */
[----:B------:R-:W-:Y:S01]  /*8a20*/  ISETP.NE.AND P1, PT, R20, RZ, PT ;  /* 0x000000ff1400720c */ /* 0x000fe20003f25270 */
[----:B------:R-:W-:-:S04]  /*8a30*/  IMAD.MOV.U32 R5, RZ, RZ, 0x6100 ;  /* 0x00006100ff057424 */ /* 0x000fc800078e00ff */
[----:B------:R5:W-:Y:S08]  /*8a40*/  SYNCS.ARRIVE.TRANS64 RZ, [R0+URZ+0x36430], R5 ;  /* 0x0364300500ff79a7 */ /* 0x000bf0000800003f */
[----:B------:R-:W-:Y:S05]  /*8a50*/  @!P1 BRA `(.L_x_1271) ;  /* 0x0000000000049947 */ /* 0x000fea0003800000 */
[----:B------:R-:W-:Y:S01]  /*8a60*/  BPT.TRAP 0x1 ;  /* 0x000000040000795c */ /* 0x000fe20000300000 */
.L_x_1271:
[----:B-----5:R-:W5:Y:S01]  /*8a70*/  LDC.64 R4, c[0x0][0x728] ;  /* 0x0001ca00ff047b82 */ /* 0x020f620000000a00 */
[----:B------:R-:W-:Y:S01]  /*8a80*/  IMAD.SHL.U32 R16, R21, 0x40, RZ ;  /* 0x0000004015107824 */ /* 0x000fe200078e00ff */
[----:B------:R-:W-:Y:S01]  /*8a90*/  R2UR UR24, R0 ;  /* 0x00000000001872ca */ /* 0x000fe200000e0000 */
[----:B------:R-:W-:Y:S01]  /*8aa0*/  UMOV UR32, 0x0 ;  /* 0x0000000000207882 */ /* 0x000fe20000000000 */
[----:B------:R-:W-:Y:S01]  /*8ab0*/  UMOV UR33, 0x14f00000 ;  /* 0x14f0000000217882 */ /* 0x000fe20000000000 */
[----:B------:R-:W-:Y:S01]  /*8ac0*/  UMOV UR18, URZ ;  /* 0x0000003f00127c82 */ /* 0x000fe20008000000 */
[C---:B-1--4-:R-:W-:Y:S01]  /*8ad0*/  IADD3 R6, P1, R16.reuse, UR14, RZ ;  /* 0x0000000e10067c10 */ /* 0x052fe2000ff3e0ff */
        /* <DEDUP_REMOVED lines=13> */
[C---:B-----5:R-:W-:Y:S01]  /*8bb0*/  LEA R4, P2, R6.reuse, R4, 0x2 ;  /* 0x0000000406047211 */ /* 0x060fe200078410ff */
        /* <DEDUP_REMOVED lines=19> */
[----:B-1--4-:R-:W-:Y:S05]  /*8cf0*/  @!P1 BRA `(.L_x_1272) ;  /* 0x0000000800fc9947 */ /* 0x012fea0003800000 */
.L_x_1291:
[----:B-1----:R-:W-:Y:S01]  /*8d00*/  IMAD.MOV.U32 R5, RZ, RZ, RZ ;  /* 0x000000ffff057224 */ /* 0x002fe200078e00ff */
[----:B------:R-:W-:Y:S06]  /*8d10*/  @P0 BRA `(.L_x_1273) ;  /* 0x0000000000140947 */ /* 0x000fec0003800000 */
[----:B------:R-:W-:Y:S01]  /*8d20*/  ISETP.NE.AND P1, PT, R20, RZ, PT ;  /* 0x000000ff1400720c */ /* 0x000fe20003f25270 */
[----:B------:R-:W-:-:S04]  /*8d30*/  IMAD.MOV.U32 R17, RZ, RZ, 0x6100 ;  /* 0x00006100ff117424 */ /* 0x000fc800078e00ff */
[----:B------:R1:W-:Y:S08]  /*8d40*/  SYNCS.ARRIVE.TRANS64 RZ, [R0+URZ+0x36418], R17 ;  /* 0x0364181100ff79a7 */ /* 0x0003f0000800003f */
[----:B------:R-:W-:Y:S05]  /*8d50*/  @!P1 BRA `(.L_x_1273) ;  /* 0x0000000000049947 */ /* 0x000fea0003800000 */
[----:B------:R-:W-:Y:S01]  /*8d60*/  BPT.TRAP 0x1 ;  /* 0x000000040000795c */ /* 0x000fe20000300000 */
.L_x_1273:
        /* <DEDUP_REMOVED lines=8> */
[----:B------:R-:W-:Y:S01]  /*8df0*/  R2UR UR31, R3 ;  /* 0x00000000031f72ca */ /* 0x000fe200000e0000 */
[----:B------:R-:W-:Y:S01]  /*8e00*/  UMOV UR21, UR29 ;  /* 0x0000001d00157c82 */ /* 0x000fe20008000000 */
[----:B------:R-:W-:Y:S01]  /*8e10*/  UMOV UR10, 0x40 ;  /* 0x00000040000a7882 */ /* 0x000fe20000000000 */
[----:B------:R-:W-:Y:S01]  /*8e20*/  UMOV UR12, UR28 ;  /* 0x0000001c000c7c82 */ /* 0x000fe20008000000 */
[----:B------:R-:W-:Y:S01]  /*8e30*/  UMOV UR13, UR29 ;  /* 0x0000001d000d7c82 */ /* 0x000fe20008000000 */
[----:B------:R-:W-:Y:S01]  /*8e40*/  UIADD3 UR19, UR19, 0x40, URZ ;  /* 0x0000004013137890 */ /* 0x000fe2000fffe03f */
[----:B------:R-:W-:Y:S01]  /*8e50*/  IMAD.MOV.U32 R4, RZ, RZ, R15 ;  /* 0x000000ffff047224 */ /* 0x000fe200078e000f */
[----:B------:R-:W-:Y:S01]  /*8e60*/  UMOV UR26, 0x80 ;  /* 0x00000080001a7882 */ /* 0x000fe20000000000 */
[----:B------:R-:W-:Y:S01]  /*8e70*/  IMAD.MOV.U32 R18, RZ, RZ, 0x2 ;  /* 0x00000002ff127424 */ /* 0x000fe200078e00ff */
[----:B------:R-:W-:-:S02]  /*8e80*/  UIADD3 UR8, UP0, UR19, UR22, URZ ;  /* 0x0000001613087290 */ /* 0x000fc4000ff1e03f */
[----:B------:R-:W-:Y:S02]  /*8e90*/  UIADD3 UR16, UR40, 0x24000, URZ ;  /* 0x0002400028107890 */ /* 0x000fe4000fffe03f */
[----:B------:R-:W-:Y:S02]  /*8ea0*/  ULEA.HI.X.SX32 UR7, UR19, UR7, 0x1, UP0 ;  /* 0x0000000713077291 */ /* 0x000fe400080f0e3f */
[----:B-1----:R-:W-:Y:S01]  /*8eb0*/  IMAD.U32 R17, RZ, RZ, UR8 ;  /* 0x00000008ff117e24 */ /* 0x002fe2000f8e00ff */
[----:B------:R-:W-:Y:S01]  /*8ec0*/  UIADD3 UR17, UR40, 0x36418, URZ ;  /* 0x0003641828117890 */ /* 0x000fe2000fffe03f */
[----:B------:R-:W-:Y:S01]  /*8ed0*/  IMAD.U32 R2, RZ, RZ, UR8 ;  /* 0x00000008ff027e24 */ /* 0x000fe2000f8e00ff */
[----:B------:R-:W-:Y:S01]  /*8ee0*/  UIADD3 UR8, UR40, 0x26000, URZ ;  /* 0x0002600028087890 */ /* 0x000fe2000fffe03f */
[----:B------:R-:W-:Y:S01]  /*8ef0*/  IMAD.U32 R3, RZ, RZ, UR7 ;  /* 0x00000007ff037e24 */ /* 0x000fe2000f8e00ff */
[----:B------:R-:W-:Y:S01]  /*8f00*/  LEA R12, P1, R17, R12, 0x2 ;  /* 0x0000000c110c7211 */ /* 0x000fe200078210ff */
[----:B------:R-:W-:-:S02]  /*8f10*/  UIADD3 UR24, UR40, 0x28000, URZ ;  /* 0x0002800028187890 */ /* 0x000fc4000fffe03f */
[----:B------:R-:W-:Y:S01]  /*8f20*/  UIADD3 UR40, UR40, 0x30100, URZ ;  /* 0x0003010028287890 */ /* 0x000fe2000fffe03f */
[----:B------:R-:W-:Y:S01]  /*8f30*/  LEA.HI.X R13, R2, R13, R3, 0x2, P1 ;  /* 0x0000000d020d7211 */ /* 0x000fe200008f1403 */
[----:B------:R-:W-:Y:S01]  /*8f40*/  UMOV UR9, UR17 ;  /* 0x0000001100097c82 */ /* 0x000fe20008000000 */
[----:B------:R-:W-:Y:S01]  /*8f50*/  R2UR UR42, R12 ;  /* 0x000000000c2a72ca */ /* 0x000fe200000e0000 */
[----:B------:R-:W-:Y:S01]  /*8f60*/  UMOV UR11, UR19 ;  /* 0x00000013000b7c82 */ /* 0x000fe20008000000 */
[----:B------:R-:W-:Y:S01]  /*8f70*/  R2UR UR43, R13 ;  /* 0x000000000d2b72ca */ /* 0x000fe200000e0000 */
[----:B------:R4:W-:Y:S01]  /*8f80*/  UTMALDG.4D [UR16], [UR30], desc[UR32] ;  /* 0x000020101e0075b4 */ /* 0x0009e20008019000 */
[----:B------:R-:W-:Y:S01]  /*8f90*/  UMOV UR25, UR17 ;  /* 0x0000001100197c82 */ /* 0x000fe20008000000 */
[----:B------:R-:W-:Y:S01]  /*8fa0*/  UMOV UR27, UR19 ;  /* 0x00000013001b7c82 */ /* 0x000fe20008000000 */
[----:B------:R-:W-:Y:S01]  /*8fb0*/  UMOV UR41, UR17 ;  /* 0x0000001100297c82 */ /* 0x000fe20008000000 */
[----:B------:R-:W-:Y:S01]  /*8fc0*/  UMOV UR7, 0x10 ;  /* 0x0000001000077882 */ /* 0x000fe20000000000 */
[----:B------:R4:W-:Y:S01]  /*8fd0*/  UTMALDG.4D [UR8], [UR30], desc[UR32] ;  /* 0x000020081e0075b4 */ /* 0x0009e20008019000 */
[----:B------:R4:W-:Y:S06]  /*8fe0*/  UTMALDG.4D [UR24], [UR30], desc[UR32] ;  /* 0x000020181e0075b4 */ /* 0x0009ec0008019000 */
[----:B------:R4:W-:Y:S02]  /*8ff0*/  UBLKCP.S.G [UR40], [UR42], UR7 ;  /* 0x000000282a0073ba */ /* 0x0009e40008000207 */
[----:B----4-:R-:W-:Y:S01]  /*9000*/  NOP ;  /* 0x0000000000007918 */ /* 0x010fe20000000000 */
.L_x_1259:
[----:B------:R-:W-:-:S04]  /*9010*/  SHF.L.U32 R3, R5, 0x1f, RZ ;  /* 0x0000001f05037819 */ /* 0x000fc800000006ff */
[----:B------:R-:W4:Y:S02]  /*9020*/  SYNCS.PHASECHK.TRANS64.TRYWAIT P1, [R0+URZ+0x36438], R3 ;  /* 0x03643803000075a7 */ /* 0x000f24000802017f */
[----:B----4-:R-:W-:Y:S05]  /*9030*/  @!P1 BRA `(.L_x_1274) ;  /* 0x0000000800409947 */ /* 0x010fea0003800000 */
.L_x_1292:
[----:B------:R-:W-:Y:S05]  /*9040*/  @P0 BRA `(.L_x_1275) ;  /* 0x0000000000180947 */ /* 0x000fea0003800000 */
[----:B------:R-:W5:Y:S01]  /*9050*/  S2R R2, SR_TID.X ;  /* 0x0000000000027919 */ /* 0x000f620000002100 */
[----:B----4-:R-:W-:-:S04]  /*9060*/  IMAD.MOV.U32 R3, RZ, RZ, 0x6100 ;  /* 0x00006100ff037424 */ /* 0x010fc800078e00ff */
[----:B------:R4:W-:Y:S01]  /*9070*/  SYNCS.ARRIVE.TRANS64 RZ, [R0+URZ+0x36430], R3 ;  /* 0x0364300300ff79a7 */ /* 0x0009e2000800003f */
[----:B-----5:R-:W-:-:S13]  /*9080*/  LOP3.LUT P0, RZ, R2, 0x1f, RZ, 0xc0, !PT ;  /* 0x0000001f02ff7812 */ /* 0x020fda000780c0ff */
[----:B----4-:R-:W-:Y:S05]  /*9090*/  @!P0 BRA `(.L_x_1275) ;  /* 0x0000000000048947 */ /* 0x010fea0003800000 */
[----:B------:R-:W-:Y:S01]  /*90a0*/  BPT.TRAP 0x1 ;  /* 0x000000040000795c */ /* 0x000fe20000300000 */
.L_x_1275:
[----:B------:R-:W-:Y:S01]  /*90b0*/  R2UR UR19, R4 ;  /* 0x00000000041372ca */ /* 0x000fe200000e0000 */
[----:B------:R-:W-:Y:S01]  /*90c0*/  ULDC.64 UR30, c[0x0][0x728] ;  /* 0x0001ca00001e7ab9 */ /* 0x000fe20000000a00 */
[----:B------:R-:W-:Y:S01]  /*90d0*/  R2UR UR7, R9 ;  /* 0x00000000090772ca */ /* 0x000fe200000e0000 */
[----:B------:R-:W-:Y:S01]  /*90e0*/  UMOV UR40, 0x0 ;  /* 0x0000000000287882 */ /* 0x000fe20000000000 */
[----:B------:R-:W-:Y:S01]  /*90f0*/  IADD3 R10, P0, R10, 0x1f0, RZ ;  /* 0x000001f00a0a7810 */ /* 0x000fe20007f1e0ff */
[----:B------:R-:W-:Y:S01]  /*9100*/  UMOV UR41, 0x14f00000 ;  /* 0x14f0000000297882 */ /* 0x000fe20000000000 */
[----:B------:R-:W-:Y:S01]  /*9110*/  R2UR UR24, R0 ;  /* 0x00000000001872ca */ /* 0x000fe200000e0000 */
[----:B------:R-:W-:Y:S01]  /*9120*/  UMOV UR18, URZ ;  /* 0x0000003f00127c82 */ /* 0x000fe20008000000 */
[----:B------:R-:W-:Y:S01]  /*9130*/  R2UR UR32, R10 ;  /* 0x000000000a2072ca */ /* 0x000fe200000e0000 */
[----:B------:R-:W-:Y:S01]  /*9140*/  IMAD.X R11, RZ, RZ, R11, P0 ;  /* 0x000000ffff0b7224 */ /* 0x000fe200000e060b */
[----:B------:R-:W-:Y:S01]  /*9150*/  UMOV UR20, UR28 ;  /* 0x0000001c00147c82 */ /* 0x000fe20008000000 */
[----:B------:R-:W-:Y:S01]  /*9160*/  UMOV UR21, UR29 ;  /* 0x0000001d00157c82 */ /* 0x000fe20008000000 */
[----:B------:R-:W-:Y:S01]  /*9170*/  UMOV UR10, 0x40 ;  /* 0x00000040000a7882 */ /* 0x000fe20000000000 */
[----:B------:R-:W-:Y:S01]  /*9180*/  USHF.L.U32 UR19, UR19, 0x6, URZ ;  /* 0x0000000613137899 */ /* 0x000fe2000800063f */
[----:B------:R-:W-:Y:S01]  /*9190*/  R2UR UR33, R11 ;  /* 0x000000000b2172ca */ /* 0x000fe200000e0000 */
[----:B------:R-:W-:Y:S01]  /*91a0*/  UMOV UR12, UR28 ;  /* 0x0000001c000c7c82 */ /* 0x000fe20008000000 */
[----:B------:R-:W-:Y:S01]  /*91b0*/  UMOV UR13, UR29 ;  /* 0x0000001d000d7c82 */ /* 0x000fe20008000000 */
[----:B------:R-:W-:Y:S01]  /*91c0*/  UIADD3 UR8, UP0, UR19, UR14, URZ ;  /* 0x0000000e13087290 */ /* 0x000fe2000ff1e03f */
[C---:B------:R-:W-:Y:S01]  /*91d0*/  ISETP.NE.AND P0, PT, R18.reuse, 0x2, PT ;  /* 0x000000021200780c */ /* 0x040fe20003f05270 */
[----:B------:R-:W-:Y:S01]  /*91e0*/  UIADD3 UR17, UR24, 0x36430, URZ ;  /* 0x0003643018117890 */ /* 0x000fe2000fffe03f */
[----:B------:R-:W-:Y:S01]  /*91f0*/  LOP3.LUT R5, R5, 0x1, RZ, 0x3c, !PT ;  /* 0x0000000105057812 */ /* 0x000fe200078e3cff */
[----:B------:R-:W-:Y:S01]  /*9200*/  ULEA.HI.X.SX32 UR7, UR19, UR7, 0x1, UP0 ;  /* 0x0000000713077291 */ /* 0x000fe200080f0e3f */
[----:B-1234-:R-:W-:Y:S01]  /*9210*/  SEL R0, RZ, 0x1, P0 ;  /* 0x00000001ff007807 */ /* 0x01efe20000000000 */
[----:B------:R-:W-:Y:S01]  /*9220*/  ULEA UR30, UP0, UR8, UR30, 0x2 ;  /* 0x0000001e081e7291 */ /* 0x000fe2000f80103f */
[----:B------:R-:W-:Y:S01]  /*9230*/  SEL R18, R18, RZ, P0 ;  /* 0x000000ff12127207 */ /* 0x000fe20000000000 */
[----:B------:R-:W-:Y:S01]  /*9240*/  UIADD3 UR16, UR24, 0x2a000, URZ ;  /* 0x0002a00018107890 */ /* 0x000fe2000fffe03f */
[----:B------:R-:W-:Y:S01]  /*9250*/  LOP3.LUT R7, R7, R0, RZ, 0x3c, !PT ;  /* 0x0000000007077212 */ /* 0x000fe200078e3cff */
[----:B------:R-:W-:-:S02]  /*9260*/  ULEA.HI.X UR31, UR8, UR31, UR7, 0x2, UP0 ;  /* 0x0000001f081f7291 */ /* 0x000fc400080f1407 */
[----:B------:R-:W-:Y:S02]  /*9270*/  UIADD3 UR42, UR24, 0x30200, URZ ;  /* 0x00030200182a7890 */ /* 0x000fe4000fffe03f */
[----:B------:R-:W-:Y:S02]  /*9280*/  UIADD3 UR8, UR24, 0x2c000, URZ ;  /* 0x0002c00018087890 */ /* 0x000fe4000fffe03f */
[----:B------:R-:W-:Y:S01]  /*9290*/  UIADD3 UR24, UR24, 0x2e000, URZ ;  /* 0x0002e00018187890 */ /* 0x000fe2000fffe03f */
[----:B------:R1:W-:Y:S01]  /*92a0*/  UTMALDG.4D [UR16], [UR32], desc[UR40] ;  /* 0x00002810200075b4 */ /* 0x0003e20008019000 */
[----:B------:R-:W-:Y:S01]  /*92b0*/  UMOV UR9, UR17 ;  /* 0x0000001100097c82 */ /* 0x000fe20008000000 */
[----:B------:R-:W-:Y:S01]  /*92c0*/  UMOV UR11, UR19 ;  /* 0x00000013000b7c82 */ /* 0x000fe20008000000 */
[----:B------:R-:W-:Y:S01]  /*92d0*/  UMOV UR26, 0x80 ;  /* 0x00000080001a7882 */ /* 0x000fe20000000000 */
[----:B------:R-:W-:Y:S01]  /*92e0*/  UMOV UR25, UR17 ;  /* 0x0000001100197c82 */ /* 0x000fe20008000000 */
[----:B------:R-:W-:Y:S01]  /*92f0*/  UMOV UR27, UR19 ;  /* 0x00000013001b7c82 */ /* 0x000fe20008000000 */
[----:B------:R-:W-:Y:S01]  /*9300*/  UMOV UR43, UR17 ;  /* 0x00000011002b7c82 */ /* 0x000fe20008000000 */
[----:B------:R-:W-:Y:S01]  /*9310*/  UMOV UR7, 0x10 ;  /* 0x0000001000077882 */ /* 0x000fe20000000000 */
[----:B------:R1:W-:Y:S01]  /*9320*/  UTMALDG.4D [UR8], [UR32], desc[UR40] ;  /* 0x00002808200075b4 */ /* 0x0003e20008019000 */
[----:B------:R1:W-:Y:S01]  /*9330*/  UTMALDG.4D [UR24], [UR32], desc[UR40] ;  /* 0x00002818200075b4 */ /* 0x0003e20008019000 */
[----:B------:R1:W-:Y:S02]  /*9340*/  UBLKCP.S.G [UR42], [UR30], UR7 ;  /* 0x0000002a1e0073ba */ /* 0x0003e40008000207 */
[----:B-1----:R-:W-:Y:S01]  /*9350*/  NOP ;  /* 0x0000000000007918 */ /* 0x002fe20000000000 */
.L_x_1256:
[----:B------:R-:W-:Y:S05]  /*9360*/  BSYNC B1 ;  /* 0x0000000000017941 */ /* 0x000fea0003800000 */
.L_x_1254:
[----:B------:R-:W-:-:S03]  /*9370*/  UMOV UR7, 0xffffffff ;  /* 0xffffffff00077882 */ /* 0x000fc60000000000 */
[----:B------:R-:W-:Y:S05]  /*9380*/  BRA.DIV UR7, `(.L_x_1276) ;  /* 0x0000000607807947 */ /* 0x000fea000b800000 */
[----:B------:R-:W-:-:S13]  /*9390*/  ELECT P6, URZ, PT ;  /* 0x00000000003f782f */ /* 0x000fda00038c0000 */
.L_x_1295:
[----:B------:R-:W-:Y:S05]  /*93a0*/  @!P6 BRA `(.L_x_1219) ;  /* 0x000000000074e947 */ /* 0x000fea0003800000 */
[----:B------:R-:W-:-:S06]  /*93b0*/  ULOP3.LUT UR7, UR38, 0x2, URZ, 0xfc, !UPT ;  /* 0x0000000226077892 */ /* 0x000fcc000f8efc3f */
[----:B------:R-:W-:-:S05]  /*93c0*/  IMAD.U32 R0, RZ, RZ, UR7 ;  /* 0x00000007ff007e24 */ /* 0x000fca000f8e00ff */
[----:B------:R-:W-:-:S13]  /*93d0*/  ISETP.NE.AND P2, PT, R0, 0x3, PT ;  /* 0x000000030000780c */ /* 0x000fda0003f45270 */
[----:B------:R-:W-:Y:S05]  /*93e0*/  @!P2 BRA `(.L_x_1277) ;  /* 0x000000000004a947 */ /* 0x000fea0003800000 */
[----:B------:R-:W-:Y:S01]  /*93f0*/  BPT.TRAP 0x1 ;  /* 0x000000040000795c */ /* 0x000fe20000300000 */
.L_x_1277:
[----:B------:R-:W1:Y:S01]  /*9400*/  S2R R3, SR_CgaCtaId ;  /* 0x0000000000037919 */ /* 0x000e620000008800 */
[----:B------:R-:W-:Y:S02]  /*9410*/  MOV R0, 0x400 ;  /* 0x0000040000007802 */ /* 0x000fe40000000f00 */
[----:B------:R-:W-:Y:S02]  /*9420*/  SHF.L.U32 R2, R7, 0x1f, RZ ;  /* 0x0000001f07027819 */ /* 0x000fe400000006ff */
[----:B-1----:R-:W-:-:S05]  /*9430*/  LEA R4, R3, R0, 0x18 ;  /* 0x0000000003047211 */ /* 0x002fca00078ec0ff */
        /* <DEDUP_REMOVED lines=11> */
.L_x_1296:
[----:B------:R-:W2:Y:S02]  /*94f0*/  SYNCS.PHASECHK.TRANS64.TRYWAIT P0, [R3+URZ], R0 ;  /* 0x00000000030075a7 */ /* 0x000ea4000800017f */
[----:B--2---:R-:W-:Y:S05]  /*9500*/  @!P0 BRA `(.L_x_1279) ;  /* 0x0000000400548947 */ /* 0x004fea0003800000 */
.L_x_1297:
[----:B------:R-:W-:Y:S05]  /*9510*/  @!P2 BRA `(.L_x_1280) ;  /* 0x000000000004a947 */ /* 0x000fea0003800000 */
[----:B------:R-:W-:Y:S01]  /*9520*/  BPT.TRAP 0x1 ;  /* 0x000000040000795c */ /* 0x000fe20000300000 */
.L_x_1280:
[----:B------:R-:W-:-:S07]  /*9530*/  SHF.L.U32 R5, R5, 0x1f, RZ ;  /* 0x0000001f05057819 */ /* 0x000fce00000006ff */
.L_x_1281:
[----:B---3--:R3:W4:Y:S02]  /*9540*/  SYNCS.PHASECHK.TRANS64.TRYWAIT P0, [R4+URZ+0x36438], R5 ;  /* 0x03643805040075a7 */ /* 0x008724000800017f */
[----:B----4-:R-:W-:Y:S05]  /*9550*/  @!P0 NANOSLEEP.SYNCS 0x989680 ;  /* 0x009896800000895d */ /* 0x010fea0003900000 */
[----:B------:R-:W4:Y:S02]  /*9560*/  @!P0 SYNCS.PHASECHK.TRANS64 P0, [R4+URZ+0x36438], R5 ;  /* 0x03643805040085a7 */ /* 0x000f24000800007f */
[----:B----4-:R-:W-:Y:S05]  /*9570*/  @!P0 BRA `(.L_x_1281) ;  /* 0xfffffffc00f08947 */ /* 0x010fea000383ffff */
.L_x_1219:
[----:B------:R-:W-:Y:S05]  /*9580*/  BSYNC B0 ;  /* 0x0000000000007941 */ /* 0x000fea0003800000 */
.L_x_1217:
[----:B------:R-:W-:Y:S05]  /*9590*/  EXIT ;  /* 0x000000000000794d */ /* 0x000fea0003800000 */
.L_x_1164:
[----:B------:R-:W-:Y:S02]  /*95a0*/  IMAD.MOV.U32 R12, RZ, RZ, RZ ;  /* 0x000000ffff0c7224 */ /* 0x000fe400078e00ff */
[----:B------:R-:W-:Y:S02]  /*95b0*/  IMAD.MOV.U32 R11, RZ, RZ, 0x1f ;  /* 0x0000001fff0b7424 */ /* 0x000fe400078e00ff */
[----:B------:R-:W-:-:S07]  /*95c0*/  IMAD.MOV.U32 R15, RZ, RZ, -0x1 ;  /* 0xffffffffff0f7424 */ /* 0x000fce00078e00ff */
[----:B------:R-:W-:Y:S05]  /*95d0*/  WARPSYNC.COLLECTIVE R15, `(.L_x_1282) ;  /* 0x000000000f087348 */ /* 0x000fea0003c00000 */
[----:B------:R1:W2:Y:S02]  /*95e0*/  SHFL.IDX P6, R14, R13, R12, R11 ;  /* 0x0000000c0d0e7389 */ /* 0x0002a400000c000b */
[----:B-12---:R-:W-:Y:S01]  /*95f0*/  ENDCOLLECTIVE ;  /* 0x000000000000791b */ /* 0x006fe20003800000 */
.L_x_1282:
[----:B------:R-:W-:Y:S05]  /*9600*/  BRA `(.L_x_1283) ;  /* 0xffffff7800b47947 */ /* 0x000fea000383ffff */
.L_x_1166:
[----:B--2---:R2:W3:Y:S02]  /*9610*/  SYNCS.PHASECHK.TRANS64.TRYWAIT P0, [R153+URZ+0x36400], R10 ;  /* 0x0364000a990075a7 */ /* 0x0044e4000800017f */
[----:B---3--:R-:W-:Y:S05]  /*9620*/  @!P0 NANOSLEEP.SYNCS 0x989680 ;  /* 0x009896800000895d */ /* 0x008fea0003900000 */
[----:B------:R-:W3:Y:S02]  /*9630*/  @!P0 SYNCS.PHASECHK.TRANS64 P0, [R153+URZ+0x36400], R10 ;  /* 0x0364000a990085a7 */ /* 0x000ee4000800007f */
[----:B---3--:R-:W-:Y:S05]  /*9640*/  @!P0 BRA `(.L_x_1166) ;  /* 0xfffffffc00f08947 */ /* 0x008fea000383ffff */
[----:B------:R-:W-:Y:S05]  /*9650*/  BRA `(.L_x_1165) ;  /* 0xffffff7800ec7947 */ /* 0x000fea000383ffff */
.L_x_1170:
[----:B--2---:R2:W3:Y:S02]  /*9660*/  SYNCS.PHASECHK.TRANS64.TRYWAIT P1, [R4+URZ+0x36410], R17 ;  /* 0x03641011040075a7 */ /* 0x0044e4000802017f */
[----:B---3--:R-:W-:Y:S05]  /*9670*/  @!P1 NANOSLEEP.SYNCS 0x989680 ;  /* 0x009896800000995d */ /* 0x008fea0003900000 */
[----:B------:R-:W3:Y:S02]  /*9680*/  @!P1 SYNCS.PHASECHK.TRANS64 P1, [R4+URZ+0x36410], R17 ;  /* 0x03641011040095a7 */ /* 0x000ee4000802007f */
[----:B---3--:R-:W-:Y:S05]  /*9690*/  @!P1 BRA `(.L_x_1170) ;  /* 0xfffffffc00f09947 */ /* 0x008fea000383ffff */
[----:B------:R-:W-:Y:S05]  /*96a0*/  BRA `(.L_x_1169) ;  /* 0xffffff8000bc7947 */ /* 0x000fea000383ffff */
.L_x_1174:
[----:B------:R1:W1:Y:S02]  /*96b0*/  SYNCS.PHASECHK.TRANS64.TRYWAIT P1, [R153+URZ+0x36430], R16 ;  /* 0x03643010990075a7 */ /* 0x000264000802017f */
[----:B-1----:R-:W-:Y:S05]  /*96c0*/  @!P1 NANOSLEEP.SYNCS 0x989680 ;  /* 0x009896800000995d */ /* 0x002fea0003900000 */
[----:B------:R-:W1:Y:S02]  /*96d0*/  @!P1 SYNCS.PHASECHK.TRANS64 P1, [R153+URZ+0x36430], R16 ;  /* 0x03643010990095a7 */ /* 0x000e64000802007f */
[----:B-1----:R-:W-:Y:S05]  /*96e0*/  @!P1 BRA `(.L_x_1174) ;  /* 0xfffffffc00f09947 */ /* 0x002fea000383ffff */
[----:B------:R-:W-:Y:S05]  /*96f0*/  BRA `(.L_x_1173) ;  /* 0xffffff8800607947 */ /* 0x000fea000383ffff */
.L_x_1257:
[----:B-1----:R1:W2:Y:S02]  /*9700*/  SYNCS.PHASECHK.TRANS64.TRYWAIT P1, [R0+URZ+0x36420], R6 ;  /* 0x03642006000075a7 */ /* 0x0022a4000802017f */
[----:B--2---:R-:W-:Y:S05]  /*9710*/  @!P1 NANOSLEEP.SYNCS 0x989680 ;  /* 0x009896800000995d */ /* 0x004fea0003900000 */
[----:B------:R-:W2:Y:S02]  /*9720*/  @!P1 SYNCS.PHASECHK.TRANS64 P1, [R0+URZ+0x36420], R6 ;  /* 0x03642006000095a7 */ /* 0x000ea4000802007f */
[----:B--2---:R-:W-:Y:S05]  /*9730*/  @!P1 BRA `(.L_x_1257) ;  /* 0xfffffffc00f09947 */ /* 0x004fea000383ffff */
[----:B------:R-:W-:Y:S05]  /*9740*/  BRA `(.L_x_1284) ;  /* 0xffffffdc00847947 */ /* 0x000fea000383ffff */
.L_x_1261:
[----:B-1----:R1:W2:Y:S02]  /*9750*/  SYNCS.PHASECHK.TRANS64.TRYWAIT P1, [R0+URZ+0x36438], R6 ;  /* 0x03643806000075a7 */ /* 0x0022a4000802017f */
[----:B--2---:R-:W-:Y:S05]  /*9760*/  @!P1 NANOSLEEP.SYNCS 0x989680 ;  /* 0x009896800000995d */ /* 0x004fea0003900000 */
[----:B------:R-:W2:Y:S02]  /*9770*/  @!P1 SYNCS.PHASECHK.TRANS64 P1, [R0+URZ+0x36438], R6 ;  /* 0x03643806000095a7 */ /* 0x000ea4000802007f */
[----:B--2---:R-:W-:Y:S05]  /*9780*/  @!P1 BRA `(.L_x_1261) ;  /* 0xfffffffc00f09947 */ /* 0x004fea000383ffff */
[----:B------:R-:W-:Y:S05]  /*9790*/  BRA `(.L_x_1285) ;  /* 0xffffffe400707947 */ /* 0x000fea000383ffff */
.L_x_1263:
[----:B--2---:R2:W3:Y:S02]  /*97a0*/  SYNCS.PHASECHK.TRANS64.TRYWAIT P1, [R0+URZ+0x36428], R3 ;  /* 0x03642803000075a7 */ /* 0x0044e4000802017f */
[----:B---3--:R-:W-:Y:S05]  /*97b0*/  @!P1 NANOSLEEP.SYNCS 0x989680 ;  /* 0x009896800000995d */ /* 0x008fea0003900000 */
[----:B------:R-:W3:Y:S02]  /*97c0*/  @!P1 SYNCS.PHASECHK.TRANS64 P1, [R0+URZ+0x36428], R3 ;  /* 0x03642803000095a7 */ /* 0x000ee4000802007f */
[----:B---3--:R-:W-:Y:S05]  /*97d0*/  @!P1 BRA `(.L_x_1263) ;  /* 0xfffffffc00f09947 */ /* 0x008fea000383ffff */
[----:B------:R-:W-:Y:S05]  /*97e0*/  BRA `(.L_x_1286) ;  /* 0xffffffe800347947 */ /* 0x000fea000383ffff */
.L_x_1265:
[----:B--2---:R2:W3:Y:S02]  /*97f0*/  SYNCS.PHASECHK.TRANS64.TRYWAIT P1, [R0+URZ+0x36438], R29 ;  /* 0x0364381d000075a7 */ /* 0x0044e4000802017f */
[----:B---3--:R-:W-:Y:S05]  /*9800*/  @!P1 NANOSLEEP.SYNCS 0x989680 ;  /* 0x009896800000995d */ /* 0x008fea0003900000 */
[----:B------:R-:W3:Y:S02]  /*9810*/  @!P1 SYNCS.PHASECHK.TRANS64 P1, [R0+URZ+0x36438], R29 ;  /* 0x0364381d000095a7 */ /* 0x000ee4000802007f */
[----:B---3--:R-:W-:Y:S05]  /*9820*/  @!P1 BRA `(.L_x_1265) ;  /* 0xfffffffc00f09947 */ /* 0x008fea000383ffff */
[----:B------:R-:W-:Y:S05]  /*9830*/  BRA `(.L_x_1287) ;  /* 0xffffffe800e87947 */ /* 0x000fea000383ffff */
.L_x_1267:
[----:B------:R-:W-:-:S07]  /*9840*/  SHF.L.U32 R5, R7, 0x1f, RZ ;  /* 0x0000001f07057819 */ /* 0x000fce00000006ff */
.L_x_1288:
[----:B----4-:R4:W5:Y:S02]  /*9850*/  SYNCS.PHASECHK.TRANS64.TRYWAIT P1, [R0+URZ+0x36420], R5 ;  /* 0x03642005000075a7 */ /* 0x010964000802017f */
[----:B-----5:R-:W-:Y:S05]  /*9860*/  @!P1 NANOSLEEP.SYNCS 0x989680 ;  /* 0x009896800000995d */ /* 0x020fea0003900000 */
[----:B------:R-:W5:Y:S02]  /*9870*/  @!P1 SYNCS.PHASECHK.TRANS64 P1, [R0+URZ+0x36420], R5 ;  /* 0x03642005000095a7 */ /* 0x000f64000802007f */
[----:B-----5:R-:W-:Y:S05]  /*9880*/  @!P1 BRA `(.L_x_1288) ;  /* 0xfffffffc00f09947 */ /* 0x020fea000383ffff */
[----:B------:R-:W-:Y:S05]  /*9890*/  BRA `(.L_x_1289) ;  /* 0xffffffec007c7947 */ /* 0x000fea000383ffff */
.L_x_1270:
[----:B----4-:R4:W5:Y:S02]  /*98a0*/  SYNCS.PHASECHK.TRANS64.TRYWAIT P1, [R0+URZ+0x36438], R6 ;  /* 0x03643806000075a7 */ /* 0x010964000802017f */
[----:B-----5:R-:W-:Y:S05]  /*98b0*/  @!P1 NANOSLEEP.SYNCS 0x989680 ;  /* 0x009896800000995d */ /* 0x020fea0003900000 */
[----:B------:R-:W5:Y:S02]  /*98c0*/  @!P1 SYNCS.PHASECHK.TRANS64 P1, [R0+URZ+0x36438], R6 ;  /* 0x03643806000095a7 */ /* 0x000f64000802007f */
[----:B-----5:R-:W-:Y:S05]  /*98d0*/  @!P1 BRA `(.L_x_1270) ;  /* 0xfffffffc00f09947 */ /* 0x020fea000383ffff */
[----:B------:R-:W-:Y:S05]  /*98e0*/  BRA `(.L_x_1290) ;  /* 0xfffffff000487947 */ /* 0x000fea000383ffff */
.L_x_1272:
[----:B-1----:R1:W4:Y:S02]  /*98f0*/  SYNCS.PHASECHK.TRANS64.TRYWAIT P1, [R0+URZ+0x36428], R5 ;  /* 0x03642805000075a7 */ /* 0x002324000802017f */
[----:B----4-:R-:W-:Y:S05]  /*9900*/  @!P1 NANOSLEEP.SYNCS 0x989680 ;  /* 0x009896800000995d */ /* 0x010fea0003900000 */
[----:B------:R-:W4:Y:S02]  /*9910*/  @!P1 SYNCS.PHASECHK.TRANS64 P1, [R0+URZ+0x36428], R5 ;  /* 0x03642805000095a7 */ /* 0x000f24000802007f */
[----:B----4-:R-:W-:Y:S05]  /*9920*/  @!P1 BRA `(.L_x_1272) ;  /* 0xfffffffc00f09947 */ /* 0x010fea000383ffff */
[----:B------:R-:W-:Y:S05]  /*9930*/  BRA `(.L_x_1291) ;  /* 0xfffffff000f07947 */ /* 0x000fea000383ffff */
.L_x_1274:
[----:B----4-:R4:W5:Y:S02]  /*9940*/  SYNCS.PHASECHK.TRANS64.TRYWAIT P1, [R0+URZ+0x36438], R3 ;  /* 0x03643803000075a7 */ /* 0x010964000802017f */
[----:B-----5:R-:W-:Y:S05]  /*9950*/  @!P1 NANOSLEEP.SYNCS 0x989680 ;  /* 0x009896800000995d */ /* 0x020fea0003900000 */
[----:B------:R-:W5:Y:S02]  /*9960*/  @!P1 SYNCS.PHASECHK.TRANS64 P1, [R0+URZ+0x36438], R3 ;  /* 0x03643803000095a7 */ /* 0x000f64000802007f */
[----:B-----5:R-:W-:Y:S05]  /*9970*/  @!P1 BRA `(.L_x_1274) ;  /* 0xfffffffc00f09947 */ /* 0x020fea000383ffff */
[----:B------:R-:W-:Y:S05]  /*9980*/  BRA `(.L_x_1292) ;  /* 0xfffffff400ac7947 */ /* 0x000fea000383ffff */
.L_x_1276:
[----:B------:R-:W-:Y:S01]  /*9990*/  BSSY B1, `(.L_x_1293) ;  /* 0x0000006000017945 */ /* 0x000fe20003800000 */
[----:B------:R-:W-:-:S07]  /*99a0*/  IMAD.MOV.U32 R15, RZ, RZ, -0x1 ;  /* 0xffffffffff0f7424 */ /* 0x000fce00078e00ff */
[----:B------:R-:W-:Y:S05]  /*99b0*/  WARPSYNC.COLLECTIVE R15, `(.L_x_1294) ;  /* 0x000000000f0c7348 */ /* 0x000fea0003c00000 */
[----:B------:R-:W-:Y:S02]  /*99c0*/  ELECT P6, UR62, PT ;  /* 0x00000000003e782f */ /* 0x000fe400038c0000 */
[----:B------:R-:W-:Y:S01]  /*99d0*/  MOV R14, UR62 ;  /* 0x0000003e000e7c02 */ /* 0x000fe20008000f00 */
[----:B------:R-:W-:Y:S10]  /*99e0*/  ENDCOLLECTIVE ;  /* 0x000000000000791b */ /* 0x000ff40003800000 */
.L_x_1294:
[----:B------:R-:W-:Y:S05]  /*99f0*/  BSYNC B1 ;  /* 0x0000000000017941 */ /* 0x000fea0003800000 */
.L_x_1293:
[----:B------:R-:W-:Y:S05]  /*9a00*/  BRA `(.L_x_1295) ;  /* 0xfffffff800647947 */ /* 0x000fea000383ffff */
.L_x_1278:
[----:B-1----:R1:W2:Y:S02]  /*9a10*/  SYNCS.PHASECHK.TRANS64.TRYWAIT P0, [R9+URZ], R2 ;  /* 0x00000002090075a7 */ /* 0x0022a4000800017f */
[----:B--2---:R-:W-:Y:S05]  /*9a20*/  @!P0 NANOSLEEP.SYNCS 0x989680 ;  /* 0x009896800000895d */ /* 0x004fea0003900000 */
[----:B------:R-:W2:Y:S02]  /*9a30*/  @!P0 SYNCS.PHASECHK.TRANS64 P0, [R9+URZ], R2 ;  /* 0x00000002090085a7 */ /* 0x000ea4000800007f */
[----:B--2---:R-:W-:Y:S05]  /*9a40*/  @!P0 BRA `(.L_x_1278) ;  /* 0xfffffffc00f08947 */ /* 0x004fea000383ffff */
[----:B------:R-:W-:Y:S05]  /*9a50*/  BRA `(.L_x_1296) ;  /* 0xfffffff800a47947 */ /* 0x000fea000383ffff */
.L_x_1279:
[----:B--2---:R2:W3:Y:S02]  /*9a60*/  SYNCS.PHASECHK.TRANS64.TRYWAIT P0, [R3+URZ], R0 ;  /* 0x00000000030075a7 */ /* 0x0044e4000800017f */
[----:B---3--:R-:W-:Y:S05]  /*9a70*/  @!P0 NANOSLEEP.SYNCS 0x989680 ;  /* 0x009896800000895d */ /* 0x008fea0003900000 */
[----:B------:R-:W3:Y:S02]  /*9a80*/  @!P0 SYNCS.PHASECHK.TRANS64 P0, [R3+URZ], R0 ;  /* 0x00000000030085a7 */ /* 0x000ee4000800007f */
[----:B---3--:R-:W-:Y:S05]  /*9a90*/  @!P0 BRA `(.L_x_1279) ;  /* 0xfffffffc00f08947 */ /* 0x008fea000383ffff */
[----:B------:R-:W-:Y:S05]  /*9aa0*/  BRA `(.L_x_1297) ;  /* 0xfffffff800987947 */ /* 0x000fea000383ffff */
.L_x_1298:
        /* <DEDUP_REMOVED lines=13> */
.L_x_3863:


//--------------------- .text._ZN7cutlass13device_kernelIN5flash11enable_sm90INS1_16FlashAttnBwdSm90INS1_25CollectiveMainloopBwdSm90ILi2ELi1ELi1EN4cute5tupleIJNS5_1CILi1EEES8_S8_EEENS6_IJNS7_ILi64EEENS7_ILi96EEENS7_ILi192EEEEEENS_10bfloat16_tEfNS_4arch4Sm90ELb0ELb1ELb0ELb0ELb1ELb0ELb1ELb0ELi3ELi1ELi1ELi1ELb0EEENS1_21CollectiveEpilogueBwdISD_SE_SG_Li384ELb0ELb1ELi3EEENS1_19SingleTileSchedulerILb0ELb0ELb0ELi96EEEEEEEEEvNT_6ParamsE --------------------------
	.section	.text._ZN7cutlass13device_kernelIN5flash11enable_sm90INS1_16FlashAttnBwdSm90INS1_25CollectiveMainloopBwdSm90ILi2ELi1ELi1EN4cute5tupleIJNS5_1CILi1EEES8_S8_EEENS6_IJNS7_ILi64EEENS7_ILi96EEENS7_ILi192EEEEEENS_10bfloat16_tEfNS_4arch4Sm90ELb0ELb1ELb0ELb0ELb1ELb0ELb1ELb0ELi3ELi1ELi1ELi1ELb0EEENS1_21CollectiveEpilogueBwdISD_SE_SG_Li384ELb0ELb1ELi3EEENS1_19SingleTileSchedulerILb0ELb0ELb0ELi96EEEEEEEEEvNT_6ParamsE,"ax",@progbits
	.align	128
.text._ZN7cutlass13device_kernelIN5flash11enable_sm90INS1_16FlashAttnBwdSm90INS1_25CollectiveMainloopBwdSm90ILi2ELi1ELi1EN4cute5tupleIJNS5_1CILi1EEES8_S8_EEENS6_IJNS7_ILi64EEENS7_ILi96EEENS7_ILi192EEEEEENS_10bfloat16_tEfNS_4arch4Sm90ELb0ELb1ELb0ELb0ELb1ELb0ELb1ELb0ELi3ELi1ELi1ELi1ELb0EEENS1_21CollectiveEpilogueBwdISD_SE_SG_Li384ELb0ELb1ELi3EEENS1_19SingleTileSchedulerILb0ELb0ELb0ELi96EEEEEEEEEvNT_6ParamsE:
        .type           _ZN7cutlass13device_kernelIN5flash11enable_sm90INS1_16FlashAttnBwdSm90INS1_25CollectiveMainloopBwdSm90ILi2ELi1ELi1EN4cute5tupleIJNS5_1CILi1EEES8_S8_EEENS6_IJNS7_ILi64EEENS7_ILi96EEENS7_ILi192EEEEEENS_10bfloat16_tEfNS_4arch4Sm90ELb0ELb1ELb0ELb0ELb1ELb0ELb1ELb0ELi3ELi1ELi1ELi1ELb0EEENS1_21CollectiveEpilogueBwdISD_SE_SG_Li384ELb0ELb1ELi3EEENS1_19SingleTileSchedulerILb0ELb0ELb0ELi96EEEEEEEEEvNT_6ParamsE,@function
        .size           _ZN7cutlass13device_kernelIN5flash11enable_sm90INS1_16FlashAttnBwdSm90INS1_25CollectiveMainloopBwdSm90ILi2ELi1ELi1EN4cute5tupleIJNS5_1CILi1EEES8_S8_EEENS6_IJNS7_ILi64EEENS7_ILi96EEENS7_ILi192EEEEEENS_10bfloat16_tEfNS_4arch4Sm90ELb0ELb1ELb0ELb0ELb1ELb0ELb1ELb0ELi3ELi1ELi1ELi1ELb0EEENS1_21CollectiveEpilogueBwdISD_SE_SG_Li384ELb0ELb1ELi3EEENS1_19SingleTileSchedulerILb0ELb0ELb0ELi96EEEEEEEEEvNT_6ParamsE,(.L_x_3864 - _ZN7cutlass13device_kernelIN5flash11enable_sm90INS1_16FlashAttnBwdSm90INS1_25CollectiveMainloopBwdSm90ILi2ELi1ELi1EN4cute5tupleIJNS5_1CILi1EEES8_S8_EEENS6_IJNS7_ILi64EEENS7_ILi96EEENS7_ILi192EEEEEENS_10bfloat16_tEfNS_4arch4Sm90ELb0ELb1ELb0ELb0ELb1ELb0ELb1ELb0ELi3ELi1ELi1ELi1ELb0EEENS1_21CollectiveEpilogueBwdISD_SE_SG_Li384ELb0ELb1ELi3EEENS1_19SingleTileSchedulerILb0ELb0ELb0ELi96EEEEEEEEEvNT_6ParamsE)
        .other          _ZN7cutlass13device_kernelIN5flash11enable_sm90INS1_16FlashAttnBwdSm90INS1_25CollectiveMainloopBwdSm90ILi2ELi1ELi1EN4cute5tupleIJNS5_1CILi1EEES8_S8_EEENS6_IJNS7_ILi64EEENS7_ILi96EEENS7_ILi192EEEEEENS_10bfloat16_tEfNS_4arch4Sm90ELb0ELb1ELb0ELb0ELb1ELb0ELb1ELb0ELi3ELi1ELi1ELi1ELb0EEENS1_21CollectiveEpilogueBwdISD_SE_SG_Li384ELb0ELb1ELi3EEENS1_19SingleTileSchedulerILb0ELb0ELb0ELi96EEEEEEEEEvNT_6ParamsE,@"STO_CUDA_ENTRY STV_DEFAULT"
_ZN7cutlass13device_kernelIN5flash11enable_sm90INS1_16FlashAttnBwdSm90INS1_25CollectiveMainloopBwdSm90ILi2ELi1ELi1EN4cute5tupleIJNS5_1CILi1EEES8_S8_EEENS6_IJNS7_ILi64EEENS7_ILi96EEENS7_ILi192EEEEEENS_10bfloat16_tEfNS_4arch4Sm90ELb0ELb1ELb0ELb0ELb1ELb0ELb1ELb0ELi3ELi1ELi1ELi1ELb0EEENS1_21CollectiveEpilogueBwdISD_SE_SG_Li384ELb0ELb1ELi3EEENS1_19SingleTileSchedulerILb0ELb0ELb0ELi96EEEEEEEEEvNT_6ParamsE:
        /* <DEDUP_REMOVED lines=29> */
.L_x_1300:
[----:B------:R-:W-:Y:S05]  /*01d0*/  BSYNC B0 ;  /* 0x0000000000007941 */ /* 0x000fea0003800000 */
.L_x_1299:
        /* <DEDUP_REMOVED lines=35> */
[----:B------:R3:W1:Y:S02]  /*0410*/  SYNCS.EXCH.64 URZ, [UR8+0x36428], UR4 ;  /* 0x03642804083f75b2 */ /* 0x0006640008000100 */
[----:B---3--:R-:W-:Y:S01]  /*0420*/  NOP ;  /* 0x0000000000007918 */ /* 0x008fe20000000000 */
.L_x_1301:
        /* <DEDUP_REMOVED lines=20> */
.L_x_1302:
[----:B------:R-:W-:Y:S01]  /*0570*/  PLOP3.LUT P0, PT, PT, PT, UP0, 0x80, 0x0 ;  /* 0x000000000000781c */ /* 0x000fe20003f0f008 */
[----:B------:R-:W-:Y:S01]  /*0580*/  NOP ;  /* 0x0000000000007918 */ /* 0x000fe20000000000 */
[----:B------:R-:W-:Y:S01]  /*0590*/  ULDC.64 UR46, c[0x0][0x208] ;  /* 0x00008200002e7ab9 */ /* 0x000fe20000000a00 */
[----:B-12-4-:R-:W-:Y:S10]  /*05a0*/  BAR.SYNC.DEFER_BLOCKING 0x0 ;  /* 0x0000000000007b1d */ /* 0x016ff40000010000 */
[----:B------:R-:W-:Y:S05]  /*05b0*/  @!P0 BRA `(.L_x_1303) ;  /* 0x0000005800488947 */ /* 0x000fea0003800000 */
.L_x_1304:
        /* <DEDUP_REMOVED lines=85> */
.L_x_1305:
        /* <DEDUP_REMOVED lines=36> */
.L_x_1308:
        /* <DEDUP_REMOVED lines=15> */
.L_x_1307:
        /* <DEDUP_REMOVED lines=20> */
.L_x_1310:
        /* <DEDUP_REMOVED lines=15> */
.L_x_1309:
        /* <DEDUP_REMOVED lines=8> */
.L_x_1459:
        /* <DEDUP_REMOVED lines=19> */
.L_x_1312:
        /* <DEDUP_REMOVED lines=109> */
.L_x_1332:
[----:B------:R-:W-:Y:S01]  /*18f0*/  ISETP.NE.AND P0, PT, R15, 0x3, PT ;  /* 0x000000030f00780c */ /* 0x000fe20003f05270 */
[----:B------:R-:W-:-:S12]  /*1900*/  YIELD ;  /* 0x0000000000007946 */ /* 0x000fd80003800000 */
[----:B------:R-:W-:Y:S05]  /*1910*/  @!P0 BRA `(.L_x_1314) ;  /* 0x0000000000048947 */ /* 0x000fea0003800000 */
[----:B------:R-:W-:Y:S01]  /*1920*/  BPT.TRAP 0x1 ;  /* 0x000000040000795c */ /* 0x000fe20000300000 */
.L_x_1314:
[----:B------:R-:W-:Y:S02]  /*1930*/  LEA R4, R3, UR37, 0x3 ;  /* 0x0000002503047c11 */ /* 0x000fe4000f8e18ff */
[----:B------:R-:W-:-:S04]  /*1940*/  SHF.L.U32 R17, R8, 0x1f, RZ ;  /* 0x0000001f08117819 */ /* 0x000fc800000006ff */
[----:B------:R1:W2:Y:S01]  /*1950*/  SYNCS.PHASECHK.TRANS64.TRYWAIT P1, [R4+URZ+0x36410], R17 ;  /* 0x03641011040075a7 */ /* 0x0002a2000802017f */
[----:B------:R-:W-:Y:S05]  /*1960*/  @!P0 BRA `(.L_x_1315) ;  /* 0x0000000000048947 */ /* 0x000fea0003800000 */
[----:B------:R-:W-:Y:S01]  /*1970*/  BPT.TRAP 0x1 ;  /* 0x000000040000795c */ /* 0x000fe20000300000 */
.L_x_1315:
[----:B--2---:R-:W-:Y:S05]  /*1980*/  @P1 BRA `(.L_x_1316) ;  /* 0x0000000000081947 */ /* 0x004fea0003800000 */
[----:B------:R-:W2:Y:S02]  /*1990*/  SYNCS.PHASECHK.TRANS64.TRYWAIT P1, [R4+URZ+0x36410], R17 ;  /* 0x03641011040075a7 */ /* 0x000ea4000802017f */
[----:B--2---:R-:W-:Y:S05]  /*19a0*/  @!P1 BRA `(.L_x_1317) ;  /* 0x0000008800e09947 */ /* 0x004fea0003800000 */
.L_x_1316:
        /* <DEDUP_REMOVED lines=15> */
[----:B------:R-:W-:Y:S02]  /*1aa0*/  USHF.R.U32.HI UR6, URZ, 0x4, UR4 ;  /* 0x000000043f067899 */ /* 0x000fe40008011604 */
[----:B------:R-:W-:Y:S02]  /*1ab0*/  UIMAD UR8, UR8, 0x600, UR5 ;  /* 0x00000600080878a4 */ /* 0x000fe4000f8e0205 */
[----:B------:R-:W-:Y:S02]  /*1ac0*/  ULOP3.LUT UR6, UR6, 0x3fff, URZ, 0xc0, !UPT ;  /* 0x00003fff06067892 */ /* 0x000fe4000f8ec03f */
[----:B------:R-:W-:-:S02]  /*1ad0*/  UIADD3 UR12, UR8, 0x2, URZ ;  /* 0x00000002080c7890 */ /* 0x000fc4000fffe03f */
[----:B------:R-:W-:-:S04]  /*1ae0*/  ULOP3.LUT UR6, UR6, 0x10000, URZ, 0xfc, !UPT ;  /* 0x0001000006067892 */ /* 0x000fc8000f8efc3f */
[----:B------:R-:W-:-:S03]  /*1af0*/  UIADD3 UR14, UR6, 0x2, URZ ;  /* 0x00000002060e7890 */ /* 0x000fc6000fffe03f */
[----:B------:R-:W-:Y:S02]  /*1b00*/  UMOV UR10, UR6 ;  /* 0x00000006000a7c82 */ /* 0x000fe40008000000 */
[----:B------:R-:W-:Y:S01]  /*1b10*/  HGMMA.64x32x16.F32.BF16 R136, gdesc[UR8], RZ, !UPT, gsb0 ;  /* 0x00600000088879f0 */ /* 0x000fe2000c0018ff */
        /* <DEDUP_REMOVED lines=66> */
[----:B------:R-:W-:Y:S01]  /*1f40*/  UIADD3 UR8, UR8, 0x406, URZ ;  /* 0x0000040608087890 */ /* 0x000fe2000fffe03f */
        /* <DEDUP_REMOVED lines=11> */
.L_x_1318:
[----:B---3--:R-:W-:-:S04]  /*2000*/  SHF.L.U32 R16, R5, 0x1f, RZ ;  /* 0x0000001f05107819 */ /* 0x008fc800000006ff */
[----:B------:R3:W1:Y:S01]  /*2010*/  SYNCS.PHASECHK.TRANS64.TRYWAIT P1, [UR37+0x36430], R16 ;  /* 0x03643010ff0075a7 */ /* 0x0006620008020165 */
[----:B------:R-:W-:Y:S05]  /*2020*/  @!P0 BRA `(.L_x_1319) ;  /* 0x0000000000048947 */ /* 0x000fea0003800000 */
[----:B------:R-:W-:Y:S01]  /*2030*/  BPT.TRAP 0x1 ;  /* 0x000000040000795c */ /* 0x000fe20000300000 */
.L_x_1319:
[----:B-1----:R-:W-:Y:S05]  /*2040*/  @P1 BRA `(.L_x_1320) ;  /* 0x0000000000081947 */ /* 0x002fea0003800000 */
[----:B------:R-:W1:Y:S02]  /*2050*/  SYNCS.PHASECHK.TRANS64.TRYWAIT P1, [UR37+0x36430], R16 ;  /* 0x03643010ff0075a7 */ /* 0x000e640008020165 */
[----:B-1----:R-:W-:Y:S05]  /*2060*/  @!P1 BRA `(.L_x_1321) ;  /* 0x0000008400449947 */ /* 0x002fea0003800000 */
.L_x_1320:
        /* <DEDUP_REMOVED lines=114> */
.L_x_1324:
[----:B------:R-:W-:-:S06]  /*2790*/  UISETP.NE.AND UP0, UPT, UR44, 0x1, UPT ;  /* 0x000000012c00788c */ /* 0x000fcc000bf05270 */
[----:B------:R-:W-:-:S05]  /*27a0*/  PLOP3.LUT P1, PT, PT, PT, UP0, 0x80, 0x0 ;  /* 0x000000000000781c */ /* 0x000fca0003f2f008 */
[----:B------:R-:W-:-:S08]  /*27b0*/  @UP0 ULDC UR5, c[0x0][0x754] ;  /* 0x0001d50000050ab9 */ /* 0x000fd00000000800 */
[----:B------:R-:W-:Y:S01]  /*27c0*/  @P1 IMAD.HI.U32 R16, R23, UR5, RZ ;  /* 0x0000000517101c27 */ /* 0x000fe2000f8e00ff */
[----:B------:R-:W-:-:S04]  /*27d0*/  @UP0 ULDC UR5, c[0x0][0x758] ;  /* 0x0001d60000050ab9 */ /* 0x000fc80000000800 */
[----:B------:R-:W-:-:S07]  /*27e0*/  @P1 SHF.R.U32.HI R23, RZ, UR5, R16 ;  /* 0x00000005ff171c19 */ /* 0x000fce0008011610 */
.L_x_1325:
[----:B------:R-:W-:Y:S05]  /*27f0*/  BSYNC B0 ;  /* 0x0000000000007941 */ /* 0x000fea0003800000 */
.L_x_1323:
[----:B------:R-:W-:Y:S01]  /*2800*/  IMAD R23, R23, UR44, R12 ;  /* 0x0000002c17177c24 */ /* 0x000fe2000f8e020c */
[----:B------:R-:W-:-:S04]  /*2810*/  IADD3 R16, R19, UR4, R6 ;  /* 0x0000000413107c10 */ /* 0x000fc8000fffe006 */
[----:B------:R-:W-:Y:S02]  /*2820*/  VIADDMNMX R17, R23, UR44, R17, PT ;  /* 0x0000002c17117c46 */ /* 0x000fe4000b800111 */
[----:B------:R-:W-:-:S07]  /*2830*/  VIMNMX R16, R16, R23, !PT ;  /* 0x0000001710107248 */ /* 0x000fce0007fe0100 */
.L_x_1322:
        /* <DEDUP_REMOVED lines=58> */
.L_x_1328:
[----:B------:R-:W-:-:S06]  /*2be0*/  UISETP.NE.AND UP0, UPT, UR44, 0x1, UPT ;  /* 0x000000012c00788c */ /* 0x000fcc000bf05270 */
[----:B------:R-:W-:-:S05]  /*2bf0*/  PLOP3.LUT P6, PT, PT, PT, UP0, 0x80, 0x0 ;  /* 0x000000000000781c */ /* 0x000fca0003fcf008 */
[----:B------:R-:W-:-:S08]  /*2c00*/  @UP0 ULDC UR4, c[0x0][0x754] ;  /* 0x0001d50000040ab9 */ /* 0x000fd00000000800 */
[----:B------:R-:W-:Y:S01]  /*2c10*/  @P6 IMAD.HI.U32 R16, R17, UR4, RZ ;  /* 0x0000000411106c27 */ /* 0x000fe2000f8e00ff */
[----:B------:R-:W-:Y:S01]  /*2c20*/  PLOP3.LUT P6, PT, PT, PT, UP0, 0x80, 0x0 ;  /* 0x000000000000781c */ /* 0x000fe20003fcf008 */
[----:B------:R-:W-:-:S12]  /*2c30*/  @UP0 ULDC UR4, c[0x0][0x758] ;  /* 0x0001d60000040ab9 */ /* 0x000fd80000000800 */
[----:B------:R-:W-:-:S07]  /*2c40*/  @P6 SHF.R.U32.HI R17, RZ, UR4, R16 ;  /* 0x00000004ff116c19 */ /* 0x000fce0008011610 */
.L_x_1329:
[----:B------:R-:W-:Y:S05]  /*2c50*/  BSYNC B0 ;  /* 0x0000000000007941 */ /* 0x000fea0003800000 */
.L_x_1327:
[----:B------:R-:W-:-:S05]  /*2c60*/  IMAD R17, R17, UR44, R12 ;  /* 0x0000002c11117c24 */ /* 0x000fca000f8e020c */
[----:B------:R-:W-:Y:S02]  /*2c70*/  VIMNMX R18, R18, R17, !PT ;  /* 0x0000001112127248 */ /* 0x000fe40007fe0100 */
[----:B------:R-:W-:-:S07]  /*2c80*/  VIADDMNMX R20, R17, UR44, R20, PT ;  /* 0x0000002c11147c46 */ /* 0x000fce000b800114 */
.L_x_1326:
        /* <DEDUP_REMOVED lines=14> */
[--C-:B------:R-:W-:Y:S01]  /*2d70*/  FFMA.FTZ R137, R16, UR45, -R21.reuse ;  /* 0x0000002d10897c23 */ /* 0x100fe20008010815 */
        /* <DEDUP_REMOVED lines=199> */
.L_x_1330:
        /* <DEDUP_REMOVED lines=59> */
.L_x_1331:
        /* <DEDUP_REMOVED lines=63> */
.L_x_1306:
        /* <DEDUP_REMOVED lines=25> */
.L_x_1334:
        /* <DEDUP_REMOVED lines=20> */
.L_x_1335:
        /* <DEDUP_REMOVED lines=18> */
.L_x_1336:
        /* <DEDUP_REMOVED lines=18> */
.L_x_1337:
        /* <DEDUP_REMOVED lines=137> */
.L_x_1339:
[----:B------:R-:W-:Y:S05]  /*4f30*/  BSYNC B0 ;  /* 0x0000000000007941 */ /* 0x000fea0003800000 */
.L_x_1338:
[----:B------:R-:W-:-:S04]  /*4f40*/  DEPBAR.LE SB0, 0x0 ;  /* 0x000080000000791a */ /* 0x000fc80000000000 */
[----:B------:R-:W-:Y:S05]  /*4f50*/  EXIT ;  /* 0x000000000000794d */ /* 0x000fea0003800000 */
.L_x_1333:
[----:B------:R-:W1:Y:S01]  /*4f60*/  S2R R0, SR_TID.X ;  /* 0x0000000000007919 */ /* 0x000e620000002100 */
[----:B------:R-:W2:Y:S01]  /*4f70*/  S2UR UR9, SR_CTAID.Y ;  /* 0x00000000000979c3 */ /* 0x000ea20000002600 */
[----:B------:R-:W-:Y:S01]  /*4f80*/  BSSY B0, `(.L_x_1340) ;  /* 0x0000032000007945 */ /* 0x000fe20003800000 */
[----:B------:R-:W3:Y:S06]  /*4f90*/  S2R R11, SR_CTAID.X ;  /* 0x00000000000b7919 */ /* 0x000eec0000002500 */
        /* <DEDUP_REMOVED lines=48> */
.L_x_1341:
[----:B------:R-:W-:Y:S05]  /*52a0*/  BSYNC B0 ;  /* 0x0000000000007941 */ /* 0x000fea0003800000 */
.L_x_1340:
        /* <DEDUP_REMOVED lines=16> */
.L_x_1343:
[----:B------:R-:W-:Y:S05]  /*53b0*/  BSYNC B0 ;  /* 0x0000000000007941 */ /* 0x000fea0003800000 */
.L_x_1342:
        /* <DEDUP_REMOVED lines=16> */
.L_x_1345:
[----:B------:R-:W-:Y:S05]  /*54c0*/  BSYNC B0 ;  /* 0x0000000000007941 */ /* 0x000fea0003800000 */
.L_x_1344:
        /* <DEDUP_REMOVED lines=17> */
.L_x_1347:
[----:B------:R-:W-:Y:S05]  /*55e0*/  BSYNC B0 ;  /* 0x0000000000007941 */ /* 0x000fea0003800000 */
.L_x_1346:
        /* <DEDUP_REMOVED lines=17> */
.L_x_1349:
[----:B------:R-:W-:Y:S05]  /*5700*/  BSYNC B0 ;  /* 0x0000000000007941 */ /* 0x000fea0003800000 */
.L_x_1348:
        /* <DEDUP_REMOVED lines=29> */
.L_x_1351:
[----:B------:R-:W-:Y:S05]  /*58e0*/  BSYNC B0 ;  /* 0x0000000000007941 */ /* 0x000fea0003800000 */
.L_x_1350:
        /* <DEDUP_REMOVED lines=13> */
.L_x_1353:
[----:B------:R-:W-:Y:S05]  /*59c0*/  BSYNC B0 ;  /* 0x0000000000007941 */ /* 0x000fea0003800000 */
.L_x_1352:
        /* <DEDUP_REMOVED lines=15> */
.L_x_1355:
[----:B------:R-:W-:Y:S05]  /*5ac0*/  BSYNC B0 ;  /* 0x0000000000007941 */ /* 0x000fea0003800000 */
.L_x_1354:
        /* <DEDUP_REMOVED lines=15> */
.L_x_1357:
[----:B------:R-:W-:Y:S05]  /*5bc0*/  BSYNC B0 ;  /* 0x0000000000007941 */ /* 0x000fea0003800000 */
.L_x_1356:
        /* <DEDUP_REMOVED lines=15> */
.L_x_1359:
[----:B------:R-:W-:Y:S05]  /*5cc0*/  BSYNC B0 ;  /* 0x0000000000007941 */ /* 0x000fea0003800000 */
.L_x_1358:
        /* <DEDUP_REMOVED lines=15> */
.L_x_1361:
[----:B------:R-:W-:Y:S05]  /*5dc0*/  BSYNC B0 ;  /* 0x0000000000007941 */ /* 0x000fea0003800000 */
.L_x_1360:
        /* <DEDUP_REMOVED lines=15> */
.L_x_1363:
[----:B------:R-:W-:Y:S05]  /*5ec0*/  BSYNC B0 ;  /* 0x0000000000007941 */ /* 0x000fea0003800000 */
.L_x_1362:
[----:B------:R-:W-:Y:S05]  /*5ed0*/  EXIT ;  /* 0x000000000000794d */ /* 0x000fea0003800000 */
.L_x_1303:
        /* <DEDUP_REMOVED lines=14> */
[----:B------:R-:W-:Y:S02]  /*5fc0*/  ULDC UR4, c[0x0][0x280] ;  /* 0x0000a00000047ab9 */ /* 0x000fe40000000800 */
[----:B------:R-:W-:-:S04]  /*5fd0*/  UIADD3 UR5, UR4, 0x3f, URZ ;  /* 0x0000003f04057890 */ /* 0x000fc8000fffe03f */
[----:B------:R-:W-:Y:S01]  /*5fe0*/  USHF.R.S32.HI UR6, URZ, 0x1f, UR5 ;  /* 0x0000001f3f067899 */ /* 0x000fe20008011405 */
[----:B------:R-:W2:Y:S03]  /*5ff0*/  S2UR UR17, SR_CTAID.Y ;  /* 0x00000000001179c3 */ /* 0x000ea60000002600 */
[----:B------:R-:W-:-:S04]  /*6000*/  ULEA.HI UR5, UR6, UR5, URZ, 0x6 ;  /* 0x0000000506057291 */ /* 0x000fc8000f8f303f */
[----:B------:R-:W-:Y:S01]  /*6010*/  USHF.R.S32.HI UR5, URZ, 0x6, UR5 ;  /* 0x000000063f057899 */ /* 0x000fe20008011405 */
[----:B-1----:R-:W-:Y:S01]  /*6020*/  ISETP.LE.AND P0, PT, RZ, UR23, PT ;  /* 0x00000017ff007c0c */ /* 0x002fe2000bf03270 */
[----:B--2---:R-:W-:-:S12]  /*6030*/  USHF.R.S32.HI UR18, URZ, 0x1f, UR17 ;  /* 0x0000001f3f127899 */ /* 0x004fd80008011411 */
[----:B------:R-:W-:Y:S05]  /*6040*/  @!P0 BRA `(.L_x_1367) ;  /* 0x00000000002c8947 */ /* 0x000fea0003800000 */
        /* <DEDUP_REMOVED lines=9> */
[----:B------:R-:W-:Y:S01]  /*60e0*/  USEL UR11, UR5, UR7, UP0 ;  /* 0x00000007050b7287 */ /* 0x000fe20008000000 */
[----:B------:R-:W-:Y:S11]  /*60f0*/  BRA `(.L_x_1368) ;  /* 0x0000000000047947 */ /* 0x000ff60003800000 */
.L_x_1367:
[----:B------:R-:W-:-:S05]  /*6100*/  UMOV UR11, UR5 ;  /* 0x00000005000b7c82 */ /* 0x000fca0008000000 */
.L_x_1368:
[----:B------:R-:W-:Y:S01]  /*6110*/  UIMAD UR4, UR23, 0x60, UR4 ;  /* 0x00000060170478a4 */ /* 0x000fe2000f8e0204 */
[----:B------:R-:W-:Y:S01]  /*6120*/  ULDC UR6, c[0x0][0x290] ;  /* 0x0000a40000067ab9 */ /* 0x000fe20000000800 */
[----:B------:R-:W-:Y:S01]  /*6130*/  ULDC UR7, c[0x0][0x74c] ;  /* 0x0001d30000077ab9 */ /* 0x000fe20000000800 */
[----:B------:R-:W-:Y:S01]  /*6140*/  ULDC.64 UR8, c[0x0][0x2d8] ;  /* 0x0000b60000087ab9 */ /* 0x000fe20000000a00 */
[----:B------:R-:W-:Y:S02]  /*6150*/  UIADD3 UR6, -UR7, UR4, -UR6 ;  /* 0x0000000407067290 */ /* 0x000fe4000fffe906 */
[----:B------:R-:W-:Y:S02]  /*6160*/  UIMAD UR4, UR18, UR8, URZ ;  /* 0x00000008120472a4 */ /* 0x000fe4000f8e023f */
[----:B------:R-:W-:Y:S02]  /*6170*/  USHF.R.S32.HI UR7, URZ, 0x1f, UR6 ;  /* 0x0000001f3f077899 */ /* 0x000fe40008011406 */
[----:B------:R-:W-:-:S02]  /*6180*/  UIMAD UR4, UR17, UR9, UR4 ;  /* 0x00000009110472a4 */ /* 0x000fc4000f8e0204 */
[----:B------:R-:W-:Y:S02]  /*6190*/  ULEA.HI UR10, UR7, UR6, URZ, 0x6 ;  /* 0x00000006070a7291 */ /* 0x000fe4000f8f303f */
[----:B------:R-:W-:Y:S02]  /*61a0*/  UIMAD.WIDE.U32 UR6, UR17, UR8, URZ ;  /* 0x00000008110672a5 */ /* 0x000fe4000f8e003f */
[----:B------:R-:W-:Y:S02]  /*61b0*/  USHF.R.S32.HI UR10, URZ, 0x6, UR10 ;  /* 0x000000063f0a7899 */ /* 0x000fe4000801140a */
[----:B------:R-:W-:Y:S02]  /*61c0*/  USHF.R.S32.HI UR9, URZ, 0x1f, UR16 ;  /* 0x0000001f3f097899 */ /* 0x000fe40008011410 */
[----:B------:R-:W-:Y:S01]  /*61d0*/  UISETP.LT.AND UP0, UPT, URZ, UR10, UPT ;  /* 0x0000000a3f00728c */ /* 0x000fe2000bf01270 */
[----:B------:R-:W-:Y:S01]  /*61e0*/  ULDC.64 UR12, c[0x0][0x2e0] ;  /* 0x0000b800000c7ab9 */ /* 0x000fe20000000a00 */
[----:B------:R-:W-:-:S02]  /*61f0*/  ULDC UR15, c[0x0][0x288] ;  /* 0x0000a200000f7ab9 */ /* 0x000fc40000000800 */
[----:B------:R-:W-:Y:S02]  /*6200*/  USEL UR8, URZ, UR10, !UP0 ;  /* 0x0000000a3f087287 */ /* 0x000fe4000c000000 */
[----:B------:R-:W-:Y:S02]  /*6210*/  UIMAD UR9, UR9, UR12, URZ ;  /* 0x0000000c090972a4 */ /* 0x000fe4000f8e023f */
[----:B------:R-:W-:Y:S02]  /*6220*/  UISETP.GT.AND UP0, UPT, UR11, UR8, UPT ;  /* 0x000000080b00728c */ /* 0x000fe4000bf04270 */
[----:B------:R-:W-:Y:S02]  /*6230*/  UIMAD UR10, UR16, UR15, URZ ;  /* 0x0000000f100a72a4 */ /* 0x000fe4000f8e023f */
[----:B------:R-:W-:Y:S02]  /*6240*/  UIMAD UR14, UR16, UR13, UR9 ;  /* 0x0000000d100e72a4 */ /* 0x000fe4000f8e0209 */
[----:B------:R-:W-:Y:S01]  /*6250*/  PLOP3.LUT P1, PT, PT, PT, UP0, 0x80, 0x0 ;  /* 0x000000000000781c */ /* 0x000fe20003f2f008 */
[----:B------:R-:W-:-:S02]  /*6260*/  UIADD3 UR7, UR7, UR4, URZ ;  /* 0x0000000407077290 */ /* 0x000fc4000fffe03f */
[----:B------:R-:W-:Y:S02]  /*6270*/  UIADD3 UR9, UP1, UR10, UR17, URZ ;  /* 0x000000110a097290 */ /* 0x000fe4000ff3e03f */
[----:B------:R-:W-:Y:S01]  /*6280*/  UIMAD.WIDE.U32 UR6, UR16, UR12, UR6 ;  /* 0x0000000c100672a5 */ /* 0x000fe2000f8e0006 */
[----:B------:R-:W-:Y:S01]  /*6290*/  ELECT P0, URZ, PT ;  /* 0x00000000003f782f */ /* 0x000fe20003800000 */
[----:B------:R-:W-:-:S06]  /*62a0*/  ULEA.HI.X.SX32 UR10, UR10, UR18, 0x1, UP1 ;  /* 0x000000120a0a7291 */ /* 0x000fcc00088f0e3f */
[----:B------:R-:W-:Y:S06]  /*62b0*/  @!P1 BRA `(.L_x_1369) ;  /* 0x0000001400509947 */ /* 0x000fec0003800000 */
[----:B------:R-:W1:Y:S01]  /*62c0*/  S2R R0, SR_TID.X ;  /* 0x0000000000007919 */ /* 0x000e620000002100 */
[----:B------:R-:W-:Y:S02]  /*62d0*/  UIADD3 UR4, -UR8, UR11, URZ ;  /* 0x0000000b08047290 */ /* 0x000fe4000fffe13f */
[----:B------:R-:W-:Y:S02]  /*62e0*/  UIADD3 UR14, UR7, UR14, URZ ;  /* 0x0000000e070e7290 */ /* 0x000fe4000fffe03f */
[----:B------:R-:W-:-:S04]  /*62f0*/  ULOP3.LUT UR4, UR4, 0x1, URZ, 0xc0, !UPT ;  /* 0x0000000104047892 */ /* 0x000fc8000f8ec03f */
[----:B------:R-:W-:-:S03]  /*6300*/  UISETP.NE.U32.AND UP0, UPT, UR4, 0x1, UPT ;  /* 0x000000010400788c */ /* 0x000fc6000bf05070 */
[----:B------:R-:W-:Y:S02]  /*6310*/  ULDC UR4, c[0x0][0x760] ;  /* 0x0001d80000047ab9 */ /* 0x000fe40000000800 */
[----:B------:R-:W-:Y:S01]  /*6320*/  UIMAD UR15, UR15, UR4, URZ ;  /* 0x000000040f0f72a4 */ /* 0x000fe2000f8e023f */
[----:B------:R-:W-:Y:S02]  /*6330*/  PLOP3.LUT P1, PT, PT, PT, UP0, 0x80, 0x0 ;  /* 0x000000000000781c */ /* 0x000fe40003f2f008 */
[----:B-1----:R-:W-:-:S11]  /*6340*/  LOP3.LUT R9, R0, 0x1f, RZ, 0xc0, !PT ;  /* 0x0000001f00097812 */ /* 0x002fd600078ec0ff */
[----:B------:R-:W-:Y:S05]  /*6350*/  @P1 BRA `(.L_x_1370) ;  /* 0x0000000400d01947 */ /* 0x000fea0003800000 */
        /* <DEDUP_REMOVED lines=8> */
[----:B------:R-:W-:-:S04]  /*63e0*/  IMAD.U32 R2, RZ, RZ, UR13 ;  /* 0x0000000dff027e24 */ /* 0x000fc8000f8e00ff */
[----:B------:R-:W-:Y:S01]  /*63f0*/  IMAD.U32 R3, RZ, RZ, UR4 ;  /* 0x00000004ff037e24 */ /* 0x000fe2000f8e00ff */
[----:B------:R-:W-:Y:S06]  /*6400*/  @P2 BRA `(.L_x_1372) ;  /* 0x0000000000142947 */ /* 0x000fec0003800000 */
.L_x_1373:
[----:B------:R-:W2:Y:S04]  /*6410*/  LDG.E.STRONG.GPU R0, desc[UR46][R2.64] ;  /* 0x0000002e02007981 */ /* 0x000ea8000c1ef900 */
[----:B--2---:R-:W-:Y:S01]  /*6420*/  CCTL.IVALL ;  /* 0x00000000ff00798f */ /* 0x004fe20002000000 */
[----:B------:R-:W-:Y:S05]  /*6430*/  YIELD ;  /* 0x0000000000007946 */ /* 0x000fea0003800000 */
[----:B------:R-:W-:-:S13]  /*6440*/  ISETP.NE.AND P1, PT, R0, UR23, PT ;  /* 0x0000001700007c0c */ /* 0x000fda000bf25270 */
[----:B------:R-:W-:Y:S05]  /*6450*/  @P1 BRA `(.L_x_1373) ;  /* 0xfffffffc00ec1947 */ /* 0x000fea000383ffff */
.L_x_1372:
[----:B------:R-:W-:Y:S05]  /*6460*/  BSYNC B1 ;  /* 0x0000000000017941 */ /* 0x000fea0003800000 */
.L_x_1371:
[----:B------:R-:W-:-:S03]  /*6470*/  UMOV UR4, 0xffffffff ;  /* 0xffffffff00047882 */ /* 0x000fc60000000000 */
[----:B------:R-:W-:Y:S05]  /*6480*/  BRA.DIV UR4, `(.L_x_1374) ;  /* 0x0000004204507947 */ /* 0x000fea000b800000 */
[----:B------:R-:W-:Y:S01]  /*6490*/  NOP ;  /* 0x0000000000007918 */ /* 0x000fe20000000000 */
.L_x_1462:
        /* <DEDUP_REMOVED lines=22> */
.L_x_1376:
[----:B------:R-:W-:Y:S05]  /*6600*/  BSYNC B1 ;  /* 0x0000000000017941 */ /* 0x000fea0003800000 */
.L_x_1375:
        /* <DEDUP_REMOVED lines=19> */
.L_x_1378:
[----:B------:R-:W-:Y:S05]  /*6740*/  BSYNC B1 ;  /* 0x0000000000017941 */ /* 0x000fea0003800000 */
.L_x_1377:
        /* <DEDUP_REMOVED lines=20> */
.L_x_1380:
[----:B------:R-:W-:Y:S05]  /*6890*/  BSYNC B1 ;  /* 0x0000000000017941 */ /* 0x000fea0003800000 */
.L_x_1379:
[----:B------:R-:W-:Y:S06]  /*68a0*/  BAR.ARV 0xa, 0xa0 ;  /* 0x0282800000007b1d */ /* 0x000fec0000002000 */
[----:B------:R-:W-:Y:S04]  /*68b0*/  BSSY B1, `(.L_x_1381) ;  /* 0x0000003000017945 */ /* 0x000fe80003800000 */
[----:B------:R-:W-:Y:S05]  /*68c0*/  @!P0 BRA `(.L_x_1382) ;  /* 0x0000000000048947 */ /* 0x000fea0003800000 */
[----:B------:R-:W-:-:S04]  /*68d0*/  DEPBAR.LE SB0, 0x1 ;  /* 0x000080400000791a */ /* 0x000fc80000000000 */
.L_x_1382:
[----:B------:R-:W-:Y:S05]  /*68e0*/  BSYNC B1 ;  /* 0x0000000000017941 */ /* 0x000fea0003800000 */
.L_x_1381:
[----:B------:R-:W-:Y:S06]  /*68f0*/  BAR.ARV 0xb, 0xa0 ;  /* 0x02c2800000007b1d */ /* 0x000fec0000002000 */
[----:B------:R-:W-:Y:S04]  /*6900*/  BSSY B1, `(.L_x_1383) ;  /* 0x0000003000017945 */ /* 0x000fe80003800000 */
[----:B------:R-:W-:Y:S05]  /*6910*/  @!P0 BRA `(.L_x_1384) ;  /* 0x0000000000048947 */ /* 0x000fea0003800000 */
[----:B------:R-:W-:-:S04]  /*6920*/  DEPBAR.LE SB0, 0x0 ;  /* 0x000080000000791a */ /* 0x000fc80000000000 */
.L_x_1384:
[----:B------:R-:W-:Y:S05]  /*6930*/  BSYNC B1 ;  /* 0x0000000000017941 */ /* 0x000fea0003800000 */
.L_x_1383:
        /* <DEDUP_REMOVED lines=19> */
.L_x_1386:
[----:B------:R-:W-:Y:S05]  /*6a70*/  BSYNC B1 ;  /* 0x0000000000017941 */ /* 0x000fea0003800000 */
.L_x_1385:
[----:B------:R-:W-:Y:S01]  /*6a80*/  UIADD3 UR18, UR8, 0x1, URZ ;  /* 0x0000000108127890 */ /* 0x000fe2000fffe03f */
[----:B------:R-:W-:Y:S11]  /*6a90*/  BRA `(.L_x_1387) ;  /* 0x0000000000047947 */ /* 0x000ff60003800000 */
.L_x_1370:
[----:B------:R-:W-:-:S05]  /*6aa0*/  UMOV UR18, UR8 ;  /* 0x0000000800127c82 */ /* 0x000fca0008000000 */
.L_x_1387:
[----:B------:R-:W-:-:S03]  /*6ab0*/  UIADD3 UR4, UR8, 0x1, URZ ;  /* 0x0000000108047890 */ /* 0x000fc6000fffe03f */
[----:B------:R-:W-:Y:S01]  /*6ac0*/  UMOV UR8, UR18 ;  /* 0x0000001200087c82 */ /* 0x000fe20008000000 */
[----:B------:R-:W-:-:S06]  /*6ad0*/  UISETP.NE.AND UP0, UPT, UR11, UR4, UPT ;  /* 0x000000040b00728c */ /* 0x000fcc000bf05270 */
[----:B------:R-:W-:-:S13]  /*6ae0*/  PLOP3.LUT P1, PT, PT, PT, UP0, 0x80, 0x0 ;  /* 0x000000000000781c */ /* 0x000fda0003f2f008 */
[----:B------:R-:W-:Y:S05]  /*6af0*/  @!P1 BRA `(.L_x_1369) ;  /* 0x0000000c00409947 */ /* 0x000fea0003800000 */
[----:B------:R-:W-:Y:S01]  /*6b00*/  ULDC.64 UR20, c[0x0][0x2c0] ;  /* 0x0000b00000147ab9 */ /* 0x000fe20000000a00 */
[----:B------:R-:W-:Y:S01]  /*6b10*/  UMOV UR4, URZ ;  /* 0x0000003f00047c82 */ /* 0x000fe20008000000 */
[----:B------:R-:W-:Y:S01]  /*6b20*/  ULEA UR20, UP0, UR6, UR20, 0x2 ;  /* 0x0000001406147291 */ /* 0x000fe2000f80103f */
[----:B------:R-:W-:-:S03]  /*6b30*/  UMOV UR8, UR18 ;  /* 0x0000001200087c82 */ /* 0x000fc60008000000 */
[----:B------:R-:W-:Y:S02]  /*6b40*/  ULEA.HI.X UR21, UR6, UR21, UR14, 0x2, UP0 ;  /* 0x0000001506157291 */ /* 0x000fe400080f140e */
[----:B------:R-:W-:-:S04]  /*6b50*/  UIADD3 UR20, UP0, UR20, 0x4000, URZ ;  /* 0x0000400014147890 */ /* 0x000fc8000ff1e03f */
[----:B------:R-:W-:-:S12]  /*6b60*/  UIADD3.X UR21, URZ, UR21, URZ, UP0, !UPT ;  /* 0x000000153f157290 */ /* 0x000fd800087fe43f */
.L_x_1420:
        /* <DEDUP_REMOVED lines=11> */
.L_x_1390:
[----:B------:R-:W2:Y:S04]  /*6c20*/  LDG.E.STRONG.GPU R0, desc[UR46][R2.64] ;  /* 0x0000002e02007981 */ /* 0x000ea8000c1ef900 */
[----:B--2---:R-:W-:Y:S01]  /*6c30*/  CCTL.IVALL ;  /* 0x00000000ff00798f */ /* 0x004fe20002000000 */
[----:B------:R-:W-:Y:S05]  /*6c40*/  YIELD ;  /* 0x0000000000007946 */ /* 0x000fea0003800000 */
[----:B------:R-:W-:-:S13]  /*6c50*/  ISETP.NE.AND P1, PT, R0, UR23, PT ;  /* 0x0000001700007c0c */ /* 0x000fda000bf25270 */
[----:B------:R-:W-:Y:S05]  /*6c60*/  @P1 BRA `(.L_x_1390) ;  /* 0xfffffffc00ec1947 */ /* 0x000fea000383ffff */
.L_x_1389:
[----:B------:R-:W-:Y:S05]  /*6c70*/  BSYNC B1 ;  /* 0x0000000000017941 */ /* 0x000fea0003800000 */
.L_x_1388:
[----:B------:R-:W-:-:S03]  /*6c80*/  UMOV UR16, 0xffffffff ;  /* 0xffffffff00107882 */ /* 0x000fc60000000000 */
[----:B------:R-:W-:Y:S05]  /*6c90*/  BRA.DIV UR16, `(.L_x_1391) ;  /* 0x0000003a10687947 */ /* 0x000fea000b800000 */
[----:B------:R-:W-:Y:S01]  /*6ca0*/  NOP ;  /* 0x0000000000007918 */ /* 0x000fe20000000000 */
.L_x_1465:
        /* <DEDUP_REMOVED lines=19> */
.L_x_1393:
[----:B------:R-:W-:Y:S05]  /*6de0*/  BSYNC B1 ;  /* 0x0000000000017941 */ /* 0x000fea0003800000 */
.L_x_1392:
[----:B------:R-:W-:Y:S01]  /*6df0*/  UIMAD UR16, UR18, 0x3000, UR4 ;  /* 0x00003000121078a4 */ /* 0x000fe2000f8e0204 */
        /* <DEDUP_REMOVED lines=13> */
.L_x_1395:
[----:B------:R-:W-:Y:S05]  /*6ed0*/  BSYNC B1 ;  /* 0x0000000000017941 */ /* 0x000fea0003800000 */
.L_x_1394:
        /* <DEDUP_REMOVED lines=15> */
.L_x_1397:
[----:B------:R-:W-:Y:S05]  /*6fd0*/  BSYNC B1 ;  /* 0x0000000000017941 */ /* 0x000fea0003800000 */
.L_x_1396:
[----:B------:R-:W-:Y:S06]  /*6fe0*/  BAR.ARV 0xa, 0xa0 ;  /* 0x0282800000007b1d */ /* 0x000fec0000002000 */
[----:B------:R-:W-:Y:S04]  /*6ff0*/  BSSY B1, `(.L_x_1398) ;  /* 0x0000003000017945 */ /* 0x000fe80003800000 */
[----:B------:R-:W-:Y:S05]  /*7000*/  @!P0 BRA `(.L_x_1399) ;  /* 0x0000000000048947 */ /* 0x000fea0003800000 */
[----:B------:R-:W-:-:S04]  /*7010*/  DEPBAR.LE SB0, 0x1 ;  /* 0x000080400000791a */ /* 0x000fc80000000000 */
.L_x_1399:
[----:B------:R-:W-:Y:S05]  /*7020*/  BSYNC B1 ;  /* 0x0000000000017941 */ /* 0x000fea0003800000 */
.L_x_1398:
[----:B------:R-:W-:Y:S06]  /*7030*/  BAR.ARV 0xb, 0xa0 ;  /* 0x02c2800000007b1d */ /* 0x000fec0000002000 */
[----:B------:R-:W-:Y:S04]  /*7040*/  BSSY B1, `(.L_x_1400) ;  /* 0x0000003000017945 */ /* 0x000fe80003800000 */
[----:B------:R-:W-:Y:S05]  /*7050*/  @!P0 BRA `(.L_x_1401) ;  /* 0x0000000000048947 */ /* 0x000fea0003800000 */
[----:B------:R-:W-:-:S04]  /*7060*/  DEPBAR.LE SB0, 0x0 ;  /* 0x000080000000791a */ /* 0x000fc80000000000 */
.L_x_1401:
[----:B------:R-:W-:Y:S05]  /*7070*/  BSYNC B1 ;  /* 0x0000000000017941 */ /* 0x000fea0003800000 */
.L_x_1400:
        /* <DEDUP_REMOVED lines=19> */
.L_x_1403:
[----:B------:R-:W-:Y:S05]  /*71b0*/  BSYNC B1 ;  /* 0x0000000000017941 */ /* 0x000fea0003800000 */
.L_x_1402:
        /* <DEDUP_REMOVED lines=9> */
.L_x_1406:
[----:B------:R-:W2:Y:S04]  /*7250*/  LDG.E.STRONG.GPU R0, desc[UR46][R2.64] ;  /* 0x0000002e02007981 */ /* 0x000ea8000c1ef900 */
[----:B--2---:R-:W-:Y:S01]  /*7260*/  CCTL.IVALL ;  /* 0x00000000ff00798f */ /* 0x004fe20002000000 */
[----:B------:R-:W-:Y:S05]  /*7270*/  YIELD ;  /* 0x0000000000007946 */ /* 0x000fea0003800000 */
[----:B------:R-:W-:-:S13]  /*7280*/  ISETP.NE.AND P1, PT, R0, UR23, PT ;  /* 0x0000001700007c0c */ /* 0x000fda000bf25270 */
[----:B------:R-:W-:Y:S05]  /*7290*/  @P1 BRA `(.L_x_1406) ;  /* 0xfffffffc00ec1947 */ /* 0x000fea000383ffff */
.L_x_1405:
[----:B------:R-:W-:Y:S05]  /*72a0*/  BSYNC B1 ;  /* 0x0000000000017941 */ /* 0x000fea0003800000 */
.L_x_1404:
[----:B------:R-:W-:-:S03]  /*72b0*/  UMOV UR12, 0xffffffff ;  /* 0xffffffff000c7882 */ /* 0x000fc60000000000 */
[----:B------:R-:W-:Y:S05]  /*72c0*/  BRA.DIV UR12, `(.L_x_1407) ;  /* 0x000000320cf87947 */ /* 0x000fea000b800000 */
[----:B------:R-:W-:Y:S01]  /*72d0*/  NOP ;  /* 0x0000000000007918 */ /* 0x000fe20000000000 */
.L_x_1468:
        /* <DEDUP_REMOVED lines=15> */
.L_x_1409:
[----:B------:R-:W-:Y:S05]  /*73d0*/  BSYNC B1 ;  /* 0x0000000000017941 */ /* 0x000fea0003800000 */
.L_x_1408:
        /* <DEDUP_REMOVED lines=14> */
.L_x_1411:
[----:B------:R-:W-:Y:S05]  /*74c0*/  BSYNC B1 ;  /* 0x0000000000017941 */ /* 0x000fea0003800000 */
.L_x_1410:
        /* <DEDUP_REMOVED lines=15> */
.L_x_1413:
[----:B------:R-:W-:Y:S05]  /*75c0*/  BSYNC B1 ;  /* 0x0000000000017941 */ /* 0x000fea0003800000 */
.L_x_1412:
[----:B------:R-:W-:Y:S06]  /*75d0*/  BAR.ARV 0xa, 0xa0 ;  /* 0x0282800000007b1d */ /* 0x000fec0000002000 */
[----:B------:R-:W-:Y:S04]  /*75e0*/  BSSY B1, `(.L_x_1414) ;  /* 0x0000003000017945 */ /* 0x000fe80003800000 */
[----:B------:R-:W-:Y:S05]  /*75f0*/  @!P0 BRA `(.L_x_1415) ;  /* 0x0000000000048947 */ /* 0x000fea0003800000 */
[----:B------:R-:W-:-:S04]  /*7600*/  DEPBAR.LE SB0, 0x1 ;  /* 0x000080400000791a */ /* 0x000fc80000000000 */
.L_x_1415:
[----:B------:R-:W-:Y:S05]  /*7610*/  BSYNC B1 ;  /* 0x0000000000017941 */ /* 0x000fea0003800000 */
.L_x_1414:
[----:B------:R-:W-:Y:S06]  /*7620*/  BAR.ARV 0xb, 0xa0 ;  /* 0x02c2800000007b1d */ /* 0x000fec0000002000 */
[----:B------:R-:W-:Y:S04]  /*7630*/  BSSY B1, `(.L_x_1416) ;  /* 0x0000003000017945 */ /* 0x000fe80003800000 */
[----:B------:R-:W-:Y:S05]  /*7640*/  @!P0 BRA `(.L_x_1417) ;  /* 0x0000000000048947 */ /* 0x000fea0003800000 */
[----:B------:R-:W-:-:S04]  /*7650*/  DEPBAR.LE SB0, 0x0 ;  /* 0x000080000000791a */ /* 0x000fc80000000000 */
.L_x_1417:
[----:B------:R-:W-:Y:S05]  /*7660*/  BSYNC B1 ;  /* 0x0000000000017941 */ /* 0x000fea0003800000 */
.L_x_1416:
        /* <DEDUP_REMOVED lines=19> */
.L_x_1419:
[----:B------:R-:W-:Y:S05]  /*77a0*/  BSYNC B1 ;  /* 0x0000000000017941 */ /* 0x000fea0003800000 */
.L_x_1418:
[----:B------:R-:W-:Y:S02]  /*77b0*/  UIADD3 UR8, UR8, 0x2, URZ ;  /* 0x0000000208087890 */ /* 0x000fe4000fffe03f */
[----:B------:R-:W-:Y:S02]  /*77c0*/  UIADD3 UR4, UR4, 0x6000, URZ ;  /* 0x0000600004047890 */ /* 0x000fe4000fffe03f */
[----:B------:R-:W-:-:S06]  /*77d0*/  UISETP.GE.AND UP0, UPT, UR8, UR11, UPT ;  /* 0x0000000b0800728c */ /* 0x000fcc000bf06270 */
[----:B------:R-:W-:-:S13]  /*77e0*/  PLOP3.LUT P1, PT, PT, PT, UP0, 0x80, 0x0 ;  /* 0x000000000000781c */ /* 0x000fda0003f2f008 */
[----:B------:R-:W-:Y:S05]  /*77f0*/  @!P1 BRA `(.L_x_1420) ;  /* 0xfffffff000dc9947 */ /* 0x000fea000383ffff */
.L_x_1369:
[----:B------:R-:W-:-:S06]  /*7800*/  UISETP.GT.AND UP0, UPT, UR5, UR8, UPT ;  /* 0x000000080500728c */ /* 0x000fcc000bf04270 */
[----:B------:R-:W-:-:S13]  /*7810*/  PLOP3.LUT P0, PT, PT, PT, UP0, 0x80, 0x0 ;  /* 0x000000000000781c */ /* 0x000fda0003f0f008 */
[----:B------:R-:W-:Y:S05]  /*7820*/  @!P0 BRA `(.L_x_1366) ;  /* 0x0000002c00088947 */ /* 0x000fea0003800000 */
[----:B------:R-:W2:Y:S01]  /*7830*/  S2R R0, SR_TID.X ;  /* 0x0000000000007919 */ /* 0x000ea20000002100 */
[----:B------:R-:W-:Y:S01]  /*7840*/  UIADD3 UR4, UR5, -UR8, URZ ;  /* 0x8000000805047290 */ /* 0x000fe2000fffe03f */
[----:B------:R-:W-:Y:S01]  /*7850*/  ULDC UR16, c[0x0][0x288] ;  /* 0x0000a20000107ab9 */ /* 0x000fe20000000800 */
[----:B------:R-:W-:Y:S02]  /*7860*/  ULDC UR17, c[0x0][0x760] ;  /* 0x0001d80000117ab9 */ /* 0x000fe40000000800 */
[----:B------:R-:W-:Y:S02]  /*7870*/  ULOP3.LUT UR4, UR4, 0x1, URZ, 0xc0, !UPT ;  /* 0x0000000104047892 */ /* 0x000fe4000f8ec03f */
[----:B------:R-:W-:Y:S02]  /*7880*/  UIMAD UR18, UR16, UR17, URZ ;  /* 0x00000011101272a4 */ /* 0x000fe4000f8e023f */
[----:B------:R-:W-:-:S06]  /*7890*/  UISETP.NE.U32.AND UP0, UPT, UR4, 0x1, UPT ;  /* 0x000000010400788c */ /* 0x000fcc000bf05070 */
[----:B------:R-:W-:Y:S02]  /*78a0*/  PLOP3.LUT P0, PT, PT, PT, UP0, 0x80, 0x0 ;  /* 0x000000000000781c */ /* 0x000fe40003f0f008 */
[----:B--2---:R-:W-:-:S11]  /*78b0*/  LOP3.LUT R0, R0, 0x1f, RZ, 0xc0, !PT ;  /* 0x0000001f00007812 */ /* 0x004fd600078ec0ff */
[----:B------:R-:W-:Y:S05]  /*78c0*/  @P0 BRA `(.L_x_1421) ;  /* 0x0000000000780947 */ /* 0x000fea0003800000 */
[----:B------:R-:W-:Y:S01]  /*78d0*/  UIMAD UR4, UR18, UR8, URZ ;  /* 0x00000008120472a4 */ /* 0x000fe2000f8e023f */
[----:B------:R-:W-:Y:S01]  /*78e0*/  ISETP.NE.AND P0, PT, R0, RZ, PT ;  /* 0x000000ff0000720c */ /* 0x000fe20003f05270 */
[----:B------:R-:W-:Y:S01]  /*78f0*/  ULDC.64 UR12, c[0x0][0x768] ;  /* 0x0001da00000c7ab9 */ /* 0x000fe20000000a00 */
[----:B------:R-:W-:Y:S01]  /*7900*/  BSSY B1, `(.L_x_1422) ;  /* 0x0000019000017945 */ /* 0x000fe20003800000 */
[----:B------:R-:W-:-:S04]  /*7910*/  UIADD3 UR6, UP0, UR4, UR9, URZ ;  /* 0x0000000904067290 */ /* 0x000fc8000ff1e03f */
[----:B------:R-:W-:Y:S02]  /*7920*/  ULEA.HI.X.SX32 UR7, UR4, UR10, 0x1, UP0 ;  /* 0x0000000a04077291 */ /* 0x000fe400080f0e3f */
[----:B------:R-:W-:Y:S02]  /*7930*/  ULEA UR11, UP0, UR6, UR12, 0x2 ;  /* 0x0000000c060b7291 */ /* 0x000fe4000f80103f */
[----:B------:R-:W-:Y:S02]  /*7940*/  UIADD3 UR4, UR8, 0x1, URZ ;  /* 0x0000000108047890 */ /* 0x000fe4000fffe03f */
[----:B------:R-:W-:Y:S01]  /*7950*/  ULEA.HI.X UR7, UR6, UR13, UR7, 0x2, UP0 ;  /* 0x0000000d06077291 */ /* 0x000fe200080f1407 */
[----:B------:R-:W-:Y:S01]  /*7960*/  NOP ;  /* 0x0000000000007918 */ /* 0x000fe20000000000 */
[----:B------:R-:W-:Y:S10]  /*7970*/  @P0 BRA `(.L_x_1423) ;  /* 0x0000000000440947 */ /* 0x000ff40003800000 */
        /* <DEDUP_REMOVED lines=9> */
[----:B-1----:R-:W1:Y:S01]  /*7a10*/  S2R R2, SR_LANEID ;  /* 0x0000000000027919 */ /* 0x002e620000000000 */
[----:B------:R-:W-:Y:S01]  /*7a20*/  VOTEU.ANY UR6, UPT, PT ;  /* 0x0000000000067886 */ /* 0x000fe200038e0100 */
[----:B------:R-:W-:Y:S01]  /*7a30*/  IMAD.U32 R3, RZ, RZ, UR7 ;  /* 0x00000007ff037e24 */ /* 0x000fe2000f8e00ff */
[----:B------:R-:W-:-:S02]  /*7a40*/  UFLO.U32 UR12, UR6 ;  /* 0x00000006000c72bd */ /* 0x000fc400080e0000 */
[----:B------:R-:W2:Y:S04]  /*7a50*/  POPC R5, UR6 ;  /* 0x0000000600057d09 */ /* 0x000ea80008000000 */
[----:B-1----:R-:W-:Y:S01]  /*7a60*/  ISETP.EQ.U32.AND P0, PT, R2, UR12, PT ;  /* 0x0000000c02007c0c */ /* 0x002fe2000bf02070 */
[----:B------:R-:W-:-:S12]  /*7a70*/  IMAD.U32 R2, RZ, RZ, UR11 ;  /* 0x0000000bff027e24 */ /* 0x000fd8000f8e00ff */
[----:B--2---:R2:W-:Y:S02]  /*7a80*/  @P0 REDG.E.ADD.S32.STRONG.GPU desc[UR46][R2.64], R5 ;  /* 0x000000050200098e */ /* 0x0045e4000c10e3ae */
.L_x_1423:
[----:B------:R-:W-:Y:S05]  /*7a90*/  BSYNC B1 ;  /* 0x0000000000017941 */ /* 0x000fea0003800000 */
.L_x_1422:
[----:B------:R-:W-:Y:S05]  /*7aa0*/  BRA `(.L_x_1424) ;  /* 0x0000000000047947 */ /* 0x000fea0003800000 */
.L_x_1421:
[----:B------:R-:W-:-:S05]  /*7ab0*/  UMOV UR4, UR8 ;  /* 0x0000000800047c82 */ /* 0x000fca0008000000 */
.L_x_1424:
[----:B------:R-:W-:-:S04]  /*7ac0*/  UIADD3 UR6, UR8, 0x1, URZ ;  /* 0x0000000108067890 */ /* 0x000fc8000fffe03f */
[----:B------:R-:W-:-:S06]  /*7ad0*/  UISETP.NE.AND UP0, UPT, UR5, UR6, UPT ;  /* 0x000000060500728c */ /* 0x000fcc000bf05270 */
[----:B------:R-:W-:-:S13]  /*7ae0*/  PLOP3.LUT P0, PT, PT, PT, UP0, 0x80, 0x0 ;  /* 0x000000000000781c */ /* 0x000fda0003f0f008 */
[----:B------:R-:W-:Y:S05]  /*7af0*/  @!P0 BRA `(.L_x_1366) ;  /* 0x0000002800548947 */ /* 0x000fea0003800000 */
[----:B------:R-:W-:Y:S01]  /*7b00*/  UIADD3 UR6, UR4, 0x1, URZ ;  /* 0x0000000104067890 */ /* 0x000fe2000fffe03f */
[----:B------:R-:W-:Y:S01]  /*7b10*/  ISETP.NE.AND P1, PT, R0, RZ, PT ;  /* 0x000000ff0000720c */ /* 0x000fe20003f25270 */
[----:B------:R-:W-:Y:S02]  /*7b20*/  UIMAD UR7, UR4, UR16, URZ ;  /* 0x00000010040772a4 */ /* 0x000fe4000f8e023f */
[----:B------:R-:W-:Y:S02]  /*7b30*/  UIADD3 UR11, -UR5, UR4, URZ ;  /* 0x00000004050b7290 */ /* 0x000fe4000fffe13f */
[----:B------:R-:W-:Y:S02]  /*7b40*/  UIMAD UR6, UR18, UR6, URZ ;  /* 0x00000006120672a4 */ /* 0x000fe4000f8e023f */
[----:B------:R-:W-:Y:S01]  /*7b50*/  UIMAD UR7, UR7, UR17, URZ ;  /* 0x00000011070772a4 */ /* 0x000fe2000f8e023f */
[----:B------:R-:W-:-:S11]  /*7b60*/  ULDC.64 UR20, c[0x0][0x768] ;  /* 0x0001da0000147ab9 */ /* 0x000fd60000000a00 */
.L_x_1429:
[----:B------:R-:W-:Y:S01]  /*7b70*/  UIADD3 UR12, UP0, UR7, UR9, URZ ;  /* 0x00000009070c7290 */ /* 0x000fe2000ff1e03f */
[----:B------:R-:W-:-:S03]  /*7b80*/  NOP ;  /* 0x0000000000007918 */ /* 0x000fc60000000000 */
[----:B------:R-:W-:Y:S01]  /*7b90*/  ULEA.HI.X.SX32 UR13, UR7, UR10, 0x1, UP0 ;  /* 0x0000000a070d7291 */ /* 0x000fe200080f0e3f */
[----:B------:R-:W-:Y:S01]  /*7ba0*/  BSSY B1, `(.L_x_1425) ;  /* 0x0000015000017945 */ /* 0x000fe20003800000 */
[----:B------:R-:W-:-:S04]  /*7bb0*/  ULEA UR15, UP0, UR12, UR20, 0x2 ;  /* 0x000000140c0f7291 */ /* 0x000fc8000f80103f */
[----:B------:R-:W-:Y:S01]  /*7bc0*/  ULEA.HI.X UR13, UR12, UR21, UR13, 0x2, UP0 ;  /* 0x000000150c0d7291 */ /* 0x000fe200080f140d */
[----:B---34-:R-:W-:Y:S11]  /*7bd0*/  @P1 BRA `(.L_x_1426) ;  /* 0x0000000000441947 */ /* 0x018ff60003800000 */
[----:B------:R-:W-:Y:S01]  /*7be0*/  @!PT LDS RZ, [RZ] ;  /* 0x00000000fffff984 */ /* 0x000fe20000000800 */
[----:B------:R-:W-:Y:S01]  /*7bf0*/  @!PT LDS RZ, [RZ] ;  /* 0x00000000fffff984 */ /* 0x000fe20000000800 */
[----:B------:R-:W-:Y:S01]  /*7c00*/  @!PT LDS RZ, [RZ] ;  /* 0x00000000fffff984 */ /* 0x000fe20000000800 */
[----:B------:R-:W-:Y:S01]  /*7c10*/  @!PT LDS RZ, [RZ] ;  /* 0x00000000fffff984 */ /* 0x000fe20000000800 */
[----:B------:R3:W-:Y:S06]  /*7c20*/  MEMBAR.ALL.CTA ;  /* 0x0000000000007992 */ /* 0x0007ec0000008000 */
[----:B---3--:R-:W-:Y:S06]  /*7c30*/  MEMBAR.ALL.GPU ;  /* 0x0000000000007992 */ /* 0x008fec000000a000 */
[----:B------:R-:W-:-:S00]  /*7c40*/  ERRBAR ;  /* 0x00000000000079ab */ /* 0x000fc00000000000 */
[----:B------:R-:W-:Y:S06]  /*7c50*/  CGAERRBAR ;  /* 0x00000000000075ab */ /* 0x000fec0000000000 */
[----:B012345:R-:W-:Y:S01]  /*7c60*/  CCTL.IVALL ;  /* 0x00000000ff00798f */ /* 0x03ffe20002000000 */
[----:B------:R-:W3:Y:S01]  /*7c70*/  S2R R0, SR_LANEID ;  /* 0x0000000000007919 */ /* 0x000ee20000000000 */
[----:B------:R-:W-:Y:S01]  /*7c80*/  VOTEU.ANY UR12, UPT, PT ;  /* 0x00000000000c7886 */ /* 0x000fe200038e0100 */
[----:B-12---:R-:W-:Y:S01]  /*7c90*/  IMAD.U32 R2, RZ, RZ, UR15 ;  /* 0x0000000fff027e24 */ /* 0x006fe2000f8e00ff */
[----:B------:R-:W-:-:S02]  /*7ca0*/  UFLO.U32 UR14, UR12 ;  /* 0x0000000c000e72bd */ /* 0x000fc400080e0000 */
[----:B------:R-:W1:Y:S01]  /*7cb0*/  POPC R5, UR12 ;  /* 0x0000000c00057d09 */ /* 0x000e620008000000 */
[----:B------:R-:W-:-:S03]  /*7cc0*/  IMAD.U32 R3, RZ, RZ, UR13 ;  /* 0x0000000dff037e24 */ /* 0x000fc6000f8e00ff */
[----:B---3--:R-:W-:-:S13]  /*7cd0*/  ISETP.EQ.U32.AND P0, PT, R0, UR14, PT ;  /* 0x0000000e00007c0c */ /* 0x008fda000bf02070 */
[----:B-1----:R3:W-:Y:S02]  /*7ce0*/  @P0 REDG.E.ADD.S32.STRONG.GPU desc[UR46][R2.64], R5 ;  /* 0x000000050200098e */ /* 0x0027e4000c10e3ae */
.L_x_1426:
[----:B------:R-:W-:Y:S05]  /*7cf0*/  BSYNC B1 ;  /* 0x0000000000017941 */ /* 0x000fea0003800000 */
.L_x_1425:
[----:B------:R-:W-:Y:S01]  /*7d00*/  UIADD3 UR12, UP0, UR6, UR9, URZ ;  /* 0x00000009060c7290 */ /* 0x000fe2000ff1e03f */
[----:B------:R-:W-:-:S03]  /*7d10*/  NOP ;  /* 0x0000000000007918 */ /* 0x000fc60000000000 */
[----:B------:R-:W-:Y:S01]  /*7d20*/  ULEA.HI.X.SX32 UR13, UR6, UR10, 0x1, UP0 ;  /* 0x0000000a060d7291 */ /* 0x000fe200080f0e3f */
[----:B------:R-:W-:Y:S01]  /*7d30*/  BSSY B1, `(.L_x_1427) ;  /* 0x0000015000017945 */ /* 0x000fe20003800000 */
[----:B------:R-:W-:-:S04]  /*7d40*/  ULEA UR15, UP0, UR12, UR20, 0x2 ;  /* 0x000000140c0f7291 */ /* 0x000fc8000f80103f */
[----:B------:R-:W-:Y:S01]  /*7d50*/  ULEA.HI.X UR13, UR12, UR21, UR13, 0x2, UP0 ;  /* 0x000000150c0d7291 */ /* 0x000fe200080f140d */
[----:B------:R-:W-:Y:S11]  /*7d60*/  @P1 BRA `(.L_x_1428) ;  /* 0x0000000000441947 */ /* 0x000ff60003800000 */
[----:B------:R-:W-:Y:S01]  /*7d70*/  @!PT LDS RZ, [RZ] ;  /* 0x00000000fffff984 */ /* 0x000fe20000000800 */
[----:B------:R-:W-:Y:S01]  /*7d80*/  @!PT LDS RZ, [RZ] ;  /* 0x00000000fffff984 */ /* 0x000fe20000000800 */
[----:B------:R-:W-:Y:S01]  /*7d90*/  @!PT LDS RZ, [RZ] ;  /* 0x00000000fffff984 */ /* 0x000fe20000000800 */
[----:B------:R-:W-:Y:S01]  /*7da0*/  @!PT LDS RZ, [RZ] ;  /* 0x00000000fffff984 */ /* 0x000fe20000000800 */
[----:B------:R4:W-:Y:S06]  /*7db0*/  MEMBAR.ALL.CTA ;  /* 0x0000000000007992 */ /* 0x0009ec0000008000 */
[----:B----4-:R-:W-:Y:S06]  /*7dc0*/  MEMBAR.ALL.GPU ;  /* 0x0000000000007992 */ /* 0x010fec000000a000 */
[----:B------:R-:W-:-:S00]  /*7dd0*/  ERRBAR ;  /* 0x00000000000079ab */ /* 0x000fc00000000000 */
[----:B------:R-:W-:Y:S06]  /*7de0*/  CGAERRBAR ;  /* 0x00000000000075ab */ /* 0x000fec0000000000 */
[----:B012345:R-:W-:Y:S01]  /*7df0*/  CCTL.IVALL ;  /* 0x00000000ff00798f */ /* 0x03ffe20002000000 */
[----:B------:R-:W4:Y:S01]  /*7e00*/  S2R R0, SR_LANEID ;  /* 0x0000000000007919 */ /* 0x000f220000000000 */
[----:B------:R-:W-:Y:S01]  /*7e10*/  VOTEU.ANY UR12, UPT, PT ;  /* 0x00000000000c7886 */ /* 0x000fe200038e0100 */
[----:B-123--:R-:W-:Y:S01]  /*7e20*/  IMAD.U32 R2, RZ, RZ, UR15 ;  /* 0x0000000fff027e24 */ /* 0x00efe2000f8e00ff */
[----:B------:R-:W-:-:S02]  /*7e30*/  UFLO.U32 UR14, UR12 ;  /* 0x0000000c000e72bd */ /* 0x000fc400080e0000 */
[----:B------:R-:W1:Y:S01]  /*7e40*/  POPC R5, UR12 ;  /* 0x0000000c00057d09 */ /* 0x000e620008000000 */
[----:B------:R-:W-:-:S03]  /*7e50*/  IMAD.U32 R3, RZ, RZ, UR13 ;  /* 0x0000000dff037e24 */ /* 0x000fc6000f8e00ff */
[----:B----4-:R-:W-:-:S13]  /*7e60*/  ISETP.EQ.U32.AND P0, PT, R0, UR14, PT ;  /* 0x0000000e00007c0c */ /* 0x010fda000bf02070 */
[----:B-1----:R4:W-:Y:S02]  /*7e70*/  @P0 REDG.E.ADD.S32.STRONG.GPU desc[UR46][R2.64], R5 ;  /* 0x000000050200098e */ /* 0x0029e4000c10e3ae */
.L_x_1428:
[----:B------:R-:W-:Y:S05]  /*7e80*/  BSYNC B1 ;  /* 0x0000000000017941 */ /* 0x000fea0003800000 */
.L_x_1427:
[----:B------:R-:W-:Y:S02]  /*7e90*/  UIADD3 UR11, UR11, 0x2, URZ ;  /* 0x000000020b0b7890 */ /* 0x000fe4000fffe03f */
[----:B------:R-:W-:Y:S02]  /*7ea0*/  ULEA UR6, UR18, UR6, 0x1 ;  /* 0x0000000612067291 */ /* 0x000fe4000f8e083f */
[----:B------:R-:W-:Y:S02]  /*7eb0*/  ULEA UR7, UR18, UR7, 0x1 ;  /* 0x0000000712077291 */ /* 0x000fe4000f8e083f */
[----:B------:R-:W-:-:S13]  /*7ec0*/  ISETP.NE.AND P0, PT, RZ, UR11, PT ;  /* 0x0000000bff007c0c */ /* 0x000fda000bf05270 */
[----:B------:R-:W-:Y:S05]  /*7ed0*/  @!P0 BRA `(.L_x_1366) ;  /* 0x00000024005c8947 */ /* 0x000fea0003800000 */
[----:B------:R-:W-:Y:S05]  /*7ee0*/  BRA `(.L_x_1429) ;  /* 0xfffffffc00207947 */ /* 0x000fea000383ffff */
.L_x_1365:
        /* <DEDUP_REMOVED lines=34> */
.L_x_1431:
        /* <DEDUP_REMOVED lines=50> */
.L_x_1469:
        /* <DEDUP_REMOVED lines=9> */
.L_x_1434:
        /* <DEDUP_REMOVED lines=115> */
.L_x_1445:
[----:B-1----:R-:W-:-:S05]  /*8bf0*/  IMAD.MOV.U32 R6, RZ, RZ, 0x1 ;  /* 0x00000001ff067424 */ /* 0x002fca00078e00ff */
[----:B------:R-:W-:-:S04]  /*8c00*/  SHF.L.U32 R6, R6, 0x1f, RZ ;  /* 0x0000001f06067819 */ /* 0x000fc800000006ff */
[----:B------:R-:W1:Y:S02]  /*8c10*/  SYNCS.PHASECHK.TRANS64.TRYWAIT P1, [R0+URZ+0x36438], R6 ;  /* 0x03643806000075a7 */ /* 0x000e64000802017f */
[----:B-123--:R-:W-:Y:S05]  /*8c20*/  @!P1 BRA `(.L_x_1437) ;  /* 0x0000001800d09947 */ /* 0x00efea0003800000 */
.L_x_1470:
[----:B------:R-:W-:Y:S05]  /*8c30*/  @P0 BRA `(.L_x_1438) ;  /* 0x0000000000140947 */ /* 0x000fea0003800000 */
[----:B------:R-:W-:Y:S01]  /*8c40*/  ISETP.NE.AND P1, PT, R20, RZ, PT ;  /* 0x000000ff1400720c */ /* 0x000fe20003f25270 */
[----:B------:R-:W-:-:S04]  /*8c50*/  IMAD.MOV.U32 R3, RZ, RZ, 0x6100 ;  /* 0x00006100ff037424 */ /* 0x000fc800078e00ff */
[----:B------:R2:W-:Y:S08]  /*8c60*/  SYNCS.ARRIVE.TRANS64 RZ, [R0+URZ+0x36430], R3 ;  /* 0x0364300300ff79a7 */ /* 0x0005f0000800003f */
[----:B------:R-:W-:Y:S05]  /*8c70*/  @!P1 BRA `(.L_x_1438) ;  /* 0x0000000000049947 */ /* 0x000fea0003800000 */
[----:B------:R-:W-:Y:S01]  /*8c80*/  BPT.TRAP 0x1 ;  /* 0x000000040000795c */ /* 0x000fe20000300000 */
.L_x_1438:
        /* <DEDUP_REMOVED lines=48> */
.L_x_1471:
[----:B------:R-:W-:Y:S05]  /*8f90*/  @P0 BRA `(.L_x_1440) ;  /* 0x0000000000140947 */ /* 0x000fea0003800000 */
[----:B------:R-:W-:Y:S01]  /*8fa0*/  ISETP.NE.AND P1, PT, R20, RZ, PT ;  /* 0x000000ff1400720c */ /* 0x000fe20003f25270 */
[----:B--2---:R-:W-:-:S04]  /*8fb0*/  IMAD.MOV.U32 R3, RZ, RZ, 0x6100 ;  /* 0x00006100ff037424 */ /* 0x004fc800078e00ff */
[----:B------:R3:W-:Y:S08]  /*8fc0*/  SYNCS.ARRIVE.TRANS64 RZ, [R0+URZ+0x36418], R3 ;  /* 0x0364180300ff79a7 */ /* 0x0007f0000800003f */
[----:B------:R-:W-:Y:S05]  /*8fd0*/  @!P1 BRA `(.L_x_1440) ;  /* 0x0000000000049947 */ /* 0x000fea0003800000 */
[----:B------:R-:W-:Y:S01]  /*8fe0*/  BPT.TRAP 0x1 ;  /* 0x000000040000795c */ /* 0x000fe20000300000 */
.L_x_1440:
        /* <DEDUP_REMOVED lines=44> */
.L_x_1472:
[----:B------:R-:W-:Y:S05]  /*92b0*/  @P0 BRA `(.L_x_1442) ;  /* 0x0000000000140947 */ /* 0x000fea0003800000 */
[----:B------:R-:W-:Y:S01]  /*92c0*/  ISETP.NE.AND P1, PT, R20, RZ, PT ;  /* 0x000000ff1400720c */ /* 0x000fe20003f25270 */
[----:B--2---:R-:W-:-:S04]  /*92d0*/  IMAD.MOV.U32 R29, RZ, RZ, 0x6100 ;  /* 0x00006100ff1d7424 */ /* 0x004fc800078e00ff */
[----:B------:R3:W-:Y:S08]  /*92e0*/  SYNCS.ARRIVE.TRANS64 RZ, [R0+URZ+0x36430], R29 ;  /* 0x0364301d00ff79a7 */ /* 0x0007f0000800003f */
[----:B------:R-:W-:Y:S05]  /*92f0*/  @!P1 BRA `(.L_x_1442) ;  /* 0x0000000000049947 */ /* 0x000fea0003800000 */
[----:B------:R-:W-:Y:S01]  /*9300*/  BPT.TRAP 0x1 ;  /* 0x000000040000795c */ /* 0x000fe20000300000 */
.L_x_1442:
        /* <DEDUP_REMOVED lines=37> */
.L_x_1474:
[----:B------:R-:W-:Y:S05]  /*9560*/  @P0 BRA `(.L_x_1444) ;  /* 0x0000000000140947 */ /* 0x000fea0003800000 */
[----:B------:R-:W-:Y:S01]  /*9570*/  ISETP.NE.AND P1, PT, R20, RZ, PT ;  /* 0x000000ff1400720c */ /* 0x000fe20003f25270 */
[----:B----4-:R-:W-:-:S04]  /*9580*/  IMAD.MOV.U32 R5, RZ, RZ, 0x6100 ;  /* 0x00006100ff057424 */ /* 0x010fc800078e00ff */
[----:B------:R4:W-:Y:S08]  /*9590*/  SYNCS.ARRIVE.TRANS64 RZ, [R0+URZ+0x36410], R5 ;  /* 0x0364100500ff79a7 */ /* 0x0009f0000800003f */
[----:B------:R-:W-:Y:S05]  /*95a0*/  @!P1 BRA `(.L_x_1444) ;  /* 0x0000000000049947 */ /* 0x000fea0003800000 */
[----:B------:R-:W-:Y:S01]  /*95b0*/  BPT.TRAP 0x1 ;  /* 0x000000040000795c */ /* 0x000fe20000300000 */
.L_x_1444:
        /* <DEDUP_REMOVED lines=22> */
[----:B----4-:R-:W-:Y:S01]  /*9720*/  IMAD.U32 R5, RZ, RZ, UR9 ;  /* 0x00000009ff057e24 */ /* 0x010fe2000f8e00ff */
        /* <DEDUP_REMOVED lines=21> */
.L_x_1436:
[----:B------:R-:W-:Y:S01]  /*9880*/  ISETP.NE.AND P1, PT, R19, RZ, PT ;  /* 0x000000ff1300720c */ /* 0x000fe20003f25270 */
[----:B------:R-:W-:Y:S02]  /*9890*/  IMAD.MOV.U32 R5, RZ, RZ, 0x1 ;  /* 0x00000001ff057424 */ /* 0x000fe400078e00ff */
[----:B------:R-:W-:-:S10]  /*98a0*/  IMAD.MOV.U32 R4, RZ, RZ, R15 ;  /* 0x000000ffff047224 */ /* 0x000fd400078e000f */
[----:B------:R-:W-:Y:S05]  /*98b0*/  @!P1 BRA `(.L_x_1435) ;  /* 0x0000000400889947 */ /* 0x000fea0003800000 */
[----:B------:R-:W4:Y:S02]  /*98c0*/  SYNCS.PHASECHK.TRANS64.TRYWAIT P1, [R0+URZ+0x36438], R6 ;  /* 0x03643806000075a7 */ /* 0x000f24000802017f */
[----:B----4-:R-:W-:Y:S05]  /*98d0*/  @!P1 BRA `(.L_x_1446) ;  /* 0x0000000c00f89947 */ /* 0x010fea0003800000 */
.L_x_1475:
[----:B------:R-:W-:Y:S05]  /*98e0*/  @P0 BRA `(.L_x_1447) ;  /* 0x0000000000140947 */ /* 0x000fea0003800000 */
[----:B------:R-:W-:Y:S01]  /*98f0*/  ISETP.NE.AND P1, PT, R20, RZ, PT ;  /* 0x000000ff1400720c */ /* 0x000fe20003f25270 */
[----:B------:R-:W-:-:S04]  /*9900*/  IMAD.MOV.U32 R5, RZ, RZ, 0x6100 ;  /* 0x00006100ff057424 */ /* 0x000fc800078e00ff */
[----:B------:R1:W-:Y:S08]  /*9910*/  SYNCS.ARRIVE.TRANS64 RZ, [R0+URZ+0x36430], R5 ;  /* 0x0364300500ff79a7 */ /* 0x0003f0000800003f */
[----:B------:R-:W-:Y:S05]  /*9920*/  @!P1 BRA `(.L_x_1447) ;  /* 0x0000000000049947 */ /* 0x000fea0003800000 */
[----:B------:R-:W-:Y:S01]  /*9930*/  BPT.TRAP 0x1 ;  /* 0x000000040000795c */ /* 0x000fe20000300000 */
.L_x_1447:
[----:B-1----:R-:W1:Y:S01]  /*9940*/  LDC.64 R4, c[0x0][0x728] ;  /* 0x0001ca00ff047b82 */ /* 0x002e620000000a00 */
[----:B------:R-:W-:Y:S01]  /*9950*/  IMAD.SHL.U32 R16, R21, 0x40, RZ ;  /* 0x0000004015107824 */ /* 0x000fe200078e00ff */
[----:B------:R-:W-:Y:S01]  /*9960*/  R2UR UR24, R0 ;  /* 0x00000000001872ca */ /* 0x000fe200000e0000 */
[----:B------:R-:W-:Y:S01]  /*9970*/  UMOV UR32, 0x0 ;  /* 0x0000000000207882 */ /* 0x000fe20000000000 */
[----:B------:R-:W-:Y:S01]  /*9980*/  UMOV UR33, 0x14f00000 ;  /* 0x14f0000000217882 */ /* 0x000fe20000000000 */
[----:B------:R-:W-:Y:S01]  /*9990*/  UMOV UR18, URZ ;  /* 0x0000003f00127c82 */ /* 0x000fe20008000000 */
[C---:B----4-:R-:W-:Y:S01]  /*99a0*/  IADD3 R6, P1, R16.reuse, UR14, RZ ;  /* 0x0000000e10067c10 */ /* 0x050fe2000ff3e0ff */
        /* <DEDUP_REMOVED lines=13> */
[C---:B-1----:R-:W-:Y:S01]  /*9a80*/  LEA R4, P2, R6.reuse, R4, 0x2 ;  /* 0x0000000406047211 */ /* 0x042fe200078410ff */
        /* <DEDUP_REMOVED lines=20> */
.L_x_1476:
[----:B-1----:R-:W-:Y:S01]  /*9bd0*/  IMAD.MOV.U32 R5, RZ, RZ, RZ ;  /* 0x000000ffff057224 */ /* 0x002fe200078e00ff */
[----:B------:R-:W-:Y:S06]  /*9be0*/  @P0 BRA `(.L_x_1449) ;  /* 0x0000000000140947 */ /* 0x000fec0003800000 */
[----:B------:R-:W-:Y:S01]  /*9bf0*/  ISETP.NE.AND P1, PT, R20, RZ, PT ;  /* 0x000000ff1400720c */ /* 0x000fe20003f25270 */
[----:B------:R-:W-:-:S04]  /*9c00*/  IMAD.MOV.U32 R17, RZ, RZ, 0x6100 ;  /* 0x00006100ff117424 */ /* 0x000fc800078e00ff */
[----:B------:R1:W-:Y:S08]  /*9c10*/  SYNCS.ARRIVE.TRANS64 RZ, [R0+URZ+0x36418], R17 ;  /* 0x0364181100ff79a7 */ /* 0x0003f0000800003f */
[----:B------:R-:W-:Y:S05]  /*9c20*/  @!P1 BRA `(.L_x_1449) ;  /* 0x0000000000049947 */ /* 0x000fea0003800000 */
[----:B------:R-:W-:Y:S01]  /*9c30*/  BPT.TRAP 0x1 ;  /* 0x000000040000795c */ /* 0x000fe20000300000 */
.L_x_1449:
        /* <DEDUP_REMOVED lines=42> */
.L_x_1435:
[----:B------:R-:W-:-:S04]  /*9ee0*/  SHF.L.U32 R3, R5, 0x1f, RZ ;  /* 0x0000001f05037819 */ /* 0x000fc800000006ff */
[----:B------:R-:W4:Y:S02]  /*9ef0*/  SYNCS.PHASECHK.TRANS64.TRYWAIT P1, [R0+URZ+0x36438], R3 ;  /* 0x03643803000075a7 */ /* 0x000f24000802017f */
[----:B----4-:R-:W-:Y:S05]  /*9f00*/  @!P1 BRA `(.L_x_1450) ;  /* 0x0000000800949947 */ /* 0x010fea0003800000 */
.L_x_1477:
[----:B------:R-:W-:Y:S05]  /*9f10*/  @P0 BRA `(.L_x_1451) ;  /* 0x0000000000180947 */ /* 0x000fea0003800000 */
[----:B------:R-:W5:Y:S01]  /*9f20*/  S2R R2, SR_TID.X ;  /* 0x0000000000027919 */ /* 0x000f620000002100 */
[----:B----4-:R-:W-:-:S04]  /*9f30*/  IMAD.MOV.U32 R3, RZ, RZ, 0x6100 ;  /* 0x00006100ff037424 */ /* 0x010fc800078e00ff */
[----:B------:R4:W-:Y:S01]  /*9f40*/  SYNCS.ARRIVE.TRANS64 RZ, [R0+URZ+0x36430], R3 ;  /* 0x0364300300ff79a7 */ /* 0x0009e2000800003f */
[----:B-----5:R-:W-:-:S13]  /*9f50*/  LOP3.LUT P0, RZ, R2, 0x1f, RZ, 0xc0, !PT ;  /* 0x0000001f02ff7812 */ /* 0x020fda000780c0ff */
[----:B----4-:R-:W-:Y:S05]  /*9f60*/  @!P0 BRA `(.L_x_1451) ;  /* 0x0000000000048947 */ /* 0x010fea0003800000 */
[----:B------:R-:W-:Y:S01]  /*9f70*/  BPT.TRAP 0x1 ;  /* 0x000000040000795c */ /* 0x000fe20000300000 */
.L_x_1451:
        /* <DEDUP_REMOVED lines=43> */
.L_x_1432:
[----:B------:R-:W-:Y:S05]  /*a230*/  BSYNC B1 ;  /* 0x0000000000017941 */ /* 0x000fea0003800000 */
.L_x_1430:
[----:B------:R-:W-:-:S03]  /*a240*/  UMOV UR7, 0xffffffff ;  /* 0xffffffff00077882 */ /* 0x000fc60000000000 */
[----:B------:R-:W-:Y:S05]  /*a250*/  BRA.DIV UR7, `(.L_x_1452) ;  /* 0x0000000607d47947 */ /* 0x000fea000b800000 */
[----:B------:R-:W-:-:S13]  /*a260*/  ELECT P6, URZ, PT ;  /* 0x00000000003f782f */ /* 0x000fda00038c0000 */
.L_x_1480:
[----:B------:R-:W-:Y:S05]  /*a270*/  @!P6 BRA `(.L_x_1366) ;  /* 0x000000000074e947 */ /* 0x000fea0003800000 */
[----:B------:R-:W-:-:S06]  /*a280*/  ULOP3.LUT UR7, UR38, 0x2, URZ, 0xfc, !UPT ;  /* 0x0000000226077892 */ /* 0x000fcc000f8efc3f */
[----:B------:R-:W-:-:S05]  /*a290*/  IMAD.U32 R0, RZ, RZ, UR7 ;  /* 0x00000007ff007e24 */ /* 0x000fca000f8e00ff */
[----:B------:R-:W-:-:S13]  /*a2a0*/  ISETP.NE.AND P2, PT, R0, 0x3, PT ;  /* 0x000000030000780c */ /* 0x000fda0003f45270 */
[----:B------:R-:W-:Y:S05]  /*a2b0*/  @!P2 BRA `(.L_x_1453) ;  /* 0x000000000004a947 */ /* 0x000fea0003800000 */
[----:B------:R-:W-:Y:S01]  /*a2c0*/  BPT.TRAP 0x1 ;  /* 0x000000040000795c */ /* 0x000fe20000300000 */
.L_x_1453:
        /* <DEDUP_REMOVED lines=15> */
.L_x_1481:
[----:B------:R-:W2:Y:S02]  /*a3c0*/  SYNCS.PHASECHK.TRANS64.TRYWAIT P0, [R3+URZ], R0 ;  /* 0x00000000030075a7 */ /* 0x000ea4000800017f */
[----:B--2---:R-:W-:Y:S05]  /*a3d0*/  @!P0 BRA `(.L_x_1455) ;  /* 0x0000000400a88947 */ /* 0x004fea0003800000 */
.L_x_1482:
[----:B------:R-:W-:Y:S05]  /*a3e0*/  @!P2 BRA `(.L_x_1456) ;  /* 0x000000000004a947 */ /* 0x000fea0003800000 */
[----:B------:R-:W-:Y:S01]  /*a3f0*/  BPT.TRAP 0x1 ;  /* 0x000000040000795c */ /* 0x000fe20000300000 */
.L_x_1456:
[----:B------:R-:W-:-:S07]  /*a400*/  SHF.L.U32 R5, R5, 0x1f, RZ ;  /* 0x0000001f05057819 */ /* 0x000fce00000006ff */
.L_x_1457:
[----:B---3--:R3:W4:Y:S02]  /*a410*/  SYNCS.PHASECHK.TRANS64.TRYWAIT P0, [R4+URZ+0x36438], R5 ;  /* 0x03643805040075a7 */ /* 0x008724000800017f */
[----:B----4-:R-:W-:Y:S05]  /*a420*/  @!P0 NANOSLEEP.SYNCS 0x989680 ;  /* 0x009896800000895d */ /* 0x010fea0003900000 */
[----:B------:R-:W4:Y:S02]  /*a430*/  @!P0 SYNCS.PHASECHK.TRANS64 P0, [R4+URZ+0x36438], R5 ;  /* 0x03643805040085a7 */ /* 0x000f24000800007f */
[----:B----4-:R-:W-:Y:S05]  /*a440*/  @!P0 BRA `(.L_x_1457) ;  /* 0xfffffffc00f08947 */ /* 0x010fea000383ffff */
.L_x_1366:
[----:B------:R-:W-:Y:S05]  /*a450*/  BSYNC B0 ;  /* 0x0000000000007941 */ /* 0x000fea0003800000 */
.L_x_1364:
[----:B------:R-:W-:Y:S05]  /*a460*/  EXIT ;  /* 0x000000000000794d */ /* 0x000fea0003800000 */
.L_x_1311:
[----:B------:R-:W-:Y:S02]  /*a470*/  IMAD.MOV.U32 R12, RZ, RZ, RZ ;  /* 0x000000ffff0c7224 */ /* 0x000fe400078e00ff */
[----:B------:R-:W-:Y:S02]  /*a480*/  IMAD.MOV.U32 R11, RZ, RZ, 0x1f ;  /* 0x0000001fff0b7424 */ /* 0x000fe400078e00ff */
[----:B------:R-:W-:-:S07]  /*a490*/  IMAD.MOV.U32 R15, RZ, RZ, -0x1 ;  /* 0xffffffffff0f7424 */ /* 0x000fce00078e00ff */
[----:B------:R-:W-:Y:S05]  /*a4a0*/  WARPSYNC.COLLECTIVE R15, `(.L_x_1458) ;  /* 0x000000000f087348 */ /* 0x000fea0003c00000 */
[----:B------:R1:W2:Y:S02]  /*a4b0*/  SHFL.IDX P6, R14, R13, R12, R11 ;  /* 0x0000000c0d0e7389 */ /* 0x0002a400000c000b */
[----:B-12---:R-:W-:Y:S01]  /*a4c0*/  ENDCOLLECTIVE ;  /* 0x000000000000791b */ /* 0x006fe20003800000 */
.L_x_1458:
[----:B------:R-:W-:Y:S05]  /*a4d0*/  BRA `(.L_x_1459) ;  /* 0xffffff6c00047947 */ /* 0x000fea000383ffff */
.L_x_1313:
[----:B--2---:R2:W3:Y:S02]  /*a4e0*/  SYNCS.PHASECHK.TRANS64.TRYWAIT P0, [R153+URZ+0x36400], R10 ;  /* 0x0364000a990075a7 */ /* 0x0044e4000800017f */
[----:B---3--:R-:W-:Y:S05]  /*a4f0*/  @!P0 NANOSLEEP.SYNCS 0x989680 ;  /* 0x009896800000895d */ /* 0x008fea0003900000 */
[----:B------:R-:W3:Y:S02]  /*a500*/  @!P0 SYNCS.PHASECHK.TRANS64 P0, [R153+URZ+0x36400], R10 ;  /* 0x0364000a990085a7 */ /* 0x000ee4000800007f */
[----:B---3--:R-:W-:Y:S05]  /*a510*/  @!P0 BRA `(.L_x_1313) ;  /* 0xfffffffc00f08947 */ /* 0x008fea000383ffff */
[----:B------:R-:W-:Y:S05]  /*a520*/  BRA `(.L_x_1312) ;  /* 0xffffff6c003c7947 */ /* 0x000fea000383ffff */
.L_x_1317:
[----:B--2---:R2:W3:Y:S02]  /*a530*/  SYNCS.PHASECHK.TRANS64.TRYWAIT P1, [R4+URZ+0x36410], R17 ;  /* 0x03641011040075a7 */ /* 0x0044e4000802017f */
[----:B---3--:R-:W-:Y:S05]  /*a540*/  @!P1 NANOSLEEP.SYNCS 0x989680 ;  /* 0x009896800000995d */ /* 0x008fea0003900000 */
[----:B------:R-:W3:Y:S02]  /*a550*/  @!P1 SYNCS.PHASECHK.TRANS64 P1, [R4+URZ+0x36410], R17 ;  /* 0x03641011040095a7 */ /* 0x000ee4000802007f */
[----:B---3--:R-:W-:Y:S05]  /*a560*/  @!P1 BRA `(.L_x_1317) ;  /* 0xfffffffc00f09947 */ /* 0x008fea000383ffff */
[----:B------:R-:W-:Y:S05]  /*a570*/  BRA `(.L_x_1316) ;  /* 0xffffff74000c7947 */ /* 0x000fea000383ffff */
.L_x_1321:
[----:B------:R1:W1:Y:S02]  /*a580*/  SYNCS.PHASECHK.TRANS64.TRYWAIT P1, [R153+URZ+0x36430], R16 ;  /* 0x03643010990075a7 */ /* 0x000264000802017f */
[----:B-1----:R-:W-:Y:S05]  /*a590*/  @!P1 NANOSLEEP.SYNCS 0x989680 ;  /* 0x009896800000995d */ /* 0x002fea0003900000 */
[----:B------:R-:W1:Y:S02]  /*a5a0*/  @!P1 SYNCS.PHASECHK.TRANS64 P1, [R153+URZ+0x36430], R16 ;  /* 0x03643010990095a7 */ /* 0x000e64000802007f */
[----:B-1----:R-:W-:Y:S05]  /*a5b0*/  @!P1 BRA `(.L_x_1321) ;  /* 0xfffffffc00f09947 */ /* 0x002fea000383ffff */
[----:B------:R-:W-:Y:S05]  /*a5c0*/  BRA `(.L_x_1320) ;  /* 0xffffff7800a87947 */ /* 0x000fea000383ffff */
.L_x_1374:
[----:B------:R-:W-:Y:S01]  /*a5d0*/  BSSY B1, `(.L_x_1460) ;  /* 0x0000005000017945 */ /* 0x000fe20003800000 */
[----:B------:R-:W-:-:S07]  /*a5e0*/  IMAD.MOV.U32 R15, RZ, RZ, -0x1 ;  /* 0xffffffffff0f7424 */ /* 0x000fce00078e00ff */
[----:B------:R-:W-:Y:S05]  /*a5f0*/  WARPSYNC.COLLECTIVE R15, `(.L_x_1461) ;  /* 0x000000000f087348 */ /* 0x000fea0003c00000 */
[----:B------:R-:W-:Y:S01]  /*a600*/  NOP ;  /* 0x0000000000007918 */ /* 0x000fe20000000000 */
[----:B------:R-:W-:Y:S01]  /*a610*/  ENDCOLLECTIVE ;  /* 0x000000000000791b */ /* 0x000fe20003800000 */
.L_x_1461:
[----:B------:R-:W-:Y:S05]  /*a620*/  BSYNC B1 ;  /* 0x0000000000017941 */ /* 0x000fea0003800000 */
.L_x_1460:
[----:B------:R-:W-:Y:S05]  /*a630*/  BRA `(.L_x_1462) ;  /* 0xffffffbc00987947 */ /* 0x000fea000383ffff */
.L_x_1391:
[----:B------:R-:W-:Y:S01]  /*a640*/  BSSY B1, `(.L_x_1463) ;  /* 0x0000005000017945 */ /* 0x000fe20003800000 */
[----:B------:R-:W-:-:S07]  /*a650*/  IMAD.MOV.U32 R15, RZ, RZ, -0x1 ;  /* 0xffffffffff0f7424 */ /* 0x000fce00078e00ff */
[----:B------:R-:W-:Y:S05]  /*a660*/  WARPSYNC.COLLECTIVE R15, `(.L_x_1464) ;  /* 0x000000000f087348 */ /* 0x000fea0003c00000 */
[----:B------:R-:W-:Y:S01]  /*a670*/  NOP ;  /* 0x0000000000007918 */ /* 0x000fe20000000000 */
[----:B------:R-:W-:Y:S01]  /*a680*/  ENDCOLLECTIVE ;  /* 0x000000000000791b */ /* 0x000fe20003800000 */
.L_x_1464:
[----:B------:R-:W-:Y:S05]  /*a690*/  BSYNC B1 ;  /* 0x0000000000017941 */ /* 0x000fea0003800000 */
.L_x_1463:
[----:B------:R-:W-:Y:S05]  /*a6a0*/  BRA `(.L_x_1465) ;  /* 0xffffffc400807947 */ /* 0x000fea000383ffff */
.L_x_1407:
[----:B------:R-:W-:Y:S01]  /*a6b0*/  BSSY B1, `(.L_x_1466) ;  /* 0x0000005000017945 */ /* 0x000fe20003800000 */
[----:B------:R-:W-:-:S07]  /*a6c0*/  IMAD.MOV.U32 R15, RZ, RZ, -0x1 ;  /* 0xffffffffff0f7424 */ /* 0x000fce00078e00ff */
[----:B------:R-:W-:Y:S05]  /*a6d0*/  WARPSYNC.COLLECTIVE R15, `(.L_x_1467) ;  /* 0x000000000f087348 */ /* 0x000fea0003c00000 */
[----:B------:R-:W-:Y:S01]  /*a6e0*/  NOP ;  /* 0x0000000000007918 */ /* 0x000fe20000000000 */
[----:B------:R-:W-:Y:S01]  /*a6f0*/  ENDCOLLECTIVE ;  /* 0x000000000000791b */ /* 0x000fe20003800000 */
.L_x_1467:
[----:B------:R-:W-:Y:S05]  /*a700*/  BSYNC B1 ;  /* 0x0000000000017941 */ /* 0x000fea0003800000 */
.L_x_1466:
[----:B------:R-:W-:Y:S05]  /*a710*/  BRA `(.L_x_1468) ;  /* 0xffffffc800f07947 */ /* 0x000fea000383ffff */
.L_x_1433:
[----:B-1----:R1:W2:Y:S02]  /*a720*/  SYNCS.PHASECHK.TRANS64.TRYWAIT P1, [R0+URZ+0x36420], R6 ;  /* 0x03642006000075a7 */ /* 0x0022a4000802017f */
[----:B--2---:R-:W-:Y:S05]  /*a730*/  @!P1 NANOSLEEP.SYNCS 0x989680 ;  /* 0x009896800000995d */ /* 0x004fea0003900000 */
[----:B------:R-:W2:Y:S02]  /*a740*/  @!P1 SYNCS.PHASECHK.TRANS64 P1, [R0+URZ+0x36420], R6 ;  /* 0x03642006000095a7 */ /* 0x000ea4000802007f */
[----:B--2---:R-:W-:Y:S05]  /*a750*/  @!P1 BRA `(.L_x_1433) ;  /* 0xfffffffc00f09947 */ /* 0x004fea000383ffff */
[----:B------:R-:W-:Y:S05]  /*a760*/  BRA `(.L_x_1469) ;  /* 0xffffffdc00307947 */ /* 0x000fea000383ffff */
.L_x_1437:
[----:B-1----:R1:W2:Y:S02]  /*a770*/  SYNCS.PHASECHK.TRANS64.TRYWAIT P1, [R0+URZ+0x36438], R6 ;  /* 0x03643806000075a7 */ /* 0x0022a4000802017f */
[----:B--2---:R-:W-:Y:S05]  /*a780*/  @!P1 NANOSLEEP.SYNCS 0x989680 ;  /* 0x009896800000995d */ /* 0x004fea0003900000 */
[----:B------:R-:W2:Y:S02]  /*a790*/  @!P1 SYNCS.PHASECHK.TRANS64 P1, [R0+URZ+0x36438], R6 ;  /* 0x03643806000095a7 */ /* 0x000ea4000802007f */
[----:B--2---:R-:W-:Y:S05]  /*a7a0*/  @!P1 BRA `(.L_x_1437) ;  /* 0xfffffffc00f09947 */ /* 0x004fea000383ffff */
[----:B------:R-:W-:Y:S05]  /*a7b0*/  BRA `(.L_x_1470) ;  /* 0xffffffe4001c7947 */ /* 0x000fea000383ffff */
.L_x_1439:
[----:B--2---:R2:W3:Y:S02]  /*a7c0*/  SYNCS.PHASECHK.TRANS64.TRYWAIT P1, [R0+URZ+0x36428], R3 ;  /* 0x03642803000075a7 */ /* 0x0044e4000802017f */
[----:B---3--:R-:W-:Y:S05]  /*a7d0*/  @!P1 NANOSLEEP.SYNCS 0x989680 ;  /* 0x009896800000995d */ /* 0x008fea0003900000 */
[----:B------:R-:W3:Y:S02]  /*a7e0*/  @!P1 SYNCS.PHASECHK.TRANS64 P1, [R0+URZ+0x36428], R3 ;  /* 0x03642803000095a7 */ /* 0x000ee4000802007f */
[----:B---3--:R-:W-:Y:S05]  /*a7f0*/  @!P1 BRA `(.L_x_1439) ;  /* 0xfffffffc00f09947 */ /* 0x008fea000383ffff */
[----:B------:R-:W-:Y:S05]  /*a800*/  BRA `(.L_x_1471) ;  /* 0xffffffe400e07947 */ /* 0x000fea000383ffff */
.L_x_1441:
[----:B--2---:R2:W3:Y:S02]  /*a810*/  SYNCS.PHASECHK.TRANS64.TRYWAIT P1, [R0+URZ+0x36438], R29 ;  /* 0x0364381d000075a7 */ /* 0x0044e4000802017f */
[----:B---3--:R-:W-:Y:S05]  /*a820*/  @!P1 NANOSLEEP.SYNCS 0x989680 ;  /* 0x009896800000995d */ /* 0x008fea0003900000 */
[----:B------:R-:W3:Y:S02]  /*a830*/  @!P1 SYNCS.PHASECHK.TRANS64 P1, [R0+URZ+0x36438], R29 ;  /* 0x0364381d000095a7 */ /* 0x000ee4000802007f */
[----:B---3--:R-:W-:Y:S05]  /*a840*/  @!P1 BRA `(.L_x_1441) ;  /* 0xfffffffc00f09947 */ /* 0x008fea000383ffff */
[----:B------:R-:W-:Y:S05]  /*a850*/  BRA `(.L_x_1472) ;  /* 0xffffffe800947947 */ /* 0x000fea000383ffff */
.L_x_1443:
[----:B------:R-:W-:-:S07]  /*a860*/  SHF.L.U32 R5, R7, 0x1f, RZ ;  /* 0x0000001f07057819 */ /* 0x000fce00000006ff */
.L_x_1473:
[----:B----4-:R4:W1:Y:S02]  /*a870*/  SYNCS.PHASECHK.TRANS64.TRYWAIT P1, [R0+URZ+0x36420], R5 ;  /* 0x03642005000075a7 */ /* 0x010864000802017f */
[----:B-1----:R-:W-:Y:S05]  /*a880*/  @!P1 NANOSLEEP.SYNCS 0x989680 ;  /* 0x009896800000995d */ /* 0x002fea0003900000 */
[----:B------:R-:W1:Y:S02]  /*a890*/  @!P1 SYNCS.PHASECHK.TRANS64 P1, [R0+URZ+0x36420], R5 ;  /* 0x03642005000095a7 */ /* 0x000e64000802007f */
[----:B-1----:R-:W-:Y:S05]  /*a8a0*/  @!P1 BRA `(.L_x_1473) ;  /* 0xfffffffc00f09947 */ /* 0x002fea000383ffff */
[----:B------:R-:W-:Y:S05]  /*a8b0*/  BRA `(.L_x_1474) ;  /* 0xffffffec00287947 */ /* 0x000fea000383ffff */
.L_x_1446:
[----:B----4-:R4:W1:Y:S02]  /*a8c0*/  SYNCS.PHASECHK.TRANS64.TRYWAIT P1, [R0+URZ+0x36438], R6 ;  /* 0x03643806000075a7 */ /* 0x010864000802017f */
[----:B-1----:R-:W-:Y:S05]  /*a8d0*/  @!P1 NANOSLEEP.SYNCS 0x989680 ;  /* 0x009896800000995d */ /* 0x002fea0003900000 */
[----:B------:R-:W1:Y:S02]  /*a8e0*/  @!P1 SYNCS.PHASECHK.TRANS64 P1, [R0+URZ+0x36438], R6 ;  /* 0x03643806000095a7 */ /* 0x000e64000802007f */
[----:B-1----:R-:W-:Y:S05]  /*a8f0*/  @!P1 BRA `(.L_x_1446) ;  /* 0xfffffffc00f09947 */ /* 0x002fea000383ffff */
[----:B------:R-:W-:Y:S05]  /*a900*/  BRA `(.L_x_1475) ;  /* 0xffffffec00f47947 */ /* 0x000fea000383ffff */
.L_x_1448:
[----:B-1----:R1:W4:Y:S02]  /*a910*/  SYNCS.PHASECHK.TRANS64.TRYWAIT P1, [R0+URZ+0x36428], R5 ;  /* 0x03642805000075a7 */ /* 0x002324000802017f */
[----:B----4-:R-:W-:Y:S05]  /*a920*/  @!P1 NANOSLEEP.SYNCS 0x989680 ;  /* 0x009896800000995d */ /* 0x010fea0003900000 */
[----:B------:R-:W4:Y:S02]  /*a930*/  @!P1 SYNCS.PHASECHK.TRANS64 P1, [R0+URZ+0x36428], R5 ;  /* 0x03642805000095a7 */ /* 0x000f24000802007f */
[----:B----4-:R-:W-:Y:S05]  /*a940*/  @!P1 BRA `(.L_x_1448) ;  /* 0xfffffffc00f09947 */ /* 0x010fea000383ffff */
[----:B------:R-:W-:Y:S05]  /*a950*/  BRA `(.L_x_1476) ;  /* 0xfffffff0009c7947 */ /* 0x000fea000383ffff */
.L_x_1450:
[----:B----4-:R4:W1:Y:S02]  /*a960*/  SYNCS.PHASECHK.TRANS64.TRYWAIT P1, [R0+URZ+0x36438], R3 ;  /* 0x03643803000075a7 */ /* 0x010864000802017f */
[----:B-1----:R-:W-:Y:S05]  /*a970*/  @!P1 NANOSLEEP.SYNCS 0x989680 ;  /* 0x009896800000995d */ /* 0x002fea0003900000 */
[----:B------:R-:W1:Y:S02]  /*a980*/  @!P1 SYNCS.PHASECHK.TRANS64 P1, [R0+URZ+0x36438], R3 ;  /* 0x03643803000095a7 */ /* 0x000e64000802007f */
[----:B-1----:R-:W-:Y:S05]  /*a990*/  @!P1 BRA `(.L_x_1450) ;  /* 0xfffffffc00f09947 */ /* 0x002fea000383ffff */
[----:B------:R-:W-:Y:S05]  /*a9a0*/  BRA `(.L_x_1477) ;  /* 0xfffffff400587947 */ /* 0x000fea000383ffff */
.L_x_1452:
[----:B------:R-:W-:Y:S01]  /*a9b0*/  BSSY B1, `(.L_x_1478) ;  /* 0x0000006000017945 */ /* 0x000fe20003800000 */
[----:B------:R-:W-:-:S07]  /*a9c0*/  IMAD.MOV.U32 R15, RZ, RZ, -0x1 ;  /* 0xffffffffff0f7424 */ /* 0x000fce00078e00ff */
[----:B------:R-:W-:Y:S05]  /*a9d0*/  WARPSYNC.COLLECTIVE R15, `(.L_x_1479) ;  /* 0x000000000f0c7348 */ /* 0x000fea0003c00000 */
[----:B------:R-:W-:Y:S02]  /*a9e0*/  ELECT P6, UR62, PT ;  /* 0x00000000003e782f */ /* 0x000fe400038c0000 */
[----:B------:R-:W-:Y:S01]  /*a9f0*/  MOV R14, UR62 ;  /* 0x0000003e000e7c02 */ /* 0x000fe20008000f00 */
[----:B------:R-:W-:Y:S10]  /*aa00*/  ENDCOLLECTIVE ;  /* 0x000000000000791b */ /* 0x000ff40003800000 */
.L_x_1479:
[----:B------:R-:W-:Y:S05]  /*aa10*/  BSYNC B1 ;  /* 0x0000000000017941 */ /* 0x000fea0003800000 */
.L_x_1478:
[----:B------:R-:W-:Y:S05]  /*aa20*/  BRA `(.L_x_1480) ;  /* 0xfffffff800107947 */ /* 0x000fea000383ffff */
.L_x_1454:
[----:B-1----:R1:W2:Y:S02]  /*aa30*/  SYNCS.PHASECHK.TRANS64.TRYWAIT P0, [R9+URZ], R2 ;  /* 0x00000002090075a7 */ /* 0x0022a4000800017f */
[----:B--2---:R-:W-:Y:S05]  /*aa40*/  @!P0 NANOSLEEP.SYNCS 0x989680 ;  /* 0x009896800000895d */ /* 0x004fea0003900000 */
[----:B------:R-:W2:Y:S02]  /*aa50*/  @!P0 SYNCS.PHASECHK.TRANS64 P0, [R9+URZ], R2 ;  /* 0x00000002090085a7 */ /* 0x000ea4000800007f */
[----:B--2---:R-:W-:Y:S05]  /*aa60*/  @!P0 BRA `(.L_x_1454) ;  /* 0xfffffffc00f08947 */ /* 0x004fea000383ffff */
[----:B------:R-:W-:Y:S05]  /*aa70*/  BRA `(.L_x_1481) ;  /* 0xfffffff800507947 */ /* 0x000fea000383ffff */
.L_x_1455:
[----:B--2---:R2:W3:Y:S02]  /*aa80*/  SYNCS.PHASECHK.TRANS64.TRYWAIT P0, [R3+URZ], R0 ;  /* 0x00000000030075a7 */ /* 0x0044e4000800017f */
[----:B---3--:R-:W-:Y:S05]  /*aa90*/  @!P0 NANOSLEEP.SYNCS 0x989680 ;  /* 0x009896800000895d */ /* 0x008fea0003900000 */
[----:B------:R-:W3:Y:S02]  /*aaa0*/  @!P0 SYNCS.PHASECHK.TRANS64 P0, [R3+URZ], R0 ;  /* 0x00000000030085a7 */ /* 0x000ee4000800007f */
[----:B---3--:R-:W-:Y:S05]  /*aab0*/  @!P0 BRA `(.L_x_1455) ;  /* 0xfffffffc00f08947 */ /* 0x008fea000383ffff */
[----:B------:R-:W-:Y:S05]  /*aac0*/  BRA `(.L_x_1482) ;  /* 0xfffffff800447947 */ /* 0x000fea000383ffff */
.L_x_1483:
        /* <DEDUP_REMOVED lines=11> */
.L_x_3864:


//--------------------- .text._ZN7cutlass13device_kernelIN5flash11enable_sm90INS1_16FlashAttnBwdSm90INS1_25CollectiveMainloopBwdSm90ILi2ELi1ELi1EN4cute5tupleIJNS5_1CILi1EEES8_S8_EEENS6_IJNS7_ILi64EEENS7_ILi96EEENS7_ILi192EEEEEENS_10bfloat16_tEfNS_4arch4Sm90ELb0ELb1ELb0ELb0ELb0ELb0ELb1ELb0ELi3ELi1ELi1ELi1ELb0EEENS1_24CollectiveEpilogueBwdGQAISD_fSG_Li384ELb0ELb0EEENS1_19SingleTileSchedulerILb0ELb0ELb0ELi96EEEEEEEEEvNT_6ParamsE --------------------------
	.section	.text._ZN7cutlass13device_kernelIN5flash11enable_sm90INS1_16FlashAttnBwdSm90INS1_25CollectiveMainloopBwdSm90ILi2ELi1ELi1EN4cute5tupleIJNS5_1CILi1EEES8_S8_EEENS6_IJNS7_ILi64EEENS7_ILi96EEENS7_ILi192EEEEEENS_10bfloat16_tEfNS_4arch4Sm90ELb0ELb1ELb0ELb0ELb0ELb0ELb1ELb0ELi3ELi1ELi1ELi1ELb0EEENS1_24CollectiveEpilogueBwdGQAISD_fSG_Li384ELb0ELb0EEENS1_19SingleTileSchedulerILb0ELb0ELb0ELi96EEEEEEEEEvNT_6ParamsE,"ax",@progbits
	.align	128
.text._ZN7cutlass13device_kernelIN5flash11enable_sm90INS1_16FlashAttnBwdSm90INS1_25CollectiveMainloopBwdSm90ILi2ELi1ELi1EN4cute5tupleIJNS5_1CILi1EEES8_S8_EEENS6_IJNS7_ILi64EEENS7_ILi96EEENS7_ILi192EEEEEENS_10bfloat16_tEfNS_4arch4Sm90ELb0ELb1ELb0ELb0ELb0ELb0ELb1ELb0ELi3ELi1ELi1ELi1ELb0EEENS1_24CollectiveEpilogueBwdGQAISD_fSG_Li384ELb0ELb0EEENS1_19SingleTileSchedulerILb0ELb0ELb0ELi96EEEEEEEEEvNT_6ParamsE:
        .type           _ZN7cutlass13device_kernelIN5flash11enable_sm90INS1_16FlashAttnBwdSm90INS1_25CollectiveMainloopBwdSm90ILi2ELi1ELi1EN4cute5tupleIJNS5_1CILi1EEES8_S8_EEENS6_IJNS7_ILi64EEENS7_ILi96EEENS7_ILi192EEEEEENS_10bfloat16_tEfNS_4arch4Sm90ELb0ELb1ELb0ELb0ELb0ELb0ELb1ELb0ELi3ELi1ELi1ELi1ELb0EEENS1_24CollectiveEpilogueBwdGQAISD_fSG_Li384ELb0ELb0EEENS1_19SingleTileSchedulerILb0ELb0ELb0ELi96EEEEEEEEEvNT_6ParamsE,@function
        .size           _ZN7cutlass13device_kernelIN5flash11enable_sm90INS1_16FlashAttnBwdSm90INS1_25CollectiveMainloopBwdSm90ILi2ELi1ELi1EN4cute5tupleIJNS5_1CILi1EEES8_S8_EEENS6_IJNS7_ILi64EEENS7_ILi96EEENS7_ILi192EEEEEENS_10bfloat16_tEfNS_4arch4Sm90ELb0ELb1ELb0ELb0ELb0ELb0ELb1ELb0ELi3ELi1ELi1ELi1ELb0EEENS1_24CollectiveEpilogueBwdGQAISD_fSG_Li384ELb0ELb0EEENS1_19SingleTileSchedulerILb0ELb0ELb0ELi96EEEEEEEEEvNT_6ParamsE,(.L_x_3865 - _ZN7cutlass13device_kernelIN5flash11enable_sm90INS1_16FlashAttnBwdSm90INS1_25CollectiveMainloopBwdSm90ILi2ELi1ELi1EN4cute5tupleIJNS5_1CILi1EEES8_S8_EEENS6_IJNS7_ILi64EEENS7_ILi96EEENS7_ILi192EEEEEENS_10bfloat16_tEfNS_4arch4Sm90ELb0ELb1ELb0ELb0ELb0ELb0ELb1ELb0ELi3ELi1ELi1ELi1ELb0EEENS1_24CollectiveEpilogueBwdGQAISD_fSG_Li384ELb0ELb0EEENS1_19SingleTileSchedulerILb0ELb0ELb0ELi96EEEEEEEEEvNT_6ParamsE)
        .other          _ZN7cutlass13device_kernelIN5flash11enable_sm90INS1_16FlashAttnBwdSm90INS1_25CollectiveMainloopBwdSm90ILi2ELi1ELi1EN4cute5tupleIJNS5_1CILi1EEES8_S8_EEENS6_IJNS7_ILi64EEENS7_ILi96EEENS7_ILi192EEEEEENS_10bfloat16_tEfNS_4arch4Sm90ELb0ELb1ELb0ELb0ELb0ELb0ELb1ELb0ELi3ELi1ELi1ELi1ELb0EEENS1_24CollectiveEpilogueBwdGQAISD_fSG_Li384ELb0ELb0EEENS1_19SingleTileSchedulerILb0ELb0ELb0ELi96EEEEEEEEEvNT_6ParamsE,@"STO_CUDA_ENTRY STV_DEFAULT"
_ZN7cutlass13device_kernelIN5flash11enable_sm90INS1_16FlashAttnBwdSm90INS1_25CollectiveMainloopBwdSm90ILi2ELi1ELi1EN4cute5tupleIJNS5_1CILi1EEES8_S8_EEENS6_IJNS7_ILi64EEENS7_ILi96EEENS7_ILi192EEEEEENS_10bfloat16_tEfNS_4arch4Sm90ELb0ELb1ELb0ELb0ELb0ELb0ELb1ELb0ELi3ELi1ELi1ELi1ELb0EEENS1_24CollectiveEpilogueBwdGQAISD_fSG_Li384ELb0ELb0EEENS1_19SingleTileSchedulerILb0ELb0ELb0ELi96EEEEEEEEEvNT_6ParamsE:
        /* <DEDUP_REMOVED lines=23> */
.L_x_1485:
[----:B------:R-:W-:Y:S05]  /*0170*/  BSYNC B0 ;  /* 0x0000000000007941 */ /* 0x000fea0003800000 */
.L_x_1484:
        /* <DEDUP_REMOVED lines=37> */
.L_x_1486:
        /* <DEDUP_REMOVED lines=20> */
.L_x_1487:
[----:B------:R-:W-:Y:S01]  /*0510*/  PLOP3.LUT P0, PT, PT, PT, UP0, 0x80, 0x0 ;  /* 0x000000000000781c */ /* 0x000fe20003f0f008 */
[----:B------:R-:W-:Y:S01]  /*0520*/  NOP ;  /* 0x0000000000007918 */ /* 0x000fe20000000000 */
[----:B------:R-:W-:Y:S01]  /*0530*/  BSSY B6, `(.L_x_1488) ;  /* 0x000079f000067945 */ /* 0x000fe20003800000 */
[----:B-12-45:R-:W-:Y:S10]  /*0540*/  BAR.SYNC.DEFER_BLOCKING 0x0 ;  /* 0x0000000000007b1d */ /* 0x036ff40000010000 */
[----:B------:R-:W-:Y:S05]  /*0550*/  @!P0 BRA `(.L_x_1489) ;  /* 0x0000004000d48947 */ /* 0x000fea0003800000 */
.L_x_1490:
        /* <DEDUP_REMOVED lines=85> */
.L_x_1492:
        /* <DEDUP_REMOVED lines=36> */
.L_x_1495:
        /* <DEDUP_REMOVED lines=15> */
.L_x_1494:
        /* <DEDUP_REMOVED lines=20> */
.L_x_1497:
        /* <DEDUP_REMOVED lines=15> */
.L_x_1496:
        /* <DEDUP_REMOVED lines=8> */
.L_x_1588:
        /* <DEDUP_REMOVED lines=19> */
.L_x_1499:
[----:B--2---:R-:W-:Y:S01]  /*11c0*/  SHF.R.S32.HI R10, RZ, 0x1f, R7 ;  /* 0x0000001fff0a7819 */ /* 0x004fe20000011407 */
[----:B------:R-:W-:Y:S01]  /*11d0*/  IMAD.IADD R12, R9, 0x1, -R6 ;  /* 0x00000001090c7824 */ /* 0x000fe200078e0a06 */
[--C-:B------:R-:W-:Y:S01]  /*11e0*/  SHF.R.S32.HI R5, RZ, 0x1, R2.reuse ;  /* 0x00000001ff057819 */ /* 0x100fe20000011402 */
[C---:B------:R-:W-:Y:S01]  /*11f0*/  IMAD.HI R11, R13.reuse, 0x55555556, RZ ;  /* 0x555555560d0b7827 */ /* 0x040fe200078e02ff */
[----:B------:R-:W-:Y:S01]  /*1200*/  LEA.HI R10, R10, R7, RZ, 0x3 ;  /* 0x000000070a0a7211 */ /* 0x000fe200078f18ff */
[----:B------:R-:W-:Y:S01]  /*1210*/  ULDC UR4, c[0x0][0x290] ;  /* 0x0000a40000047ab9 */ /* 0x000fe20000000800 */
[----:B------:R-:W-:Y:S01]  /*1220*/  SHF.R.S32.HI R6, RZ, 0x1f, R2 ;  /* 0x0000001fff067819 */ /* 0x000fe20000011402 */
[--C-:B------:R-:W-:Y:S01]  /*1230*/  IMAD R15, R13, 0x400, R0.reuse ;  /* 0x000004000d0f7824 */ /* 0x100fe200078e0200 */
[----:B------:R-:W-:Y:S01]  /*1240*/  LOP3.LUT R2, R2, 0x7fffffe, RZ, 0xc0, !PT ;  /* 0x07fffffe02027812 */ /* 0x000fe200078ec0ff */
[----:B------:R-:W-:Y:S01]  /*1250*/  IMAD.SHL.U32 R10, R10, 0x20, RZ ;  /* 0x000000200a0a7824 */ /* 0x000fe200078e00ff */
[----:B------:R-:W-:Y:S01]  /*1260*/  SHF.R.S32.HI R3, RZ, 0x1f, R0 ;  /* 0x0000001fff037819 */ /* 0x000fe20000011400 */
[----:B------:R-:W-:Y:S01]  /*1270*/  IMAD.MOV.U32 R16, RZ, RZ, 0x20 ;  /* 0x00000020ff107424 */ /* 0x000fe200078e00ff */
[----:B------:R-:W-:Y:S01]  /*1280*/  LEA.HI R14, R11, R11, RZ, 0x1 ;  /* 0x0000000b0b0e7211 */ /* 0x000fe200078f08ff */
[----:B------:R-:W-:Y:S01]  /*1290*/  IMAD.IADD R9, R7, 0x1, -R2 ;  /* 0x0000000107097824 */ /* 0x000fe200078e0a02 */
[----:B------:R-:W-:Y:S01]  /*12a0*/  LOP3.LUT R10, R10, 0x7fffff00, RZ, 0xc0, !PT ;  /* 0x7fffff000a0a7812 */ /* 0x000fe200078ec0ff */
[----:B------:R-:W-:Y:S01]  /*12b0*/  ULDC UR5, c[0x0][0x280] ;  /* 0x0000a00000057ab9 */ /* 0x000fe20000000800 */
[----:B------:R-:W-:Y:S01]  /*12c0*/  LEA.HI R2, R3, R0, RZ, 0x2 ;  /* 0x0000000003027211 */ /* 0x000fe200078f10ff */
[----:B------:R-:W-:Y:S01]  /*12d0*/  IMAD R14, R14, -0x3, R13 ;  /* 0xfffffffd0e0e7824 */ /* 0x000fe200078e020d */
[----:B------:R-:W-:Y:S01]  /*12e0*/  LEA.HI R6, R6, R5, RZ, 0x2 ;  /* 0x0000000506067211 */ /* 0x000fe200078f10ff */
[----:B------:R-:W-:Y:S01]  /*12f0*/  IMAD R10, R13, 0x800, R10 ;  /* 0x000008000d0a7824 */ /* 0x000fe200078e020a */
[----:B-1----:R-:W-:-:S02]  /*1300*/  LOP3.LUT R13, R2, 0x7ffffffc, RZ, 0xc0, !PT ;  /* 0x7ffffffc020d7812 */ /* 0x002fc400078ec0ff */
[----:B------:R-:W-:Y:S02]  /*1310*/  CS2R R118, SRZ ;  /* 0x0000000000767805 */ /* 0x000fe4000001ff00 */
[----:B------:R-:W-:Y:S01]  /*1320*/  LOP3.LUT R6, R6, 0xfffffffc, RZ, 0xc0, !PT ;  /* 0xfffffffc06067812 */ /* 0x000fe200078ec0ff */
[----:B------:R-:W-:Y:S01]  /*1330*/  IMAD R9, R9, 0x20, R10 ;  /* 0x0000002009097824 */ /* 0x000fe200078e020a */
[----:B------:R-:W-:Y:S01]  /*1340*/  SHF.R.S32.HI R4, RZ, 0x4, R4 ;  /* 0x00000004ff047819 */ /* 0x000fe20000011404 */
[----:B------:R-:W-:Y:S01]  /*1350*/  IMAD.IADD R13, R0, 0x1, -R13 ;  /* 0x00000001000d7824 */ /* 0x000fe200078e0a0d */
[----:B------:R-:W-:Y:S01]  /*1360*/  LEA.HI R3, R3, R0, RZ, 0x5 ;  /* 0x0000000003037211 */ /* 0x000fe200078f28ff */
[----:B------:R-:W-:Y:S01]  /*1370*/  IMAD.IADD R7, R5, 0x1, -R6 ;  /* 0x0000000105077824 */ /* 0x000fe200078e0a06 */
[--C-:B------:R-:W-:Y:S01]  /*1380*/  SHF.R.S32.HI R5, RZ, 0x1f, R2.reuse ;  /* 0x0000001fff057819 */ /* 0x100fe20000011402 */
[----:B------:R-:W-:Y:S01]  /*1390*/  IMAD R10, R14, 0x10, R13 ;  /* 0x000000100e0a7824 */ /* 0x000fe200078e020d */
[----:B------:R-:W-:Y:S01]  /*13a0*/  SHF.R.S32.HI R3, RZ, 0x5, R3 ;  /* 0x00000005ff037819 */ /* 0x000fe20000011403 */
[----:B------:R-:W1:Y:S01]  /*13b0*/  S2R R13, SR_CTAID.X ;  /* 0x00000000000d7919 */ /* 0x000e620000002500 */
[C---:B------:R-:W-:Y:S01]  /*13c0*/  IMAD.SHL.U32 R6, R7.reuse, 0x40, RZ ;  /* 0x0000004007067824 */ /* 0x040fe200078e00ff */
[----:B------:R-:W-:Y:S01]  /*13d0*/  LOP3.LUT P0, RZ, R7, 0x2, RZ, 0xc0, !PT ;  /* 0x0000000207ff7812 */ /* 0x000fe2000780c0ff */
[----:B------:R-:W-:Y:S01]  /*13e0*/  IMAD.SHL.U32 R11, R4, 0x8, RZ ;  /* 0x00000008040b7824 */ /* 0x000fe200078e00ff */
[----:B------:R-:W-:Y:S01]  /*13f0*/  SHF.R.S32.HI R4, RZ, 0x2, R2 ;  /* 0x00000002ff047819 */ /* 0x000fe20000011402 */
[----:B------:R-:W-:Y:S01]  /*1400*/  IMAD R9, R12, 0x200, R9 ;  /* 0x000002000c097824 */ /* 0x000fe200078e0209 */
[----:B------:R-:W-:Y:S01]  /*1410*/  LOP3.LUT R6, R6, 0xc0, RZ, 0xc0, !PT ;  /* 0x000000c006067812 */ /* 0x000fe200078ec0ff */
[----:B------:R-:W-:Y:S01]  /*1420*/  IMAD.SHL.U32 R10, R10, 0x2, RZ ;  /* 0x000000020a0a7824 */ /* 0x000fe200078e00ff */
[----:B------:R-:W-:Y:S01]  /*1430*/  LEA.HI R5, R5, R4, RZ, 0x3 ;  /* 0x0000000405057211 */ /* 0x000fe200078f18ff */
[----:B------:R-:W-:Y:S01]  /*1440*/  IMAD.U32 R14, RZ, RZ, UR38 ;  /* 0x00000026ff0e7e24 */ /* 0x000fe2000f8e00ff */
[----:B------:R-:W-:Y:S01]  /*1450*/  LOP3.LUT R11, R6, 0x8, R11, 0xf8, !PT ;  /* 0x00000008060b7812 */ /* 0x000fe200078ef80b */
[----:B------:R-:W-:Y:S01]  /*1460*/  IMAD.MOV.U32 R7, RZ, RZ, RZ ;  /* 0x000000ffff077224 */ /* 0x000fe200078e00ff */
[----:B------:R-:W-:Y:S01]  /*1470*/  SHF.R.U32.HI R0, RZ, 0x3, R6 ;  /* 0x00000003ff007819 */ /* 0x000fe20000011606 */
[----:B------:R-:W-:Y:S01]  /*1480*/  IMAD.MOV.U32 R2, RZ, RZ, RZ ;  /* 0x000000ffff027224 */ /* 0x000fe200078e00ff */
[----:B------:R-:W-:-:S02]  /*1490*/  LOP3.LUT R5, R5, 0xfffffff8, RZ, 0xc0, !PT ;  /* 0xfffffff805057812 */ /* 0x000fc400078ec0ff */
[----:B------:R-:W-:Y:S02]  /*14a0*/  CS2R R116, SRZ ;  /* 0x0000000000747805 */ /* 0x000fe4000001ff00 */
[----:B------:R-:W-:Y:S02]  /*14b0*/  LOP3.LUT R0, R11, R0, RZ, 0x3c, !PT ;  /* 0x000000000b007212 */ /* 0x000fe400078e3cff */
[----:B------:R-:W-:Y:S02]  /*14c0*/  CS2R R114, SRZ ;  /* 0x0000000000727805 */ /* 0x000fe4000001ff00 */
[----:B------:R-:W-:Y:S01]  /*14d0*/  SEL R16, R16, 0xffffffe0, !P0 ;  /* 0xffffffe010107807 */ /* 0x000fe20004000000 */
[----:B------:R-:W-:Y:S01]  /*14e0*/  IMAD.IADD R6, R4, 0x1, -R5 ;  /* 0x0000000104067824 */ /* 0x000fe200078e0a05 */
[----:B------:R-:W-:Y:S01]  /*14f0*/  CS2R R112, SRZ ;  /* 0x0000000000707805 */ /* 0x000fe2000001ff00 */
[----:B------:R-:W-:Y:S01]  /*1500*/  IMAD.IADD R9, R9, 0x1, R0 ;  /* 0x0000000109097824 */ /* 0x000fe200078e0200 */
[----:B------:R-:W-:Y:S01]  /*1510*/  CS2R R110, SRZ ;  /* 0x00000000006e7805 */ /* 0x000fe2000001ff00 */
[----:B------:R-:W-:Y:S01]  /*1520*/  IMAD.SHL.U32 R0, R15, 0x4, RZ ;  /* 0x000000040f007824 */ /* 0x000fe200078e00ff */
[----:B------:R-:W-:Y:S01]  /*1530*/  CS2R R108, SRZ ;  /* 0x00000000006c7805 */ /* 0x000fe2000001ff00 */
[----:B------:R-:W-:Y:S01]  /*1540*/  IMAD R6, R3, 0x10, R6 ;  /* 0x0000001003067824 */ /* 0x000fe200078e0206 */
[----:B------:R-:W-:Y:S01]  /*1550*/  LEA R9, R9, UR37, 0x1 ;  /* 0x0000002509097c11 */ /* 0x000fe2000f8e08ff */
[----:B------:R-:W-:Y:S01]  /*1560*/  IMAD.MOV.U32 R4, RZ, RZ, RZ ;  /* 0x000000ffff047224 */ /* 0x000fe200078e00ff */
[----:B------:R-:W-:-:S02]  /*1570*/  CS2R R106, SRZ ;  /* 0x00000000006a7805 */ /* 0x000fc4000001ff00 */
[----:B------:R-:W-:Y:S02]  /*1580*/  CS2R R104, SRZ ;  /* 0x0000000000687805 */ /* 0x000fe4000001ff00 */
[----:B------:R-:W-:Y:S02]  /*1590*/  CS2R R102, SRZ ;  /* 0x0000000000667805 */ /* 0x000fe4000001ff00 */
[----:B------:R-:W-:Y:S01]  /*15a0*/  CS2R R100, SRZ ;  /* 0x0000000000647805 */ /* 0x000fe2000001ff00 */
[----:B-1----:R-:W-:Y:S01]  /*15b0*/  IMAD R13, R13, -0x60, RZ ;  /* 0xffffffa00d0d7824 */ /* 0x002fe200078e02ff */
[----:B------:R-:W-:Y:S02]  /*15c0*/  CS2R R98, SRZ ;  /* 0x0000000000627805 */ /* 0x000fe4000001ff00 */
[----:B------:R-:W-:Y:S02]  /*15d0*/  CS2R R96, SRZ ;  /* 0x0000000000607805 */ /* 0x000fe4000001ff00 */
[----:B------:R-:W-:Y:S01]  /*15e0*/  CS2R R94, SRZ ;  /* 0x00000000005e7805 */ /* 0x000fe2000001ff00 */
[C---:B------:R-:W-:Y:S01]  /*15f0*/  IMAD.IADD R11, R13.reuse, 0x1, -R10 ;  /* 0x000000010d0b7824 */ /* 0x040fe200078e0a0a */
[----:B------:R-:W-:-:S02]  /*1600*/  IADD3.X R5, R13, UR4, RZ, PT, !PT ;  /* 0x000000040d057c10 */ /* 0x000fc4000bffe4ff */
[----:B------:R-:W-:Y:S02]  /*1610*/  CS2R R92, SRZ ;  /* 0x00000000005c7805 */ /* 0x000fe4000001ff00 */
[----:B------:R-:W-:Y:S02]  /*1620*/  IADD3 R12, -R10, UR4, R13 ;  /* 0x000000040a0c7c10 */ /* 0x000fe4000fffe10d */
[----:B------:R-:W-:Y:S02]  /*1630*/  CS2R R90, SRZ ;  /* 0x00000000005a7805 */ /* 0x000fe4000001ff00 */
[----:B------:R-:W-:Y:S02]  /*1640*/  IADD3 R5, R5, -UR5, -R10 ;  /* 0x8000000505057c10 */ /* 0x000fe4000fffe80a */
        /* <DEDUP_REMOVED lines=36> */
.L_x_1519:
[----:B------:R-:W-:-:S13]  /*1890*/  ISETP.NE.AND P0, PT, R14, 0x3, PT ;  /* 0x000000030e00780c */ /* 0x000fda0003f05270 */
[----:B------:R-:W-:Y:S05]  /*18a0*/  @!P0 BRA `(.L_x_1501) ;  /* 0x0000000000048947 */ /* 0x000fea0003800000 */
[----:B------:R-:W-:Y:S01]  /*18b0*/  BPT.TRAP 0x1 ;  /* 0x000000040000795c */ /* 0x000fe20000300000 */
.L_x_1501:
[----:B------:R-:W-:Y:S02]  /*18c0*/  LEA R3, R2, UR37, 0x3 ;  /* 0x0000002502037c11 */ /* 0x000fe4000f8e18ff */
[----:B------:R-:W-:-:S04]  /*18d0*/  SHF.L.U32 R16, R7, 0x1f, RZ ;  /* 0x0000001f07107819 */ /* 0x000fc800000006ff */
[----:B------:R1:W2:Y:S01]  /*18e0*/  SYNCS.PHASECHK.TRANS64.TRYWAIT P1, [R3+URZ+0x36410], R16 ;  /* 0x03641010030075a7 */ /* 0x0002a2000802017f */
[----:B------:R-:W-:Y:S05]  /*18f0*/  @!P0 BRA `(.L_x_1502) ;  /* 0x0000000000048947 */ /* 0x000fea0003800000 */
[----:B------:R-:W-:Y:S01]  /*1900*/  BPT.TRAP 0x1 ;  /* 0x000000040000795c */ /* 0x000fe20000300000 */
.L_x_1502:
[----:B--2---:R-:W-:Y:S05]  /*1910*/  @P1 BRA `(.L_x_1503) ;  /* 0x0000000000081947 */ /* 0x004fea0003800000 */
[----:B------:R-:W2:Y:S02]  /*1920*/  SYNCS.PHASECHK.TRANS64.TRYWAIT P1, [R3+URZ+0x36410], R16 ;  /* 0x03641010030075a7 */ /* 0x000ea4000802017f */
[----:B--2---:R-:W-:Y:S05]  /*1930*/  @!P1 BRA `(.L_x_1504) ;  /* 0x0000006400b09947 */ /* 0x004fea0003800000 */
.L_x_1503:
        /* <DEDUP_REMOVED lines=103> */
.L_x_1505:
[----:B-12---:R-:W-:-:S04]  /*1fb0*/  SHF.L.U32 R16, R4, 0x1f, RZ ;  /* 0x0000001f04107819 */ /* 0x006fc800000006ff */
[----:B------:R1:W2:Y:S01]  /*1fc0*/  SYNCS.PHASECHK.TRANS64.TRYWAIT P1, [UR37+0x36430], R16 ;  /* 0x03643010ff0075a7 */ /* 0x0002a20008020165 */
[----:B------:R-:W-:Y:S05]  /*1fd0*/  @!P0 BRA `(.L_x_1506) ;  /* 0x0000000000048947 */ /* 0x000fea0003800000 */
[----:B------:R-:W-:Y:S01]  /*1fe0*/  BPT.TRAP 0x1 ;  /* 0x000000040000795c */ /* 0x000fe20000300000 */
.L_x_1506:
[----:B--2---:R-:W-:Y:S05]  /*1ff0*/  @P1 BRA `(.L_x_1507) ;  /* 0x0000000000081947 */ /* 0x004fea0003800000 */
[----:B------:R-:W2:Y:S02]  /*2000*/  SYNCS.PHASECHK.TRANS64.TRYWAIT P1, [UR37+0x36430], R16 ;  /* 0x03643010ff0075a7 */ /* 0x000ea40008020165 */
[----:B--2---:R-:W-:Y:S05]  /*2010*/  @!P1 BRA `(.L_x_1508) ;  /* 0x00000060000c9947 */ /* 0x004fea0003800000 */
.L_x_1507:
        /* <DEDUP_REMOVED lines=11> */
[----:B-12---:R-:W-:Y:S01]  /*20d0*/  VIADDMNMX R16, R18, R19, R12, PT ;  /* 0x0000001312107246 */ /* 0x006fe2000380010c */
        /* <DEDUP_REMOVED lines=102> */
.L_x_1511:
[----:B------:R-:W-:-:S06]  /*2740*/  UISETP.NE.AND UP0, UPT, UR44, 0x1, UPT ;  /* 0x000000012c00788c */ /* 0x000fcc000bf05270 */
[----:B------:R-:W-:-:S05]  /*2750*/  PLOP3.LUT P1, PT, PT, PT, UP0, 0x80, 0x0 ;  /* 0x000000000000781c */ /* 0x000fca0003f2f008 */
[----:B------:R-:W-:-:S08]  /*2760*/  @UP0 ULDC UR5, c[0x0][0x754] ;  /* 0x0001d50000050ab9 */ /* 0x000fd00000000800 */
[----:B------:R-:W-:Y:S01]  /*2770*/  @P1 IMAD.HI.U32 R15, R22, UR5, RZ ;  /* 0x00000005160f1c27 */ /* 0x000fe2000f8e00ff */
[----:B------:R-:W-:-:S04]  /*2780*/  @UP0 ULDC UR5, c[0x0][0x758] ;  /* 0x0001d60000050ab9 */ /* 0x000fc80000000800 */
[----:B------:R-:W-:-:S07]  /*2790*/  @P1 SHF.R.U32.HI R22, RZ, UR5, R15 ;  /* 0x00000005ff161c19 */ /* 0x000fce000801160f */
.L_x_1512:
[----:B------:R-:W-:Y:S05]  /*27a0*/  BSYNC B0 ;  /* 0x0000000000007941 */ /* 0x000fea0003800000 */
.L_x_1510:
[----:B------:R-:W-:Y:S01]  /*27b0*/  IMAD R22, R22, UR44, R11 ;  /* 0x0000002c16167c24 */ /* 0x000fe2000f8e020b */
[----:B------:R-:W-:-:S04]  /*27c0*/  IADD3 R15, R18, UR4, R5 ;  /* 0x00000004120f7c10 */ /* 0x000fc8000fffe005 */
[----:B------:R-:W-:Y:S02]  /*27d0*/  VIADDMNMX R16, R22, UR44, R16, PT ;  /* 0x0000002c16107c46 */ /* 0x000fe4000b800110 */
[----:B------:R-:W-:-:S07]  /*27e0*/  VIMNMX R15, R15, R22, !PT ;  /* 0x000000160f0f7248 */ /* 0x000fce0007fe0100 */
.L_x_1509:
[C---:B------:R-:W-:Y:S01]  /*27f0*/  ISETP.GE.AND P1, PT, R13.reuse, 0x1, PT ;  /* 0x000000010d00780c */ /* 0x040fe20003f26270 */
[----:B------:R-:W-:Y:S01]  /*2800*/  VIADD R18, R18, 0x8 ;  /* 0x0000000812127836 */ /* 0x000fe20000000000 */
[----:B------:R-:W-:Y:S02]  /*2810*/  ISETP.GE.AND P2, PT, R13, 0x2, PT ;  /* 0x000000020d00780c */ /* 0x000fe40003f46270 */
[----:B------:R-:W-:Y:S01]  /*2820*/  ISETP.GT.AND P5, PT, R15, RZ, !P1 ;  /* 0x000000ff0f00720c */ /* 0x000fe20004fa4270 */
[----:B------:R-:W-:Y:S01]  /*2830*/  IMAD.IADD R17, R17, 0x1, R18 ;  /* 0x0000000111117824 */ /* 0x000fe200078e0212 */
[----:B------:R-:W-:Y:S02]  /*2840*/  ISETP.GT.AND P6, PT, R15, 0x1, !P2 ;  /* 0x000000010f00780c */ /* 0x000fe400057c4270 */
[----:B------:R-:W-:Y:S02]  /*2850*/  ISETP.LT.OR P5, PT, R16, 0x1, P5 ;  /* 0x000000011000780c */ /* 0x000fe40002fa1670 */
[----:B------:R-:W-:-:S02]  /*2860*/  ISETP.GE.AND P3, PT, R13, 0x9, PT ;  /* 0x000000090d00780c */ /* 0x000fc40003f66270 */
[----:B------:R-:W-:Y:S02]  /*2870*/  ISETP.LT.OR P6, PT, R16, 0x2, P6 ;  /* 0x000000021000780c */ /* 0x000fe400037c1670 */
[----:B------:R-:W-:Y:S02]  /*2880*/  FSEL R136, R136, -INF , !P5 ;  /* 0xff80000088887808 */ /* 0x000fe40006800000 */
[----:B------:R-:W-:Y:S02]  /*2890*/  ISETP.GE.AND P4, PT, R13, 0xa, PT ;  /* 0x0000000a0d00780c */ /* 0x000fe40003f86270 */
[----:B------:R-:W-:Y:S02]  /*28a0*/  ISETP.GT.AND P5, PT, R15, 0x8, !P3 ;  /* 0x000000080f00780c */ /* 0x000fe40005fa4270 */
        /* <DEDUP_REMOVED lines=8> */
[----:B------:R-:W-:Y:S02]  /*2930*/  VIADDMNMX R19, R18, R19, R12, PT ;  /* 0x0000001312137246 */ /* 0x000fe4000380010c */
[----:B------:R-:W-:-:S04]  /*2940*/  ISETP.LT.OR P6, PT, R16, 0x11, P6 ;  /* 0x000000111000780c */ /* 0x000fc800037c1670 */
[----:B------:R-:W-:Y:S02]  /*2950*/  FSEL R144, R144, -INF , !P6 ;  /* 0xff80000090907808 */ /* 0x000fe40007000000 */
[----:B------:R-:W-:-:S04]  /*2960*/  ISETP.GE.AND P6, PT, R13, 0x12, PT ;  /* 0x000000120d00780c */ /* 0x000fc80003fc6270 */
[----:B------:R-:W-:-:S04]  /*2970*/  ISETP.GT.AND P6, PT, R15, 0x11, !P6 ;  /* 0x000000110f00780c */ /* 0x000fc800077c4270 */
        /* <DEDUP_REMOVED lines=10> */
[----:B------:R-:W-:-:S13]  /*2a20*/  PLOP3.LUT P6, PT, PT, PT, UP1, 0x40, 0x0 ;  /* 0x000000000000781c */ /* 0x000fda0003fce818 */
        /* <DEDUP_REMOVED lines=16> */
.L_x_1515:
[----:B------:R-:W-:-:S06]  /*2b30*/  UISETP.NE.AND UP0, UPT, UR44, 0x1, UPT ;  /* 0x000000012c00788c */ /* 0x000fcc000bf05270 */
[----:B------:R-:W-:-:S05]  /*2b40*/  PLOP3.LUT P6, PT, PT, PT, UP0, 0x80, 0x0 ;  /* 0x000000000000781c */ /* 0x000fca0003fcf008 */
[----:B------:R-:W-:-:S08]  /*2b50*/  @UP0 ULDC UR4, c[0x0][0x754] ;  /* 0x0001d50000040ab9 */ /* 0x000fd00000000800 */
[----:B------:R-:W-:Y:S01]  /*2b60*/  @P6 IMAD.HI.U32 R15, R18, UR4, RZ ;  /* 0x00000004120f6c27 */ /* 0x000fe2000f8e00ff */
[----:B------:R-:W-:Y:S01]  /*2b70*/  PLOP3.LUT P6, PT, PT, PT, UP0, 0x80, 0x0 ;  /* 0x000000000000781c */ /* 0x000fe20003fcf008 */
[----:B------:R-:W-:-:S12]  /*2b80*/  @UP0 ULDC UR4, c[0x0][0x758] ;  /* 0x0001d60000040ab9 */ /* 0x000fd80000000800 */
[----:B------:R-:W-:-:S07]  /*2b90*/  @P6 SHF.R.U32.HI R18, RZ, UR4, R15 ;  /* 0x00000004ff126c19 */ /* 0x000fce000801160f */
.L_x_1516:
[----:B------:R-:W-:Y:S05]  /*2ba0*/  BSYNC B0 ;  /* 0x0000000000007941 */ /* 0x000fea0003800000 */
.L_x_1514:
[----:B------:R-:W-:-:S05]  /*2bb0*/  IMAD R18, R18, UR44, R11 ;  /* 0x0000002c12127c24 */ /* 0x000fca000f8e020b */
[----:B------:R-:W-:Y:S02]  /*2bc0*/  VIMNMX R17, R17, R18, !PT ;  /* 0x0000001211117248 */ /* 0x000fe40007fe0100 */
[----:B------:R-:W-:-:S07]  /*2bd0*/  VIADDMNMX R19, R18, UR44, R19, PT ;  /* 0x0000002c12137c46 */ /* 0x000fce000b800113 */
.L_x_1513:
[----:B------:R-:W-:Y:S01]  /*2be0*/  ISETP.GT.AND P3, PT, R17, 0x8, !P3 ;  /* 0x000000081100780c */ /* 0x000fe20005f64270 */
[--C-:B----4-:R-:W-:Y:S01]  /*2bf0*/  FFMA.FTZ R18, R136, UR45, -R21.reuse ;  /* 0x0000002d88127c23 */ /* 0x110fe20008010815 */
[--C-:B------:R-:W-:Y:S01]  /*2c00*/  FFMA.FTZ R136, R144, UR45, -R21.reuse ;  /* 0x0000002d90887c23 */ /* 0x100fe20008010815 */
[----:B------:R-:W-:Y:S01]  /*2c10*/  LEA R144, R6, UR37, 0x2 ;  /* 0x0000002506907c11 */ /* 0x000fe2000f8e10ff */
[--C-:B------:R-:W-:Y:S01]  /*2c20*/  FFMA.FTZ R23, R22, UR45, -R21.reuse ;  /* 0x0000002d16177c23 */ /* 0x100fe20008010815 */
[----:B------:R-:W-:Y:S01]  /*2c30*/  ISETP.LT.OR P3, PT, R19, 0x9, P3 ;  /* 0x000000091300780c */ /* 0x000fe20001f61670 */
[--C-:B------:R-:W-:Y:S01]  /*2c40*/  FFMA.FTZ R22, R140, UR45, -R21.reuse ;  /* 0x0000002d8c167c23 */ /* 0x100fe20008010815 */
[----:B------:R-:W-:Y:S01]  /*2c50*/  ISETP.GT.AND P2, PT, R17, 0x1, !P2 ;  /* 0x000000011100780c */ /* 0x000fe20005744270 */
[--C-:B------:R-:W-:Y:S01]  /*2c60*/  FFMA.FTZ R137, R154, UR45, -R21.reuse ;  /* 0x0000002d9a897c23 */ /* 0x100fe20008010815 */
[----:B------:R-:W-:Y:S01]  /*2c70*/  FSEL R15, R142, -INF , !P3 ;  /* 0xff8000008e0f7808 */ /* 0x000fe20005800000 */
[--C-:B------:R-:W-:Y:S01]  /*2c80*/  FFMA.FTZ R141, R156, UR45, -R21.reuse ;  /* 0x0000002d9c8d7c23 */ /* 0x100fe20008010815 */
[----:B------:R-:W1:Y:S01]  /*2c90*/  LDS R142, [R144+0x30200] ;  /* 0x03020000908e7984 */ /* 0x000e620000000800 */
[--C-:B------:R-:W-:Y:S01]  /*2ca0*/  FFMA.FTZ R140, R148, UR45, -R21.reuse ;  /* 0x0000002d948c7c23 */ /* 0x100fe20008010815 */
[----:B------:R-:W-:Y:S01]  /*2cb0*/  ISETP.LT.OR P2, PT, R19, 0x2, P2 ;  /* 0x000000021300780c */ /* 0x000fe20001741670 */
[----:B------:R-:W-:Y:S01]  /*2cc0*/  FFMA.FTZ R21, R16, UR45, -R21 ;  /* 0x0000002d10157c23 */ /* 0x000fe20008010815 */
[----:B------:R-:W-:Y:S01]  /*2cd0*/  ISETP.GE.AND P6, PT, R13, 0x12, PT ;  /* 0x000000120d00780c */ /* 0x000fe20003fc6270 */
[----:B------:R2:W3:Y:S01]  /*2ce0*/  LDS R16, [R144+0x30220] ;  /* 0x0302200090107984 */ /* 0x0004e20000000800 */
[----:B------:R-:W-:Y:S01]  /*2cf0*/  FSEL R139, R139, -INF , !P2 ;  /* 0xff8000008b8b7808 */ /* 0x000fe20005000000 */
[--C-:B-----5:R-:W-:Y:S01]  /*2d00*/  FFMA.FTZ R15, R15, UR45, -R20.reuse ;  /* 0x0000002d0f0f7c23 */ /* 0x120fe20008010814 */
[C---:B------:R-:W-:Y:S01]  /*2d10*/  ISETP.GT.AND P2, PT, R17.reuse, 0x11, !P6 ;  /* 0x000000111100780c */ /* 0x040fe20007744270 */
[----:B------:R-:W4:Y:S01]  /*2d20*/  MUFU.EX2 R18, R18 ;  /* 0x0000001200127308 */ /* 0x000f220000000800 */
[----:B------:R-:W-:Y:S01]  /*2d30*/  ISETP.GT.AND P4, PT, R17, 0x9, !P4 ;  /* 0x000000091100780c */ /* 0x000fe20006784270 */
[--C-:B------:R-:W-:Y:S01]  /*2d40*/  FFMA.FTZ R139, R139, UR45, -R20.reuse ;  /* 0x0000002d8b8b7c23 */ /* 0x100fe20008010814 */
[C---:B------:R-:W-:Y:S01]  /*2d50*/  ISETP.GE.AND P3, PT, R13.reuse, 0x19, PT ;  /* 0x000000190d00780c */ /* 0x040fe20003f66270 */
[----:B------:R-:W-:Y:S01]  /*2d60*/  USHF.R.U32.HI UR6, URZ, 0x4, UR42 ;  /* 0x000000043f067899 */ /* 0x000fe2000801162a */
[----:B------:R-:W-:Y:S01]  /*2d70*/  ISETP.GE.AND P6, PT, R13, 0x1a, PT ;  /* 0x0000001a0d00780c */ /* 0x000fe20003fc6270 */
[----:B------:R-:W-:Y:S01]  /*2d80*/  UMOV UR11, 0x80000020 ;  /* 0x80000020000b7882 */ /* 0x000fe20000000000 */
[C---:B------:R-:W-:Y:S01]  /*2d90*/  ISETP.GT.AND P5, PT, R17.reuse, 0x10, !P5 ;  /* 0x000000101100780c */ /* 0x040fe20006fa4270 */
[----:B------:R-:W5:Y:S01]  /*2da0*/  MUFU.EX2 R23, R23 ;  /* 0x0000001700177308 */ /* 0x000f620000000800 */
[C---:B------:R-:W-:Y:S01]  /*2db0*/  ISETP.GT.AND P3, PT, R17.reuse, 0x18, !P3 ;  /* 0x000000181100780c */ /* 0x040fe20005f64270 */
[----:B------:R-:W-:Y:S01]  /*2dc0*/  ULOP3.LUT UR6, UR6, 0x3fff, URZ, 0xc0, !UPT ;  /* 0x00003fff06067892 */ /* 0x000fe2000f8ec03f */
[C---:B------:R-:W-:Y:S01]  /*2dd0*/  ISETP.GT.AND P1, PT, R17.reuse, RZ, !P1 ;  /* 0x000000ff1100720c */ /* 0x040fe20004f24270 */
[----:B------:R-:W-:Y:S01]  /*2de0*/  UMOV UR9, 0x40000040 ;  /* 0x4000004000097882 */ /* 0x000fe20000000000 */
[----:B------:R-:W-:Y:S01]  /*2df0*/  ISETP.GT.AND P6, PT, R17, 0x19, !P6 ;  /* 0x000000191100780c */ /* 0x000fe200077c4270 */
[----:B------:R-:W-:Y:S01]  /*2e00*/  ULOP3.LUT UR12, UR6, 0x1000000, URZ, 0xfc, !UPT ;  /* 0x01000000060c7892 */ /* 0x000fe2000f8efc3f */
[C---:B------:R-:W-:Y:S01]  /*2e10*/  ISETP.LT.OR P4, PT, R19.reuse, 0xa, P4 ;  /* 0x0000000a1300780c */ /* 0x040fe20002781670 */
[----:B------:R2:W-:Y:S01]  /*2e20*/  MUFU.EX2 R17, R139 ;  /* 0x0000008b00117308 */ /* 0x0005e20000000800 */
[C---:B------:R-:W-:Y:S01]  /*2e30*/  ISETP.LT.OR P5, PT, R19.reuse, 0x11, P5 ;  /* 0x000000111300780c */ /* 0x040fe20002fa1670 */
[----:B------:R-:W-:Y:S01]  /*2e40*/  UMOV UR13, 0x80000020 ;  /* 0x80000020000d7882 */ /* 0x000fe20000000000 */
[----:B------:R-:W-:Y:S01]  /*2e50*/  ISETP.LT.OR P2, PT, R19, 0x12, P2 ;  /* 0x000000121300780c */ /* 0x000fe20001741670 */
[----:B------:R-:W-:Y:S01]  /*2e60*/  UMOV UR15, 0x40000040 ;  /* 0x40000040000f7882 */ /* 0x000fe20000000000 */
[----:B------:R-:W-:Y:S01]  /*2e70*/  FSEL R143, R143, -INF , !P4 ;  /* 0xff8000008f8f7808 */ /* 0x000fe20006000000 */
[----:B------:R-:W-:Y:S01]  /*2e80*/  UMOV UR10, UR12 ;  /* 0x0000000c000a7c82 */ /* 0x000fe20008000000 */
[C---:B------:R-:W-:Y:S01]  /*2e90*/  ISETP.LT.OR P3, PT, R19.reuse, 0x19, P3 ;  /* 0x000000191300780c */ /* 0x040fe20001f61670 */
[----:B------:R-:W5:Y:S01]  /*2ea0*/  MUFU.EX2 R15, R15 ;  /* 0x0000000f000f7308 */ /* 0x000f620000000800 */
[----:B------:R-:W-:Y:S01]  /*2eb0*/  ISETP.LT.OR P1, PT, R19, 0x1, P1 ;  /* 0x000000011300780c */ /* 0x000fe20000f21670 */
[----:B------:R-:W-:Y:S01]  /*2ec0*/  FFMA.FTZ R143, R143, UR45, -R20 ;  /* 0x0000002d8f8f7c23 */ /* 0x000fe20008010814 */
[----:B------:R-:W-:-:S02]  /*2ed0*/  ISETP.LT.OR P6, PT, R19, 0x1a, P6 ;  /* 0x0000001a1300780c */ /* 0x000fc400037c1670 */
[----:B------:R-:W-:Y:S02]  /*2ee0*/  FSEL R19, R146, -INF , !P5 ;  /* 0xff80000092137808 */ /* 0x000fe40006800000 */
[----:B--2---:R-:W-:Y:S01]  /*2ef0*/  FSEL R139, R150, -INF , !P3 ;  /* 0xff800000968b7808 */ /* 0x004fe20005800000 */
[----:B------:R2:W-:Y:S01]  /*2f00*/  MUFU.EX2 R144, R143 ;  /* 0x0000008f00907308 */ /* 0x0005e20000000800 */
[----:B------:R-:W-:Y:S01]  /*2f10*/  FSEL R151, R151, -INF , !P6 ;  /* 0xff80000097977808 */ /* 0x000fe20007000000 */
[--C-:B------:R-:W-:Y:S01]  /*2f20*/  FFMA.FTZ R148, R19, UR45, -R20.reuse ;  /* 0x0000002d13947c23 */ /* 0x100fe20008010814 */
[----:B------:R-:W-:Y:S01]  /*2f30*/  FSEL R19, R138, -INF , !P1 ;  /* 0xff8000008a137808 */ /* 0x000fe20004800000 */
[--C-:B------:R-:W-:Y:S01]  /*2f40*/  FFMA.FTZ R146, R139, UR45, -R20.reuse ;  /* 0x0000002d8b927c23 */ /* 0x100fe20008010814 */
[----:B------:R-:W-:Y:S01]  /*2f50*/  FSEL R147, R147, -INF , !P2 ;  /* 0xff80000093937808 */ /* 0x000fe20005000000 */
[----:B------:R-:W-:Y:S01]  /*2f60*/  FFMA.FTZ R139, R151, UR45, -R20 ;  /* 0x0000002d978b7c23 */ /* 0x000fe20008010814 */
[----:B-1----:R-:W-:Y:S01]  /*2f70*/  FADD.FTZ R145, R124, -R142 ;  /* 0x8000008e7c917221 */ /* 0x002fe20000010000 */
[----:B------:R-:W-:Y:S01]  /*2f80*/  FFMA.FTZ R19, R19, UR45, -R20 ;  /* 0x0000002d13137c23 */ /* 0x000fe20008010814 */
[--C-:B--2---:R-:W-:Y:S01]  /*2f90*/  FADD.FTZ R143, R120, -R142.reuse ;  /* 0x8000008e788f7221 */ /* 0x104fe20000010000 */
[--C-:B------:R-:W-:Y:S01]  /*2fa0*/  FADD.FTZ R120, R125, -R142.reuse ;  /* 0x8000008e7d787221 */ /* 0x100fe20000010000 */
[----:B------:R-:W-:Y:S01]  /*2fb0*/  FADD.FTZ R125, R128, -R142 ;  /* 0x8000008e807d7221 */ /* 0x000fe20000010000 */
[----:B------:R-:W-:Y:S01]  /*2fc0*/  FFMA.FTZ R147, R147, UR45, -R20 ;  /* 0x0000002d93937c23 */ /* 0x000fe20008010814 */
[--C-:B------:R-:W-:Y:S01]  /*2fd0*/  FADD.FTZ R128, R129, -R142.reuse ;  /* 0x8000008e81807221 */ /* 0x100fe20000010000 */
[--C-:B------:R-:W-:Y:S01]  /*2fe0*/  FADD.FTZ R20, R121, -R142.reuse ;  /* 0x8000008e79147221 */ /* 0x100fe20000010000 */
[--C-:B------:R-:W-:Y:S01]  /*2ff0*/  FADD.FTZ R129, R132, -R142.reuse ;  /* 0x8000008e84817221 */ /* 0x100fe20000010000 */
[----:B------:R-:W1:Y:S01]  /*3000*/  MUFU.EX2 R22, R22 ;  /* 0x0000001600167308 */ /* 0x000e620000000800 */
[----:B------:R-:W-:Y:S01]  /*3010*/  FADD.FTZ R142, R133, -R142 ;  /* 0x8000008e858e7221 */ /* 0x000fe20000010000 */
[--C-:B---3--:R-:W-:Y:S01]  /*3020*/  FADD.FTZ R132, R123, -R16.reuse ;  /* 0x800000107b847221 */ /* 0x108fe20000010000 */
[--C-:B------:R-:W-:Y:S01]  /*3030*/  FADD.FTZ R126, R126, -R16.reuse ;  /* 0x800000107e7e7221 */ /* 0x100fe20000010000 */
[--C-:B------:R-:W-:Y:S01]  /*3040*/  FADD.FTZ R123, R130, -R16.reuse ;  /* 0x80000010827b7221 */ /* 0x100fe20000010000 */
[--C-:B------:R-:W-:Y:S01]  /*3050*/  FADD.FTZ R130, R131, -R16.reuse ;  /* 0x8000001083827221 */ /* 0x100fe20000010000 */
[--C-:B------:R-:W-:Y:S01]  /*3060*/  FADD.FTZ R122, R122, -R16.reuse ;  /* 0x800000107a7a7221 */ /* 0x100fe20000010000 */
[--C-:B------:R-:W-:Y:S01]  /*3070*/  FADD.FTZ R127, R127, -R16.reuse ;  /* 0x800000107f7f7221 */ /* 0x100fe20000010000 */
[----:B------:R-:W2:Y:S01]  /*3080*/  MUFU.EX2 R137, R137 ;  /* 0x0000008900897308 */ /* 0x000ea20000000800 */
[--C-:B------:R-:W-:Y:S01]  /*3090*/  FADD.FTZ R131, R134, -R16.reuse ;  /* 0x8000001086837221 */ /* 0x100fe20000010000 */
[----:B------:R-:W-:Y:S01]  /*30a0*/  FADD.FTZ R135, R135, -R16 ;  /* 0x8000001087877221 */ /* 0x000fe20000010000 */
[----:B----4-:R-:W-:Y:S01]  /*30b0*/  FMUL.FTZ R143, R18, R143 ;  /* 0x0000008f128f7220 */ /* 0x010fe20000410000 */
[----:B-----5:R-:W-:Y:S01]  /*30c0*/  F2FP.BF16.F32.PACK_AB R16, R23, R18 ;  /* 0x000000121710723e */ /* 0x020fe200000010ff */
[----:B------:R-:W-:Y:S01]  /*30d0*/  FMUL.FTZ R126, R15, R126 ;  /* 0x0000007e0f7e7220 */ /* 0x000fe20000410000 */
[----:B------:R-:W-:Y:S01]  /*30e0*/  FMUL.FTZ R134, R23, R20 ;  /* 0x0000001417867220 */ /* 0x000fe20000410000 */
[----:B------:R-:W-:Y:S01]  /*30f0*/  R2UR UR7, R8 ;  /* 0x00000000080772ca */ /* 0x000fe200000e0000 */
[----:B------:R-:W3:Y:S01]  /*3100*/  MUFU.EX2 R140, R140 ;  /* 0x0000008c008c7308 */ /* 0x000ee20000000800 */
[----:B-1----:R-:W-:Y:S01]  /*3110*/  FMUL.FTZ R145, R22, R145 ;  /* 0x0000009116917220 */ /* 0x002fe20000410000 */
[----:B------:R-:W-:-:S06]  /*3120*/  FMUL.FTZ R127, R144, R127 ;  /* 0x0000007f907f7220 */ /* 0x000fcc0000410000 */
[----:B------:R-:W1:Y:S01]  /*3130*/  MUFU.EX2 R21, R21 ;  /* 0x0000001500157308 */ /* 0x000e620000000800 */
[C---:B--2---:R-:W-:Y:S01]  /*3140*/  F2FP.BF16.F32.PACK_AB R18, R137.reuse, R22 ;  /* 0x000000168912723e */ /* 0x044fe200000010ff */
[----:B------:R-:W-:Y:S02]  /*3150*/  FMUL.FTZ R120, R137, R120 ;  /* 0x0000007889787220 */ /* 0x000fe40000410000 */
[----:B------:R-:W-:Y:S02]  /*3160*/  ULEA UR4, UR7, UR37, 0xd ;  /* 0x0000002507047291 */ /* 0x000fe4000f8e683f */
[----:B------:R-:W-:Y:S02]  /*3170*/  UIMAD UR7, UR7, 0x3000, UR37 ;  /* 0x00003000070778a4 */ /* 0x000fe4000f8e0225 */
[----:B------:R2:W4:Y:S01]  /*3180*/  MUFU.EX2 R133, R19 ;  /* 0x0000001300857308 */ /* 0x0005220000000800 */
[----:B---3--:R-:W-:Y:S01]  /*3190*/  FMUL.FTZ R129, R140, R129 ;  /* 0x000000818c817220 */ /* 0x008fe20000410000 */
[----:B------:R-:W-:-:S02]  /*31a0*/  UIADD3 UR5, UR4, 0x2a000, URZ ;  /* 0x0002a00004057890 */ /* 0x000fc4000fffe03f */
[----:B------:R-:W-:Y:S02]  /*31b0*/  USHF.R.U32.HI UR7, URZ, 0x4, UR7 ;  /* 0x000000043f077899 */ /* 0x000fe40008011607 */
[----:B------:R-:W-:Y:S02]  /*31c0*/  USHF.R.U32.HI UR5, URZ, 0x4, UR5 ;  /* 0x000000043f057899 */ /* 0x000fe40008011605 */
[----:B------:R-:W3:Y:S01]  /*31d0*/  MUFU.EX2 R136, R136 ;  /* 0x0000008800887308 */ /* 0x000ee20000000800 */
[----:B--2---:R-:W-:Y:S01]  /*31e0*/  F2FP.BF16.F32.PACK_AB R19, R144, R15 ;  /* 0x0000000f9013723e */ /* 0x004fe200000010ff */
[----:B------:R-:W-:Y:S01]  /*31f0*/  FMUL.FTZ R15, R17, R132 ;  /* 0x00000084110f7220 */ /* 0x000fe20000410000 */
[C---:B-1----:R-:W-:Y:S01]  /*3200*/  FMUL.FTZ R142, R21.reuse, R142 ;  /* 0x0000008e158e7220 */ /* 0x042fe20000410000 */
[----:B------:R-:W-:Y:S01]  /*3210*/  F2FP.BF16.F32.PACK_AB R22, R21, R140 ;  /* 0x0000008c1516723e */ /* 0x000fe200000010ff */
[----:B------:R-:W-:Y:S01]  /*3220*/  ULOP3.LUT UR6, UR5, 0x3fff, URZ, 0xc0, !UPT ;  /* 0x00003fff05067892 */ /* 0x000fe2000f8ec03f */
[----:B------:R-:W-:Y:S01]  /*3230*/  R2UR UR5, R152 ;  /* 0x00000000980572ca */ /* 0x000fe200000e0000 */
[----:B------:R-:W-:Y:S01]  /*3240*/  ULOP3.LUT UR14, UR7, 0x3fff, URZ, 0xc0, !UPT ;  /* 0x00003fff070e7892 */ /* 0x000fe2000f8ec03f */
[----:B------:R-:W1:Y:S01]  /*3250*/  MUFU.EX2 R141, R141 ;  /* 0x0000008d008d7308 */ /* 0x000e620000000800 */
[----:B----4-:R-:W-:Y:S01]  /*3260*/  F2FP.BF16.F32.PACK_AB R17, R17, R133 ;  /* 0x000000851111723e */ /* 0x010fe200000010ff */
[----:B------:R-:W-:Y:S01]  /*3270*/  BAR.SYNC.DEFER_BLOCKING 0x9, 0x180 ;  /* 0x0246000000007b1d */ /* 0x000fe20000010000 */
[----:B------:R-:W-:-:S05]  /*3280*/  FMUL.FTZ R122, R133, R122 ;  /* 0x0000007a857a7220 */ /* 0x000fca0000410000 */
[----:B------:R-:W2:Y:S01]  /*3290*/  MUFU.EX2 R138, R148 ;  /* 0x00000094008a7308 */ /* 0x000ea20000000800 */
[----:B---3--:R-:W-:Y:S01]  /*32a0*/  FMUL.FTZ R125, R136, R125 ;  /* 0x0000007d887d7220 */ /* 0x008fe20000410000 */
[----:B------:R-:W-:Y:S01]  /*32b0*/  UMOV UR8, UR6 ;  /* 0x0000000600087c82 */ /* 0x000fe20008000000 */
[----:B------:R-:W-:-:S04]  /*32c0*/  USHF.R.U32.HI UR5, URZ, 0x4, UR5 ;  /* 0x000000043f057899 */ /* 0x000fc80008011605 */
[----:B------:R-:W-:Y:S01]  /*32d0*/  ULOP3.LUT UR5, UR5, 0x3fff, URZ, 0xc0, !UPT ;  /* 0x00003fff05057892 */ /* 0x000fe2000f8ec03f */
[----:B------:R-:W3:Y:S01]  /*32e0*/  MUFU.EX2 R121, R147 ;  /* 0x0000009300797308 */ /* 0x000ee20000000800 */
[C---:B-1----:R-:W-:Y:S01]  /*32f0*/  F2FP.BF16.F32.PACK_AB R20, R141.reuse, R136 ;  /* 0x000000888d14723e */ /* 0x042fe200000010ff */
[----:B------:R-:W-:-:S06]  /*3300*/  FMUL.FTZ R128, R141, R128 ;  /* 0x000000808d807220 */ /* 0x000fcc0000410000 */
[----:B------:R-:W1:Y:S01]  /*3310*/  MUFU.EX2 R124, R146 ;  /* 0x00000092007c7308 */ /* 0x000e620000000800 */
[----:B--2---:R-:W-:Y:S01]  /*3320*/  FMUL.FTZ R123, R138, R123 ;  /* 0x0000007b8a7b7220 */ /* 0x004fe20000410000 */
[----:B------:R2:W-:Y:S06]  /*3330*/  STSM.16.M88.4 [R9+0x30400], R16 ;  /* 0x0304001009007844 */ /* 0x0005ec0000000200 */
[----:B------:R-:W4:Y:S01]  /*3340*/  MUFU.EX2 R139, R139 ;  /* 0x0000008b008b7308 */ /* 0x000f220000000800 */
[C---:B---3--:R-:W-:Y:S01]  /*3350*/  F2FP.BF16.F32.PACK_AB R21, R121.reuse, R138 ;  /* 0x0000008a7915723e */ /* 0x048fe200000010ff */
[----:B------:R-:W-:Y:S01]  /*3360*/  FMUL.FTZ R130, R121, R130 ;  /* 0x0000008279827220 */ /* 0x000fe20000410000 */
[----:B-1----:R-:W-:Y:S01]  /*3370*/  FMUL.FTZ R131, R124, R131 ;  /* 0x000000837c837220 */ /* 0x002fe20000410000 */
[----:B--2---:R-:W-:-:S02]  /*3380*/  F2FP.BF16.F32.PACK_AB R16, R134, R143 ;  /* 0x0000008f8610723e */ /* 0x004fc400000010ff */
[----:B------:R-:W-:Y:S02]  /*3390*/  F2FP.BF16.F32.PACK_AB R18, R120, R145 ;  /* 0x000000917812723e */ /* 0x000fe400000010ff */
[----:B------:R-:W-:Y:S02]  /*33a0*/  F2FP.BF16.F32.PACK_AB R17, R15, R122 ;  /* 0x0000007a0f11723e */ /* 0x000fe400000010ff */
[----:B------:R-:W-:Y:S02]  /*33b0*/  F2FP.BF16.F32.PACK_AB R19, R127, R126 ;  /* 0x0000007e7f13723e */ /* 0x000fe400000010ff */
[C---:B----4-:R-:W-:Y:S01]  /*33c0*/  F2FP.BF16.F32.PACK_AB R23, R139.reuse, R124 ;  /* 0x0000007c8b17723e */ /* 0x050fe200000010ff */
[----:B------:R-:W-:-:S04]  /*33d0*/  FMUL.FTZ R124, R139, R135 ;  /* 0x000000878b7c7220 */ /* 0x000fc80000410000 */
[----:B------:R1:W-:Y:S01]  /*33e0*/  STSM.16.M88.4 [R10], R20 ;  /* 0x000000140a007844 */ /* 0x0003e20000000200 */
[----:B------:R-:W-:Y:S01]  /*33f0*/  @!PT LDS RZ, [RZ] ;  /* 0x00000000fffff984 */ /* 0x000fe20000000800 */
[----:B------:R-:W-:Y:S01]  /*3400*/  @!PT LDS RZ, [RZ] ;  /* 0x00000000fffff984 */ /* 0x000fe20000000800 */
[----:B------:R-:W-:Y:S01]  /*3410*/  @!PT LDS RZ, [RZ] ;  /* 0x00000000fffff984 */ /* 0x000fe20000000800 */
[----:B------:R-:W-:Y:S01]  /*3420*/  @!PT LDS RZ, [RZ] ;  /* 0x00000000fffff984 */ /* 0x000fe20000000800 */
[----:B------:R2:W-:Y:S06]  /*3430*/  MEMBAR.ALL.CTA ;  /* 0x0000000000007992 */ /* 0x0005ec0000008000 */
[----:B--2---:R-:W2:Y:S01]  /*3440*/  FENCE.VIEW.ASYNC.S ;  /* 0x00000000000073c6 */ /* 0x004ea20000000000 */
[----:B-1----:R-:W-:Y:S02]  /*3450*/  F2FP.BF16.F32.PACK_AB R20, R128, R125 ;  /* 0x0000007d8014723e */ /* 0x002fe400000010ff */
[----:B------:R-:W-:-:S02]  /*3460*/  F2FP.BF16.F32.PACK_AB R22, R142, R129 ;  /* 0x000000818e16723e */ /* 0x000fc400000010ff */
[----:B------:R-:W-:Y:S02]  /*3470*/  F2FP.BF16.F32.PACK_AB R21, R130, R123 ;  /* 0x0000007b8215723e */ /* 0x000fe400000010ff */
[----:B------:R-:W-:Y:S01]  /*3480*/  F2FP.BF16.F32.PACK_AB R23, R124, R131 ;  /* 0x000000837c17723e */ /* 0x000fe200000010ff */
        /* <DEDUP_REMOVED lines=75> */
.L_x_1517:
        /* <DEDUP_REMOVED lines=59> */
.L_x_1518:
        /* <DEDUP_REMOVED lines=63> */
.L_x_1493:
[----:B------:R-:W-:Y:S05]  /*40e0*/  @P0 BRA `(.L_x_1491) ;  /* 0x0000003c008c0947 */ /* 0x000fea0003800000 */
[----:B------:R-:W1:Y:S01]  /*40f0*/  S2R R4, SR_TID.X ;  /* 0x0000000000047919 */ /* 0x000e620000002100 */
[----:B------:R-:W2:Y:S01]  /*4100*/  S2UR UR5, SR_CTAID.Y ;  /* 0x00000000000579c3 */ /* 0x000ea20000002600 */
[----:B------:R-:W-:Y:S01]  /*4110*/  ULDC UR4, c[0x0][0x850] ;  /* 0x0002140000047ab9 */ /* 0x000fe20000000800 */
[----:B------:R-:W-:Y:S01]  /*4120*/  ULDC.64 UR12, c[0x0][0x818] ;  /* 0x00020600000c7ab9 */ /* 0x000fe20000000a00 */
[----:B------:R-:W-:Y:S01]  /*4130*/  UISETP.NE.AND UP0, UPT, UR4, 0x1, UPT ;  /* 0x000000010400788c */ /* 0x000fe2000bf05270 */
[----:B------:R-:W-:Y:S01]  /*4140*/  BSSY B0, `(.L_x_1520) ;  /* 0x0000052000007945 */ /* 0x000fe20003800000 */
[----:B------:R-:W-:Y:S01]  /*4150*/  ULDC.64 UR14, c[0x0][0x820] ;  /* 0x00020800000e7ab9 */ /* 0x000fe20000000a00 */
[----:B------:R-:W-:Y:S01]  /*4160*/  UMOV UR4, 0x400 ;  /* 0x0000040000047882 */ /* 0x000fe20000000000 */
[----:B------:R-:W-:Y:S01]  /*4170*/  ULDC.64 UR16, c[0x0][0x848] ;  /* 0x0002120000107ab9 */ /* 0x000fe20000000a00 */
[----:B------:R-:W3:Y:S06]  /*4180*/  S2UR UR9, SR_CgaCtaId ;  /* 0x00000000000979c3 */ /* 0x000eec0000008800 */
[----:B------:R-:W-:-:S02]  /*4190*/  @UP0 ULDC UR6, c[0x0][0x854] ;  /* 0x0002150000060ab9 */ /* 0x000fc40000000800 */
[----:B------:R-:W4:Y:S01]  /*41a0*/  S2UR UR8, SR_CTAID.X ;  /* 0x00000000000879c3 */ /* 0x000f220000002500 */
[----:B--2---:R-:W-:-:S07]  /*41b0*/  UIMAD.WIDE.U32 UR6, UR5, UR6, URZ ;  /* 0x00000006050672a5 */ /* 0x004fce000f8e003f */
[----:B------:R-:W2:Y:S01]  /*41c0*/  S2UR UR18, SR_CTAID.Z ;  /* 0x00000000001279c3 */ /* 0x000ea20000002700 */
[----:B-1----:R-:W-:Y:S01]  /*41d0*/  VIADD R3, R4, 0xffffff80 ;  /* 0xffffff8004037836 */ /* 0x002fe20000000000 */
[----:B---3--:R-:W-:-:S03]  /*41e0*/  ULEA UR4, UR9, UR4, 0x18 ;  /* 0x0000000409047291 */ /* 0x008fc6000f8ec03f */
[----:B------:R-:W-:Y:S01]  /*41f0*/  @UP0 ULDC UR9, c[0x0][0x858] ;  /* 0x0002160000090ab9 */ /* 0x000fe20000000800 */
[----:B------:R-:W-:Y:S01]  /*4200*/  SHF.R.S32.HI R0, RZ, 0x1f, R3 ;  /* 0x0000001fff007819 */ /* 0x000fe20000011403 */
[----:B------:R-:W-:Y:S01]  /*4210*/  @UP0 USHF.R.U32.HI UR5, URZ, UR9, UR7 ;  /* 0x000000093f050299 */ /* 0x000fe20008011607 */
[----:B------:R-:W-:Y:S01]  /*4220*/  BAR.SYNC.DEFER_BLOCKING 0x1, 0x180 ;  /* 0x0046000000007b1d */ /* 0x000fe20000010000 */
[----:B------:R-:W-:Y:S01]  /*4230*/  ISETP.NE.AND P0, PT, R3, RZ, PT ;  /* 0x000000ff0300720c */ /* 0x000fe20003f05270 */
[----:B----4-:R-:W-:Y:S01]  /*4240*/  UIMAD UR8, UR8, 0x4800, URZ ;  /* 0x00004800080878a4 */ /* 0x010fe2000f8e023f */
[----:B------:R-:W-:Y:S01]  /*4250*/  LEA.HI R2, R0, R3, RZ, 0x7 ;  /* 0x0000000300027211 */ /* 0x000fe200078f38ff */
[----:B------:R-:W-:Y:S02]  /*4260*/  USHF.R.S32.HI UR10, URZ, 0x1f, UR5 ;  /* 0x0000001f3f0a7899 */ /* 0x000fe40008011405 */
[----:B------:R-:W-:Y:S01]  /*4270*/  USHF.R.S32.HI UR9, URZ, 0x1f, UR8 ;  /* 0x0000001f3f097899 */ /* 0x000fe20008011408 */
[----:B------:R-:W-:Y:S01]  /*4280*/  LOP3.LUT R0, R2, 0x3fffff80, RZ, 0xc0, !PT ;  /* 0x3fffff8002007812 */ /* 0x000fe200078ec0ff */
[----:B------:R-:W-:Y:S01]  /*4290*/  UIMAD UR11, UR10, UR12, URZ ;  /* 0x0000000c0a0b72a4 */ /* 0x000fe2000f8e023f */
[----:B------:R-:W-:Y:S01]  /*42a0*/  SHF.R.S32.HI R5, RZ, 0x7, R2 ;  /* 0x00000007ff057819 */ /* 0x000fe20000011402 */
[----:B------:R-:W-:-:S02]  /*42b0*/  UIMAD.WIDE.U32 UR6, UR5, UR12, UR8 ;  /* 0x0000000c050672a5 */ /* 0x000fc4000f8e0008 */
[----:B------:R-:W-:Y:S01]  /*42c0*/  IMAD.IADD R0, R3, 0x1, -R0 ;  /* 0x0000000103007824 */ /* 0x000fe200078e0a00 */
[----:B------:R-:W-:-:S03]  /*42d0*/  UIMAD UR11, UR5, UR13, UR11 ;  /* 0x0000000d050b72a4 */ /* 0x000fc6000f8e020b */
[----:B------:R-:W-:Y:S01]  /*42e0*/  IMAD R0, R5, 0x600, R0 ;  /* 0x0000060005007824 */ /* 0x000fe200078e0200 */
[----:B------:R-:W-:Y:S01]  /*42f0*/  ULDC.64 UR12, c[0x0][0x840] ;  /* 0x00021000000c7ab9 */ /* 0x000fe20000000a00 */
[----:B------:R-:W-:Y:S02]  /*4300*/  UIADD3 UR7, UR7, UR11, URZ ;  /* 0x0000000b07077290 */ /* 0x000fe4000fffe03f */
[----:B------:R-:W-:Y:S01]  /*4310*/  IMAD.SHL.U32 R0, R0, 0x4, RZ ;  /* 0x0000000400007824 */ /* 0x000fe200078e00ff */
[----:B------:R-:W-:Y:S02]  /*4320*/  UIMAD UR10, UR10, UR12, URZ ;  /* 0x0000000c0a0a72a4 */ /* 0x000fe4000f8e023f */
[----:B------:R-:W-:Y:S02]  /*4330*/  UIMAD.WIDE.U32 UR8, UR5, UR12, UR8 ;  /* 0x0000000c050872a5 */ /* 0x000fe4000f8e0008 */
[----:B------:R-:W-:Y:S01]  /*4340*/  LEA R0, R0, UR4, 0x2 ;  /* 0x0000000400007c11 */ /* 0x000fe2000f8e10ff */
[----:B------:R-:W-:-:S02]  /*4350*/  UIMAD UR12, UR5, UR13, UR10 ;  /* 0x0000000d050c72a4 */ /* 0x000fc4000f8e020a */
[----:B--2---:R-:W-:Y:S02]  /*4360*/  USHF.R.S32.HI UR5, URZ, 0x1f, UR18 ;  /* 0x0000001f3f057899 */ /* 0x004fe40008011412 */
[----:B------:R1:W-:Y:S01]  /*4370*/  STS.128 [R0], R24 ;  /* 0x0000001800007388 */ /* 0x0003e20000000c00 */
[----:B------:R-:W-:Y:S02]  /*4380*/  UIADD3 UR9, UR9, UR12, URZ ;  /* 0x0000000c09097290 */ /* 0x000fe4000fffe03f */
[----:B------:R-:W-:Y:S01]  /*4390*/  UIMAD UR10, UR5, UR14, URZ ;  /* 0x0000000e050a72a4 */ /* 0x000fe2000f8e023f */
[----:B------:R1:W-:Y:S01]  /*43a0*/  STS.128 [R0+0x800], R28 ;  /* 0x0008001c00007388 */ /* 0x0003e20000000c00 */
[----:B------:R-:W-:Y:S02]  /*43b0*/  UIMAD UR5, UR5, UR16, URZ ;  /* 0x00000010050572a4 */ /* 0x000fe4000f8e023f */
[----:B------:R-:W-:Y:S01]  /*43c0*/  UIMAD UR10, UR18, UR15, UR10 ;  /* 0x0000000f120a72a4 */ /* 0x000fe2000f8e020a */
[----:B------:R1:W-:Y:S01]  /*43d0*/  STS.128 [R0+0x1000], R32 ;  /* 0x0010002000007388 */ /* 0x0003e20000000c00 */
[----:B------:R-:W-:-:S02]  /*43e0*/  UIMAD.WIDE.U32 UR6, UR18, UR14, UR6 ;  /* 0x0000000e120672a5 */ /* 0x000fc4000f8e0006 */
[----:B------:R-:W-:Y:S01]  /*43f0*/  UIMAD UR5, UR18, UR17, UR5 ;  /* 0x00000011120572a4 */ /* 0x000fe2000f8e0205 */
[----:B------:R1:W-:Y:S01]  /*4400*/  STS.128 [R0+0x1800], R36 ;  /* 0x0018002400007388 */ /* 0x0003e20000000c00 */
[----:B------:R-:W-:Y:S01]  /*4410*/  UIMAD.WIDE.U32 UR8, UR18, UR16, UR8 ;  /* 0x00000010120872a5 */ /* 0x000fe2000f8e0008 */
[----:B------:R-:W-:Y:S02]  /*4420*/  ULDC.64 UR12, c[0x0][0x800] ;  /* 0x00020000000c7ab9 */ /* 0x000fe40000000a00 */
[----:B------:R1:W-:Y:S01]  /*4430*/  STS.128 [R0+0x2000], R40 ;  /* 0x0020002800007388 */ /* 0x0003e20000000c00 */
[----:B------:R-:W-:Y:S01]  /*4440*/  ULDC.64 UR14, c[0x0][0x828] ;  /* 0x00020a00000e7ab9 */ /* 0x000fe20000000a00 */
[----:B------:R-:W-:Y:S02]  /*4450*/  UIADD3 UR7, UR7, UR10, URZ ;  /* 0x0000000a07077290 */ /* 0x000fe4000fffe03f */
[----:B------:R1:W-:Y:S01]  /*4460*/  STS.128 [R0+0x2800], R44 ;  /* 0x0028002c00007388 */ /* 0x0003e20000000c00 */
[----:B------:R-:W-:-:S02]  /*4470*/  ULEA UR12, UP0, UR6, UR12, 0x2 ;  /* 0x0000000c060c7291 */ /* 0x000fc4000f80103f */
[----:B------:R-:W-:Y:S01]  /*4480*/  UIADD3 UR5, UR9, UR5, URZ ;  /* 0x0000000509057290 */ /* 0x000fe2000fffe03f */
[----:B------:R1:W-:Y:S01]  /*4490*/  STS.128 [R0+0x3000], R48 ;  /* 0x0030003000007388 */ /* 0x0003e20000000c00 */
[----:B------:R-:W-:Y:S02]  /*44a0*/  ULEA UR14, UP1, UR8, UR14, 0x2 ;  /* 0x0000000e080e7291 */ /* 0x000fe4000f82103f */
[----:B------:R-:W-:Y:S01]  /*44b0*/  ULEA.HI.X UR13, UR6, UR13, UR7, 0x2, UP0 ;  /* 0x0000000d060d7291 */ /* 0x000fe200080f1407 */
[----:B------:R1:W-:Y:S01]  /*44c0*/  STS.128 [R0+0x3800], R52 ;  /* 0x0038003400007388 */ /* 0x0003e20000000c00 */
[----:B------:R-:W-:-:S03]  /*44d0*/  ULEA.HI.X UR7, UR8, UR15, UR5, 0x2, UP1 ;  /* 0x0000000f08077291 */ /* 0x000fc600088f1405 */
        /* <DEDUP_REMOVED lines=10> */
[----:B--2---:R-:W-:Y:S06]  /*4580*/  BAR.SYNC.DEFER_BLOCKING 0x1, 0x180 ;  /* 0x0046000000007b1d */ /* 0x004fec0000010000 */
[----:B------:R-:W-:Y:S05]  /*4590*/  @P0 BRA `(.L_x_1521) ;  /* 0x0000000000300947 */ /* 0x000fea0003800000 */
[----:B------:R-:W-:Y:S01]  /*45a0*/  PLOP3.LUT P0, PT, PT, PT, PT, 0x80, 0x0 ;  /* 0x000000000000781c */ /* 0x000fe20003f0f070 */
[----:B------:R-:W-:Y:S01]  /*45b0*/  UMOV UR5, 0x1200 ;  /* 0x0000120000057882 */ /* 0x000fe20000000000 */
[----:B------:R-:W-:Y:S01]  /*45c0*/  UMOV UR8, 0x0 ;  /* 0x0000000000087882 */ /* 0x000fe20000000000 */
[----:B------:R-:W-:Y:S01]  /*45d0*/  UMOV UR9, 0x14f00000 ;  /* 0x14f0000000097882 */ /* 0x000fe20000000000 */
[----:B------:R-:W-:-:S09]  /*45e0*/  UMOV UR6, UR14 ;  /* 0x0000000e00067c82 */ /* 0x000fd20008000000 */
.L_x_1522:
[----:B------:R-:W-:Y:S01]  /*45f0*/  @P0 ELECT P1, URZ, PT ;  /* 0x00000000003f082f */ /* 0x000fe20003820000 */
[----:B------:R2:W-:-:S12]  /*4600*/  UBLKRED.G.S.ADD.F32.RN [UR6], [UR4], UR5, desc[UR8] ;  /* 0x00000806040073bb */ /* 0x0005d800080a1405 */
[----:B------:R-:W-:Y:S02]  /*4610*/  @P1 PLOP3.LUT P0, PT, P1, PT, PT, 0x8, 0x0 ;  /* 0x000000000000181c */ /* 0x000fe40000f0e170 */
[----:B------:R-:W-:-:S11]  /*4620*/  PLOP3.LUT P1, PT, PT, PT, PT, 0x8, 0x0 ;  /* 0x000000000000781c */ /* 0x000fd60003f2e170 */
[----:B--2---:R-:W-:Y:S05]  /*4630*/  @P0 BRA.U.ANY `(.L_x_1522) ;  /* 0xfffffffd00ec0947 */ /* 0x004fea000393ffff */
[----:B------:R0:W-:Y:S01]  /*4640*/  UTMACMDFLUSH ;  /* 0x00000000000079b7 */ /* 0x0001e20000000000 */
[----:B------:R-:W-:-:S04]  /*4650*/  DEPBAR.LE SB0, 0x0 ;  /* 0x000080000000791a */ /* 0x000fc80000000000 */
.L_x_1521:
[----:B------:R-:W-:Y:S05]  /*4660*/  BSYNC B0 ;  /* 0x0000000000007941 */ /* 0x000fea0003800000 */
.L_x_1520:
        /* <DEDUP_REMOVED lines=26> */
[----:B------:R-:W-:Y:S01]  /*4810*/  UMOV UR6, UR12 ;  /* 0x0000000c00067c82 */ /* 0x000fe20008000000 */
[----:B------:R-:W-:-:S08]  /*4820*/  UMOV UR7, UR13 ;  /* 0x0000000d00077c82 */ /* 0x000fd00008000000 */
.L_x_1523:
[----:B------:R-:W-:Y:S01]  /*4830*/  @P0 ELECT P1, URZ, PT ;  /* 0x00000000003f082f */ /* 0x000fe20003820000 */
[----:B------:R2:W-:-:S12]  /*4840*/  UBLKRED.G.S.ADD.F32.RN [UR6], [UR4], UR5, desc[UR8] ;  /* 0x00000806040073bb */ /* 0x0005d800080a1405 */
[----:B------:R-:W-:Y:S02]  /*4850*/  @P1 PLOP3.LUT P0, PT, P1, PT, PT, 0x8, 0x0 ;  /* 0x000000000000181c */ /* 0x000fe40000f0e170 */
[----:B------:R-:W-:-:S11]  /*4860*/  PLOP3.LUT P1, PT, PT, PT, PT, 0x8, 0x0 ;  /* 0x000000000000781c */ /* 0x000fd60003f2e170 */
[----:B--2---:R-:W-:Y:S05]  /*4870*/  @P0 BRA.U.ANY `(.L_x_1523) ;  /* 0xfffffffd00ec0947 */ /* 0x004fea000393ffff */
[----:B------:R0:W-:Y:S01]  /*4880*/  UTMACMDFLUSH ;  /* 0x00000000000079b7 */ /* 0x0001e20000000000 */
[----:B------:R-:W-:-:S04]  /*4890*/  DEPBAR.LE SB0, 0x0 ;  /* 0x000080000000791a */ /* 0x000fc80000000000 */
[----:B------:R-:W-:Y:S05]  /*48a0*/  BRA `(.L_x_1491) ;  /* 0x00000034009c7947 */ /* 0x000fea0003800000 */
.L_x_1489:
        /* <DEDUP_REMOVED lines=40> */
.L_x_1525:
[----:B------:R-:W-:Y:S02]  /*4b30*/  UISETP.GT.AND UP0, UPT, UR8, UR5, UPT ;  /* 0x000000050800728c */ /* 0x000fe4000bf04270 */
[----:B------:R-:W-:Y:S02]  /*4b40*/  USHF.R.S32.HI UR14, URZ, 0x1f, UR12 ;  /* 0x0000001f3f0e7899 */ /* 0x000fe4000801140c */
[----:B------:R-:W-:Y:S02]  /*4b50*/  USHF.R.S32.HI UR4, URZ, 0x1f, UR13 ;  /* 0x0000001f3f047899 */ /* 0x000fe4000801140d */
[----:B------:R-:W-:-:S13]  /*4b60*/  PLOP3.LUT P0, PT, PT, PT, UP0, 0x80, 0x0 ;  /* 0x000000000000781c */ /* 0x000fda0003f0f008 */
[----:B------:R-:W-:Y:S05]  /*4b70*/  @!P0 BRA `(.L_x_1491) ;  /* 0x0000003000e88947 */ /* 0x000fea0003800000 */
[----:B------:R-:W-:Y:S01]  /*4b80*/  ULDC.64 UR10, c[0x0][0x2d8] ;  /* 0x0000b600000a7ab9 */ /* 0x000fe20000000a00 */
[----:B------:R-:W-:Y:S01]  /*4b90*/  ELECT P0, URZ, PT ;  /* 0x00000000003f782f */ /* 0x000fe20003800000 */
[----:B------:R-:W-:Y:S02]  /*4ba0*/  UIMAD UR9, UR4, UR10, URZ ;  /* 0x0000000a040972a4 */ /* 0x000fe4000f8e023f */
[----:B------:R-:W-:Y:S02]  /*4bb0*/  UIADD3 UR4, -UR5, UR8, URZ ;  /* 0x0000000805047290 */ /* 0x000fe4000fffe13f */
[----:B------:R-:W-:Y:S02]  /*4bc0*/  UIMAD.WIDE.U32 UR6, UR13, UR10, URZ ;  /* 0x0000000a0d0672a5 */ /* 0x000fe4000f8e003f */
[----:B------:R-:W-:Y:S02]  /*4bd0*/  ULOP3.LUT UR4, UR4, 0x1, URZ, 0xc0, !UPT ;  /* 0x0000000104047892 */ /* 0x000fe4000f8ec03f */
[----:B------:R-:W-:-:S02]  /*4be0*/  UIMAD UR9, UR13, UR11, UR9 ;  /* 0x0000000b0d0972a4 */ /* 0x000fc4000f8e0209 */
[----:B------:R-:W-:Y:S01]  /*4bf0*/  UISETP.NE.U32.AND UP0, UPT, UR4, 0x1, UPT ;  /* 0x000000010400788c */ /* 0x000fe2000bf05070 */
[----:B------:R-:W-:Y:S01]  /*4c00*/  ULDC.64 UR10, c[0x0][0x2e0] ;  /* 0x0000b800000a7ab9 */ /* 0x000fe20000000a00 */
[----:B------:R-:W-:Y:S02]  /*4c10*/  UIADD3 UR7, UR7, UR9, URZ ;  /* 0x0000000907077290 */ /* 0x000fe4000fffe03f */
[----:B------:R-:W-:Y:S02]  /*4c20*/  UIMAD UR9, UR14, UR10, URZ ;  /* 0x0000000a0e0972a4 */ /* 0x000fe4000f8e023f */
[----:B------:R-:W-:Y:S01]  /*4c30*/  PLOP3.LUT P1, PT, PT, PT, UP0, 0x80, 0x0 ;  /* 0x000000000000781c */ /* 0x000fe20003f2f008 */
[----:B------:R-:W-:Y:S02]  /*4c40*/  UIMAD.WIDE.U32 UR6, UR12, UR10, UR6 ;  /* 0x0000000a0c0672a5 */ /* 0x000fe4000f8e0006 */
[----:B------:R-:W-:-:S04]  /*4c50*/  UIMAD UR9, UR12, UR11, UR9 ;  /* 0x0000000b0c0972a4 */ /* 0x000fc8000f8e0209 */
[----:B------:R-:W-:-:S06]  /*4c60*/  UIADD3 UR9, UR7, UR9, URZ ;  /* 0x0000000907097290 */ /* 0x000fcc000fffe03f */
[----:B------:R-:W-:Y:S06]  /*4c70*/  @P1 BRA `(.L_x_1526) ;  /* 0x00000004001c1947 */ /* 0x000fec0003800000 */
        /* <DEDUP_REMOVED lines=18> */
.L_x_1528:
[----:B------:R-:W-:Y:S05]  /*4da0*/  BSYNC B0 ;  /* 0x0000000000007941 */ /* 0x000fea0003800000 */
.L_x_1527:
        /* <DEDUP_REMOVED lines=18> */
.L_x_1530:
[----:B------:R-:W-:Y:S05]  /*4ed0*/  BSYNC B0 ;  /* 0x0000000000007941 */ /* 0x000fea0003800000 */
.L_x_1529:
        /* <DEDUP_REMOVED lines=19> */
.L_x_1532:
[----:B------:R-:W-:Y:S05]  /*5010*/  BSYNC B0 ;  /* 0x0000000000007941 */ /* 0x000fea0003800000 */
.L_x_1531:
[----:B------:R-:W-:Y:S06]  /*5020*/  BAR.ARV 0xa, 0xa0 ;  /* 0x0282800000007b1d */ /* 0x000fec0000002000 */
[----:B------:R-:W-:Y:S04]  /*5030*/  BSSY B0, `(.L_x_1533) ;  /* 0x0000003000007945 */ /* 0x000fe80003800000 */
[----:B------:R-:W-:Y:S05]  /*5040*/  @!P0 BRA `(.L_x_1534) ;  /* 0x0000000000048947 */ /* 0x000fea0003800000 */
[----:B------:R-:W-:-:S04]  /*5050*/  DEPBAR.LE SB0, 0x1 ;  /* 0x000080400000791a */ /* 0x000fc80000000000 */
.L_x_1534:
[----:B------:R-:W-:Y:S05]  /*5060*/  BSYNC B0 ;  /* 0x0000000000007941 */ /* 0x000fea0003800000 */
.L_x_1533:
[----:B------:R-:W-:Y:S06]  /*5070*/  BAR.ARV 0xb, 0xa0 ;  /* 0x02c2800000007b1d */ /* 0x000fec0000002000 */
[----:B------:R-:W-:Y:S04]  /*5080*/  BSSY B0, `(.L_x_1535) ;  /* 0x0000003000007945 */ /* 0x000fe80003800000 */
[----:B------:R-:W-:Y:S05]  /*5090*/  @!P0 BRA `(.L_x_1536) ;  /* 0x0000000000048947 */ /* 0x000fea0003800000 */
[----:B------:R-:W-:-:S04]  /*50a0*/  DEPBAR.LE SB0, 0x0 ;  /* 0x000080000000791a */ /* 0x000fc80000000000 */
.L_x_1536:
[----:B------:R-:W-:Y:S05]  /*50b0*/  BSYNC B0 ;  /* 0x0000000000007941 */ /* 0x000fea0003800000 */
.L_x_1535:
[----:B------:R-:W-:Y:S06]  /*50c0*/  BAR.ARV 0xc, 0xa0 ;  /* 0x0302800000007b1d */ /* 0x000fec0000002000 */
[----:B------:R-:W-:Y:S01]  /*50d0*/  UIADD3 UR12, UR5, 0x1, URZ ;  /* 0x00000001050c7890 */ /* 0x000fe2000fffe03f */
[----:B------:R-:W-:Y:S11]  /*50e0*/  BRA `(.L_x_1537) ;  /* 0x0000000000047947 */ /* 0x000ff60003800000 */
.L_x_1526:
[----:B------:R-:W-:-:S05]  /*50f0*/  UMOV UR12, UR5 ;  /* 0x00000005000c7c82 */ /* 0x000fca0008000000 */
.L_x_1537:
        /* <DEDUP_REMOVED lines=21> */
.L_x_1558:
        /* <DEDUP_REMOVED lines=22> */
.L_x_1539:
[----:B------:R-:W-:Y:S05]  /*53b0*/  BSYNC B0 ;  /* 0x0000000000007941 */ /* 0x000fea0003800000 */
.L_x_1538:
        /* <DEDUP_REMOVED lines=12> */
.L_x_1541:
[----:B------:R-:W-:Y:S05]  /*5480*/  BSYNC B0 ;  /* 0x0000000000007941 */ /* 0x000fea0003800000 */
.L_x_1540:
        /* <DEDUP_REMOVED lines=13> */
.L_x_1543:
[----:B------:R-:W-:Y:S05]  /*5560*/  BSYNC B0 ;  /* 0x0000000000007941 */ /* 0x000fea0003800000 */
.L_x_1542:
[----:B------:R-:W-:Y:S06]  /*5570*/  BAR.ARV 0xa, 0xa0 ;  /* 0x0282800000007b1d */ /* 0x000fec0000002000 */
[----:B------:R-:W-:Y:S04]  /*5580*/  BSSY B0, `(.L_x_1544) ;  /* 0x0000003000007945 */ /* 0x000fe80003800000 */
[----:B------:R-:W-:Y:S05]  /*5590*/  @!P0 BRA `(.L_x_1545) ;  /* 0x0000000000048947 */ /* 0x000fea0003800000 */
[----:B------:R-:W-:-:S04]  /*55a0*/  DEPBAR.LE SB0, 0x1 ;  /* 0x000080400000791a */ /* 0x000fc80000000000 */
.L_x_1545:
[----:B------:R-:W-:Y:S05]  /*55b0*/  BSYNC B0 ;  /* 0x0000000000007941 */ /* 0x000fea0003800000 */
.L_x_1544:
[----:B------:R-:W-:Y:S06]  /*55c0*/  BAR.ARV 0xb, 0xa0 ;  /* 0x02c2800000007b1d */ /* 0x000fec0000002000 */
[----:B------:R-:W-:Y:S04]  /*55d0*/  BSSY B0, `(.L_x_1546) ;  /* 0x0000003000007945 */ /* 0x000fe80003800000 */
[----:B------:R-:W-:Y:S05]  /*55e0*/  @!P0 BRA `(.L_x_1547) ;  /* 0x0000000000048947 */ /* 0x000fea0003800000 */
[----:B------:R-:W-:-:S04]  /*55f0*/  DEPBAR.LE SB0, 0x0 ;  /* 0x000080000000791a */ /* 0x000fc80000000000 */
.L_x_1547:
[----:B------:R-:W-:Y:S05]  /*5600*/  BSYNC B0 ;  /* 0x0000000000007941 */ /* 0x000fea0003800000 */
.L_x_1546:
        /* <DEDUP_REMOVED lines=13> */
.L_x_1549:
[----:B------:R-:W-:Y:S05]  /*56e0*/  BSYNC B0 ;  /* 0x0000000000007941 */ /* 0x000fea0003800000 */
.L_x_1548:
        /* <DEDUP_REMOVED lines=12> */
.L_x_1551:
[----:B------:R-:W-:Y:S05]  /*57b0*/  BSYNC B0 ;  /* 0x0000000000007941 */ /* 0x000fea0003800000 */
.L_x_1550:
        /* <DEDUP_REMOVED lines=13> */
.L_x_1553:
[----:B------:R-:W-:Y:S05]  /*5890*/  BSYNC B0 ;  /* 0x0000000000007941 */ /* 0x000fea0003800000 */
.L_x_1552:
[----:B------:R-:W-:Y:S06]  /*58a0*/  BAR.ARV 0xa, 0xa0 ;  /* 0x0282800000007b1d */ /* 0x000fec0000002000 */
[----:B------:R-:W-:Y:S04]  /*58b0*/  BSSY B0, `(.L_x_1554) ;  /* 0x0000003000007945 */ /* 0x000fe80003800000 */
[----:B------:R-:W-:Y:S05]  /*58c0*/  @!P0 BRA `(.L_x_1555) ;  /* 0x0000000000048947 */ /* 0x000fea0003800000 */
[----:B------:R-:W-:-:S04]  /*58d0*/  DEPBAR.LE SB0, 0x1 ;  /* 0x000080400000791a */ /* 0x000fc80000000000 */
.L_x_1555:
[----:B------:R-:W-:Y:S05]  /*58e0*/  BSYNC B0 ;  /* 0x0000000000007941 */ /* 0x000fea0003800000 */
.L_x_1554:
[----:B------:R-:W-:Y:S01]  /*58f0*/  UIADD3 UR12, UR12, 0x2, URZ ;  /* 0x000000020c0c7890 */ /* 0x000fe2000fffe03f */
[----:B------:R-:W-:Y:S06]  /*5900*/  BAR.ARV 0xb, 0xa0 ;  /* 0x02c2800000007b1d */ /* 0x000fec0000002000 */
[----:B------:R-:W-:Y:S01]  /*5910*/  UISETP.GE.AND UP0, UPT, UR12, UR8, UPT ;  /* 0x000000080c00728c */ /* 0x000fe2000bf06270 */
[----:B------:R-:W-:Y:S04]  /*5920*/  BSSY B0, `(.L_x_1556) ;  /* 0x0000003000007945 */ /* 0x000fe80003800000 */
[----:B------:R-:W-:Y:S06]  /*5930*/  @!P0 BRA `(.L_x_1557) ;  /* 0x0000000000048947 */ /* 0x000fec0003800000 */
[----:B------:R-:W-:-:S04]  /*5940*/  DEPBAR.LE SB0, 0x0 ;  /* 0x000080000000791a */ /* 0x000fc80000000000 */
.L_x_1557:
[----:B------:R-:W-:Y:S05]  /*5950*/  BSYNC B0 ;  /* 0x0000000000007941 */ /* 0x000fea0003800000 */
.L_x_1556:
[----:B------:R-:W-:Y:S06]  /*5960*/  BAR.ARV 0xc, 0xa0 ;  /* 0x0302800000007b1d */ /* 0x000fec0000002000 */
[----:B------:R-:W-:Y:S01]  /*5970*/  PLOP3.LUT P1, PT, PT, PT, UP0, 0x80, 0x0 ;  /* 0x000000000000781c */ /* 0x000fe20003f2f008 */
[----:B------:R-:W-:Y:S02]  /*5980*/  UIADD3 UR24, UR24, 0x6000, URZ ;  /* 0x0000600018187890 */ /* 0x000fe4000fffe03f */
[----:B------:R-:W-:-:S10]  /*5990*/  UIADD3 UR4, UR4, 0x6000, URZ ;  /* 0x0000600004047890 */ /* 0x000fd4000fffe03f */
[----:B------:R-:W-:Y:S05]  /*59a0*/  @!P1 BRA `(.L_x_1558) ;  /* 0xfffffff800289947 */ /* 0x000fea000383ffff */
[----:B------:R-:W-:Y:S05]  /*59b0*/  BRA `(.L_x_1491) ;  /* 0x0000002400587947 */ /* 0x000fea0003800000 */
.L_x_1524:
        /* <DEDUP_REMOVED lines=34> */
.L_x_1560:
        /* <DEDUP_REMOVED lines=50> */
.L_x_1589:
        /* <DEDUP_REMOVED lines=9> */
.L_x_1563:
        /* <DEDUP_REMOVED lines=115> */
.L_x_1574:
[----:B-1----:R-:W-:-:S05]  /*66c0*/  IMAD.MOV.U32 R6, RZ, RZ, 0x1 ;  /* 0x00000001ff067424 */ /* 0x002fca00078e00ff */
[----:B------:R-:W-:-:S04]  /*66d0*/  SHF.L.U32 R6, R6, 0x1f, RZ ;  /* 0x0000001f06067819 */ /* 0x000fc800000006ff */
[----:B------:R-:W1:Y:S02]  /*66e0*/  SYNCS.PHASECHK.TRANS64.TRYWAIT P1, [R0+URZ+0x36438], R6 ;  /* 0x03643806000075a7 */ /* 0x000e64000802017f */
[----:B-123--:R-:W-:Y:S05]  /*66f0*/  @!P1 BRA `(.L_x_1566) ;  /* 0x00000018007c9947 */ /* 0x00efea0003800000 */
.L_x_1590:
[----:B------:R-:W-:Y:S05]  /*6700*/  @P0 BRA `(.L_x_1567) ;  /* 0x0000000000140947 */ /* 0x000fea0003800000 */
[----:B------:R-:W-:Y:S01]  /*6710*/  ISETP.NE.AND P1, PT, R20, RZ, PT ;  /* 0x000000ff1400720c */ /* 0x000fe20003f25270 */
[----:B------:R-:W-:-:S04]  /*6720*/  IMAD.MOV.U32 R3, RZ, RZ, 0x6100 ;  /* 0x00006100ff037424 */ /* 0x000fc800078e00ff */
[----:B------:R2:W-:Y:S08]  /*6730*/  SYNCS.ARRIVE.TRANS64 RZ, [R0+URZ+0x36430], R3 ;  /* 0x0364300300ff79a7 */ /* 0x0005f0000800003f */
[----:B------:R-:W-:Y:S05]  /*6740*/  @!P1 BRA `(.L_x_1567) ;  /* 0x0000000000049947 */ /* 0x000fea0003800000 */
[----:B------:R-:W-:Y:S01]  /*6750*/  BPT.TRAP 0x1 ;  /* 0x000000040000795c */ /* 0x000fe20000300000 */
.L_x_1567:
        /* <DEDUP_REMOVED lines=48> */
.L_x_1591:
[----:B------:R-:W-:Y:S05]  /*6a60*/  @P0 BRA `(.L_x_1569) ;  /* 0x0000000000140947 */ /* 0x000fea0003800000 */
[----:B------:R-:W-:Y:S01]  /*6a70*/  ISETP.NE.AND P1, PT, R20, RZ, PT ;  /* 0x000000ff1400720c */ /* 0x000fe20003f25270 */
[----:B--2---:R-:W-:-:S04]  /*6a80*/  IMAD.MOV.U32 R3, RZ, RZ, 0x6100 ;  /* 0x00006100ff037424 */ /* 0x004fc800078e00ff */
[----:B------:R3:W-:Y:S08]  /*6a90*/  SYNCS.ARRIVE.TRANS64 RZ, [R0+URZ+0x36418], R3 ;  /* 0x0364180300ff79a7 */ /* 0x0007f0000800003f */
[----:B------:R-:W-:Y:S05]  /*6aa0*/  @!P1 BRA `(.L_x_1569) ;  /* 0x0000000000049947 */ /* 0x000fea0003800000 */
[----:B------:R-:W-:Y:S01]  /*6ab0*/  BPT.TRAP 0x1 ;  /* 0x000000040000795c */ /* 0x000fe20000300000 */
.L_x_1569:
        /* <DEDUP_REMOVED lines=44> */
.L_x_1592:
[----:B------:R-:W-:Y:S05]  /*6d80*/  @P0 BRA `(.L_x_1571) ;  /* 0x0000000000140947 */ /* 0x000fea0003800000 */
[----:B------:R-:W-:Y:S01]  /*6d90*/  ISETP.NE.AND P1, PT, R20, RZ, PT ;  /* 0x000000ff1400720c */ /* 0x000fe20003f25270 */
[----:B--2---:R-:W-:-:S04]  /*6da0*/  IMAD.MOV.U32 R29, RZ, RZ, 0x6100 ;  /* 0x00006100ff1d7424 */ /* 0x004fc800078e00ff */
[----:B------:R3:W-:Y:S08]  /*6db0*/  SYNCS.ARRIVE.TRANS64 RZ, [R0+URZ+0x36430], R29 ;  /* 0x0364301d00ff79a7 */ /* 0x0007f0000800003f */
[----:B------:R-:W-:Y:S05]  /*6dc0*/  @!P1 BRA `(.L_x_1571) ;  /* 0x0000000000049947 */ /* 0x000fea0003800000 */
[----:B------:R-:W-:Y:S01]  /*6dd0*/  BPT.TRAP 0x1 ;  /* 0x000000040000795c */ /* 0x000fe20000300000 */
.L_x_1571:
        /* <DEDUP_REMOVED lines=37> */
.L_x_1594:
[----:B------:R-:W-:Y:S05]  /*7030*/  @P0 BRA `(.L_x_1573) ;  /* 0x0000000000140947 */ /* 0x000fea0003800000 */
[----:B------:R-:W-:Y:S01]  /*7040*/  ISETP.NE.AND P1, PT, R20, RZ, PT ;  /* 0x000000ff1400720c */ /* 0x000fe20003f25270 */
[----:B----4-:R-:W-:-:S04]  /*7050*/  IMAD.MOV.U32 R5, RZ, RZ, 0x6100 ;  /* 0x00006100ff057424 */ /* 0x010fc800078e00ff */
[----:B------:R5:W-:Y:S08]  /*7060*/  SYNCS.ARRIVE.TRANS64 RZ, [R0+URZ+0x36410], R5 ;  /* 0x0364100500ff79a7 */ /* 0x000bf0000800003f */
[----:B------:R-:W-:Y:S05]  /*7070*/  @!P1 BRA `(.L_x_1573) ;  /* 0x0000000000049947 */ /* 0x000fea0003800000 */
[----:B------:R-:W-:Y:S01]  /*7080*/  BPT.TRAP 0x1 ;  /* 0x000000040000795c */ /* 0x000fe20000300000 */
.L_x_1573:
        /* <DEDUP_REMOVED lines=44> */
.L_x_1565:
[----:B------:R-:W-:Y:S01]  /*7350*/  ISETP.NE.AND P1, PT, R19, RZ, PT ;  /* 0x000000ff1300720c */ /* 0x000fe20003f25270 */
[----:B------:R-:W-:Y:S02]  /*7360*/  IMAD.MOV.U32 R5, RZ, RZ, 0x1 ;  /* 0x00000001ff057424 */ /* 0x000fe400078e00ff */
[----:B------:R-:W-:-:S10]  /*7370*/  IMAD.MOV.U32 R4, RZ, RZ, R15 ;  /* 0x000000ffff047224 */ /* 0x000fd400078e000f */
[----:B------:R-:W-:Y:S05]  /*7380*/  @!P1 BRA `(.L_x_1564) ;  /* 0x0000000400889947 */ /* 0x000fea0003800000 */
[----:B------:R-:W4:Y:S02]  /*7390*/  SYNCS.PHASECHK.TRANS64.TRYWAIT P1, [R0+URZ+0x36438], R6 ;  /* 0x03643806000075a7 */ /* 0x000f24000802017f */
[----:B----4-:R-:W-:Y:S05]  /*73a0*/  @!P1 BRA `(.L_x_1575) ;  /* 0x0000000c00a49947 */ /* 0x010fea0003800000 */
.L_x_1595:
[----:B------:R-:W-:Y:S05]  /*73b0*/  @P0 BRA `(.L_x_1576) ;  /* 0x0000000000140947 */ /* 0x000fea0003800000 */
[----:B------:R-:W-:Y:S01]  /*73c0*/  ISETP.NE.AND P1, PT, R20, RZ, PT ;  /* 0x000000ff1400720c */ /* 0x000fe20003f25270 */
[----:B------:R-:W-:-:S04]  /*73d0*/  IMAD.MOV.U32 R5, RZ, RZ, 0x6100 ;  /* 0x00006100ff057424 */ /* 0x000fc800078e00ff */
[----:B------:R5:W-:Y:S08]  /*73e0*/  SYNCS.ARRIVE.TRANS64 RZ, [R0+URZ+0x36430], R5 ;  /* 0x0364300500ff79a7 */ /* 0x000bf0000800003f */
[----:B------:R-:W-:Y:S05]  /*73f0*/  @!P1 BRA `(.L_x_1576) ;  /* 0x0000000000049947 */ /* 0x000fea0003800000 */
[----:B------:R-:W-:Y:S01]  /*7400*/  BPT.TRAP 0x1 ;  /* 0x000000040000795c */ /* 0x000fe20000300000 */
.L_x_1576:
        /* <DEDUP_REMOVED lines=41> */
.L_x_1596:
[----:B-1----:R-:W-:Y:S01]  /*76a0*/  IMAD.MOV.U32 R5, RZ, RZ, RZ ;  /* 0x000000ffff057224 */ /* 0x002fe200078e00ff */
[----:B------:R-:W-:Y:S06]  /*76b0*/  @P0 BRA `(.L_x_1578) ;  /* 0x0000000000140947 */ /* 0x000fec0003800000 */
[----:B------:R-:W-:Y:S01]  /*76c0*/  ISETP.NE.AND P1, PT, R20, RZ, PT ;  /* 0x000000ff1400720c */ /* 0x000fe20003f25270 */
[----:B------:R-:W-:-:S04]  /*76d0*/  IMAD.MOV.U32 R17, RZ, RZ, 0x6100 ;  /* 0x00006100ff117424 */ /* 0x000fc800078e00ff */
[----:B------:R1:W-:Y:S08]  /*76e0*/  SYNCS.ARRIVE.TRANS64 RZ, [R0+URZ+0x36418], R17 ;  /* 0x0364181100ff79a7 */ /* 0x0003f0000800003f */
[----:B------:R-:W-:Y:S05]  /*76f0*/  @!P1 BRA `(.L_x_1578) ;  /* 0x0000000000049947 */ /* 0x000fea0003800000 */
[----:B------:R-:W-:Y:S01]  /*7700*/  BPT.TRAP 0x1 ;  /* 0x000000040000795c */ /* 0x000fe20000300000 */
.L_x_1578:
        /* <DEDUP_REMOVED lines=42> */
.L_x_1564:
[----:B------:R-:W-:-:S04]  /*79b0*/  SHF.L.U32 R3, R5, 0x1f, RZ ;  /* 0x0000001f05037819 */ /* 0x000fc800000006ff */
[----:B------:R-:W4:Y:S02]  /*79c0*/  SYNCS.PHASECHK.TRANS64.TRYWAIT P1, [R0+URZ+0x36438], R3 ;  /* 0x03643803000075a7 */ /* 0x000f24000802017f */
[----:B----4-:R-:W-:Y:S05]  /*79d0*/  @!P1 BRA `(.L_x_1579) ;  /* 0x0000000800409947 */ /* 0x010fea0003800000 */
.L_x_1597:
[----:B------:R-:W-:Y:S05]  /*79e0*/  @P0 BRA `(.L_x_1580) ;  /* 0x0000000000180947 */ /* 0x000fea0003800000 */
[----:B------:R-:W5:Y:S01]  /*79f0*/  S2R R2, SR_TID.X ;  /* 0x0000000000027919 */ /* 0x000f620000002100 */
[----:B----4-:R-:W-:-:S04]  /*7a00*/  IMAD.MOV.U32 R3, RZ, RZ, 0x6100 ;  /* 0x00006100ff037424 */ /* 0x010fc800078e00ff */
[----:B------:R4:W-:Y:S01]  /*7a10*/  SYNCS.ARRIVE.TRANS64 RZ, [R0+URZ+0x36430], R3 ;  /* 0x0364300300ff79a7 */ /* 0x0009e2000800003f */
[----:B-----5:R-:W-:-:S13]  /*7a20*/  LOP3.LUT P0, RZ, R2, 0x1f, RZ, 0xc0, !PT ;  /* 0x0000001f02ff7812 */ /* 0x020fda000780c0ff */
[----:B----4-:R-:W-:Y:S05]  /*7a30*/  @!P0 BRA `(.L_x_1580) ;  /* 0x0000000000048947 */ /* 0x010fea0003800000 */
[----:B------:R-:W-:Y:S01]  /*7a40*/  BPT.TRAP 0x1 ;  /* 0x000000040000795c */ /* 0x000fe20000300000 */
.L_x_1580:
        /* <DEDUP_REMOVED lines=43> */
.L_x_1561:
[----:B------:R-:W-:Y:S05]  /*7d00*/  BSYNC B0 ;  /* 0x0000000000007941 */ /* 0x000fea0003800000 */
.L_x_1559:
[----:B------:R-:W-:-:S03]  /*7d10*/  UMOV UR7, 0xffffffff ;  /* 0xffffffff00077882 */ /* 0x000fc60000000000 */
[----:B------:R-:W-:Y:S05]  /*7d20*/  BRA.DIV UR7, `(.L_x_1581) ;  /* 0x0000000607807947 */ /* 0x000fea000b800000 */
[----:B------:R-:W-:-:S13]  /*7d30*/  ELECT P6, URZ, PT ;  /* 0x00000000003f782f */ /* 0x000fda00038c0000 */
.L_x_1600:
[----:B------:R-:W-:Y:S05]  /*7d40*/  @!P6 BRA `(.L_x_1491) ;  /* 0x000000000074e947 */ /* 0x000fea0003800000 */
[----:B------:R-:W-:-:S06]  /*7d50*/  ULOP3.LUT UR7, UR38, 0x2, URZ, 0xfc, !UPT ;  /* 0x0000000226077892 */ /* 0x000fcc000f8efc3f */
[----:B------:R-:W-:-:S05]  /*7d60*/  IMAD.U32 R0, RZ, RZ, UR7 ;  /* 0x00000007ff007e24 */ /* 0x000fca000f8e00ff */
[----:B------:R-:W-:-:S13]  /*7d70*/  ISETP.NE.AND P2, PT, R0, 0x3, PT ;  /* 0x000000030000780c */ /* 0x000fda0003f45270 */
[----:B------:R-:W-:Y:S05]  /*7d80*/  @!P2 BRA `(.L_x_1582) ;  /* 0x000000000004a947 */ /* 0x000fea0003800000 */
[----:B------:R-:W-:Y:S01]  /*7d90*/  BPT.TRAP 0x1 ;  /* 0x000000040000795c */ /* 0x000fe20000300000 */
.L_x_1582:
        /* <DEDUP_REMOVED lines=15> */
.L_x_1601:
[----:B------:R-:W2:Y:S02]  /*7e90*/  SYNCS.PHASECHK.TRANS64.TRYWAIT P0, [R3+URZ], R0 ;  /* 0x00000000030075a7 */ /* 0x000ea4000800017f */
[----:B--2---:R-:W-:Y:S05]  /*7ea0*/  @!P0 BRA `(.L_x_1584) ;  /* 0x0000000400548947 */ /* 0x004fea0003800000 */
.L_x_1602:
[----:B------:R-:W-:Y:S05]  /*7eb0*/  @!P2 BRA `(.L_x_1585) ;  /* 0x000000000004a947 */ /* 0x000fea0003800000 */
[----:B------:R-:W-:Y:S01]  /*7ec0*/  BPT.TRAP 0x1 ;  /* 0x000000040000795c */ /* 0x000fe20000300000 */
.L_x_1585:
[----:B------:R-:W-:-:S07]  /*7ed0*/  SHF.L.U32 R5, R5, 0x1f, RZ ;  /* 0x0000001f05057819 */ /* 0x000fce00000006ff */
.L_x_1586:
[----:B---3--:R3:W4:Y:S02]  /*7ee0*/  SYNCS.PHASECHK.TRANS64.TRYWAIT P0, [R4+URZ+0x36438], R5 ;  /* 0x03643805040075a7 */ /* 0x008724000800017f */
[----:B----4-:R-:W-:Y:S05]  /*7ef0*/  @!P0 NANOSLEEP.SYNCS 0x989680 ;  /* 0x009896800000895d */ /* 0x010fea0003900000 */
[----:B------:R-:W4:Y:S02]  /*7f00*/  @!P0 SYNCS.PHASECHK.TRANS64 P0, [R4+URZ+0x36438], R5 ;  /* 0x03643805040085a7 */ /* 0x000f24000800007f */
[----:B----4-:R-:W-:Y:S05]  /*7f10*/  @!P0 BRA `(.L_x_1586) ;  /* 0xfffffffc00f08947 */ /* 0x010fea000383ffff */
.L_x_1491:
[----:B------:R-:W-:Y:S05]  /*7f20*/  BSYNC B6 ;  /* 0x0000000000067941 */ /* 0x000fea0003800000 */
.L_x_1488:
[----:B------:R-:W-:Y:S05]  /*7f30*/  EXIT ;  /* 0x000000000000794d */ /* 0x000fea0003800000 */
.L_x_1498:
[----:B------:R-:W-:Y:S02]  /*7f40*/  IMAD.MOV.U32 R12, RZ, RZ, RZ ;  /* 0x000000ffff0c7224 */ /* 0x000fe400078e00ff */
[----:B------:R-:W-:Y:S02]  /*7f50*/  IMAD.MOV.U32 R11, RZ, RZ, 0x1f ;  /* 0x0000001fff0b7424 */ /* 0x000fe400078e00ff */
[----:B------:R-:W-:-:S07]  /*7f60*/  IMAD.MOV.U32 R15, RZ, RZ, -0x1 ;  /* 0xffffffffff0f7424 */ /* 0x000fce00078e00ff */
[----:B------:R-:W-:Y:S05]  /*7f70*/  WARPSYNC.COLLECTIVE R15, `(.L_x_1587) ;  /* 0x000000000f087348 */ /* 0x000fea0003c00000 */
[----:B------:R1:W2:Y:S02]  /*7f80*/  SHFL.IDX P6, R14, R13, R12, R11 ;  /* 0x0000000c0d0e7389 */ /* 0x0002a400000c000b */
[----:B-12---:R-:W-:Y:S01]  /*7f90*/  ENDCOLLECTIVE ;  /* 0x000000000000791b */ /* 0x006fe20003800000 */
.L_x_1587:
[----:B------:R-:W-:Y:S05]  /*7fa0*/  BRA `(.L_x_1588) ;  /* 0xffffff9000387947 */ /* 0x000fea000383ffff */
.L_x_1500:
[----:B--2---:R2:W3:Y:S02]  /*7fb0*/  SYNCS.PHASECHK.TRANS64.TRYWAIT P0, [R153+URZ+0x36400], R10 ;  /* 0x0364000a990075a7 */ /* 0x0044e4000800017f */
[----:B---3--:R-:W-:Y:S05]  /*7fc0*/  @!P0 NANOSLEEP.SYNCS 0x989680 ;  /* 0x009896800000895d */ /* 0x008fea0003900000 */
[----:B------:R-:W3:Y:S02]  /*7fd0*/  @!P0 SYNCS.PHASECHK.TRANS64 P0, [R153+URZ+0x36400], R10 ;  /* 0x0364000a990085a7 */ /* 0x000ee4000800007f */
[----:B---3--:R-:W-:Y:S05]  /*7fe0*/  @!P0 BRA `(.L_x_1500) ;  /* 0xfffffffc00f08947 */ /* 0x008fea000383ffff */
[----:B------:R-:W-:Y:S05]  /*7ff0*/  BRA `(.L_x_1499) ;  /* 0xffffff9000707947 */ /* 0x000fea000383ffff */
.L_x_1504:
[----:B--2---:R2:W3:Y:S02]  /*8000*/  SYNCS.PHASECHK.TRANS64.TRYWAIT P1, [R3+URZ+0x36410], R16 ;  /* 0x03641010030075a7 */ /* 0x0044e4000802017f */
[----:B---3--:R-:W-:Y:S05]  /*8010*/  @!P1 NANOSLEEP.SYNCS 0x989680 ;  /* 0x009896800000995d */ /* 0x008fea0003900000 */
[----:B------:R-:W3:Y:S02]  /*8020*/  @!P1 SYNCS.PHASECHK.TRANS64 P1, [R3+URZ+0x36410], R16 ;  /* 0x03641010030095a7 */ /* 0x000ee4000802007f */
[----:B---3--:R-:W-:Y:S05]  /*8030*/  @!P1 BRA `(.L_x_1504) ;  /* 0xfffffffc00f09947 */ /* 0x008fea000383ffff */
[----:B------:R-:W-:Y:S05]  /*8040*/  BRA `(.L_x_1503) ;  /* 0xffffff98003c7947 */ /* 0x000fea000383ffff */
.L_x_1508:
[----:B--2---:R2:W1:Y:S02]  /*8050*/  SYNCS.PHASECHK.TRANS64.TRYWAIT P1, [R153+URZ+0x36430], R16 ;  /* 0x03643010990075a7 */ /* 0x004464000802017f */
[----:B-1----:R-:W-:Y:S05]  /*8060*/  @!P1 NANOSLEEP.SYNCS 0x989680 ;  /* 0x009896800000995d */ /* 0x002fea0003900000 */
[----:B------:R-:W1:Y:S02]  /*8070*/  @!P1 SYNCS.PHASECHK.TRANS64 P1, [R153+URZ+0x36430], R16 ;  /* 0x03643010990095a7 */ /* 0x000e64000802007f */
[----:B-1----:R-:W-:Y:S05]  /*8080*/  @!P1 BRA `(.L_x_1508) ;  /* 0xfffffffc00f09947 */ /* 0x002fea000383ffff */
[----:B------:R-:W-:Y:S05]  /*8090*/  BRA `(.L_x_1507) ;  /* 0xffffff9c00e07947 */ /* 0x000fea000383ffff */
.L_x_1562:
[----:B-1----:R1:W2:Y:S02]  /*80a0*/  SYNCS.PHASECHK.TRANS64.TRYWAIT P1, [R0+URZ+0x36420], R6 ;  /* 0x03642006000075a7 */ /* 0x0022a4000802017f */
[----:B--2---:R-:W-:Y:S05]  /*80b0*/  @!P1 NANOSLEEP.SYNCS 0x989680 ;  /* 0x009896800000995d */ /* 0x004fea0003900000 */
[----:B------:R-:W2:Y:S02]  /*80c0*/  @!P1 SYNCS.PHASECHK.TRANS64 P1, [R0+URZ+0x36420], R6 ;  /* 0x03642006000095a7 */ /* 0x000ea4000802007f */
[----:B--2---:R-:W-:Y:S05]  /*80d0*/  @!P1 BRA `(.L_x_1562) ;  /* 0xfffffffc00f09947 */ /* 0x004fea000383ffff */
[----:B------:R-:W-:Y:S05]  /*80e0*/  BRA `(.L_x_1589) ;  /* 0xffffffdc00847947 */ /* 0x000fea000383ffff */
.L_x_1566:
[----:B-1----:R1:W2:Y:S02]  /*80f0*/  SYNCS.PHASECHK.TRANS64.TRYWAIT P1, [R0+URZ+0x36438], R6 ;  /* 0x03643806000075a7 */ /* 0x0022a4000802017f */
[----:B--2---:R-:W-:Y:S05]  /*8100*/  @!P1 NANOSLEEP.SYNCS 0x989680 ;  /* 0x009896800000995d */ /* 0x004fea0003900000 */
[----:B------:R-:W2:Y:S02]  /*8110*/  @!P1 SYNCS.PHASECHK.TRANS64 P1, [R0+URZ+0x36438], R6 ;  /* 0x03643806000095a7 */ /* 0x000ea4000802007f */
[----:B--2---:R-:W-:Y:S05]  /*8120*/  @!P1 BRA `(.L_x_1566) ;  /* 0xfffffffc00f09947 */ /* 0x004fea000383ffff */
[----:B------:R-:W-:Y:S05]  /*8130*/  BRA `(.L_x_1590) ;  /* 0xffffffe400707947 */ /* 0x000fea000383ffff */
.L_x_1568:
[----:B--2---:R2:W3:Y:S02]  /*8140*/  SYNCS.PHASECHK.TRANS64.TRYWAIT P1, [R0+URZ+0x36428], R3 ;  /* 0x03642803000075a7 */ /* 0x0044e4000802017f */
[----:B---3--:R-:W-:Y:S05]  /*8150*/  @!P1 NANOSLEEP.SYNCS 0x989680 ;  /* 0x009896800000995d */ /* 0x008fea0003900000 */
[----:B------:R-:W3:Y:S02]  /*8160*/  @!P1 SYNCS.PHASECHK.TRANS64 P1, [R0+URZ+0x36428], R3 ;  /* 0x03642803000095a7 */ /* 0x000ee4000802007f */
[----:B---3--:R-:W-:Y:S05]  /*8170*/  @!P1 BRA `(.L_x_1568) ;  /* 0xfffffffc00f09947 */ /* 0x008fea000383ffff */
[----:B------:R-:W-:Y:S05]  /*8180*/  BRA `(.L_x_1591) ;  /* 0xffffffe800347947 */ /* 0x000fea000383ffff */
.L_x_1570:
[----:B--2---:R2:W3:Y:S02]  /*8190*/  SYNCS.PHASECHK.TRANS64.TRYWAIT P1, [R0+URZ+0x36438], R29 ;  /* 0x0364381d000075a7 */ /* 0x0044e4000802017f */
[----:B---3--:R-:W-:Y:S05]  /*81a0*/  @!P1 NANOSLEEP.SYNCS 0x989680 ;  /* 0x009896800000995d */ /* 0x008fea0003900000 */
[----:B------:R-:W3:Y:S02]  /*81b0*/  @!P1 SYNCS.PHASECHK.TRANS64 P1, [R0+URZ+0x36438], R29 ;  /* 0x0364381d000095a7 */ /* 0x000ee4000802007f */
[----:B---3--:R-:W-:Y:S05]  /*81c0*/  @!P1 BRA `(.L_x_1570) ;  /* 0xfffffffc00f09947 */ /* 0x008fea000383ffff */
[----:B------:R-:W-:Y:S05]  /*81d0*/  BRA `(.L_x_1592) ;  /* 0xffffffe800e87947 */ /* 0x000fea000383ffff */
.L_x_1572:
[----:B------:R-:W-:-:S07]  /*81e0*/  SHF.L.U32 R5, R7, 0x1f, RZ ;  /* 0x0000001f07057819 */ /* 0x000fce00000006ff */
.L_x_1593:
[----:B----4-:R4:W5:Y:S02]  /*81f0*/  SYNCS.PHASECHK.TRANS64.TRYWAIT P1, [R0+URZ+0x36420], R5 ;  /* 0x03642005000075a7 */ /* 0x010964000802017f */
[----:B-----5:R-:W-:Y:S05]  /*8200*/  @!P1 NANOSLEEP.SYNCS 0x989680 ;  /* 0x009896800000995d */ /* 0x020fea0003900000 */
[----:B------:R-:W5:Y:S02]  /*8210*/  @!P1 SYNCS.PHASECHK.TRANS64 P1, [R0+URZ+0x36420], R5 ;  /* 0x03642005000095a7 */ /* 0x000f64000802007f */
[----:B-----5:R-:W-:Y:S05]  /*8220*/  @!P1 BRA `(.L_x_1593) ;  /* 0xfffffffc00f09947 */ /* 0x020fea000383ffff */
[----:B------:R-:W-:Y:S05]  /*8230*/  BRA `(.L_x_1594) ;  /* 0xffffffec007c7947 */ /* 0x000fea000383ffff */
.L_x_1575:
[----:B----4-:R4:W5:Y:S02]  /*8240*/  SYNCS.PHASECHK.TRANS64.TRYWAIT P1, [R0+URZ+0x36438], R6 ;  /* 0x03643806000075a7 */ /* 0x010964000802017f */
[----:B-----5:R-:W-:Y:S05]  /*8250*/  @!P1 NANOSLEEP.SYNCS 0x989680 ;  /* 0x009896800000995d */ /* 0x020fea0003900000 */
[----:B------:R-:W5:Y:S02]  /*8260*/  @!P1 SYNCS.PHASECHK.TRANS64 P1, [R0+URZ+0x36438], R6 ;  /* 0x03643806000095a7 */ /* 0x000f64000802007f */
[----:B-----5:R-:W-:Y:S05]  /*8270*/  @!P1 BRA `(.L_x_1575) ;  /* 0xfffffffc00f09947 */ /* 0x020fea000383ffff */
[----:B------:R-:W-:Y:S05]  /*8280*/  BRA `(.L_x_1595) ;  /* 0xfffffff000487947 */ /* 0x000fea000383ffff */
.L_x_1577:
[----:B-1----:R1:W4:Y:S02]  /*8290*/  SYNCS.PHASECHK.TRANS64.TRYWAIT P1, [R0+URZ+0x36428], R5 ;  /* 0x03642805000075a7 */ /* 0x002324000802017f */
[----:B----4-:R-:W-:Y:S05]  /*82a0*/  @!P1 NANOSLEEP.SYNCS 0x989680 ;  /* 0x009896800000995d */ /* 0x010fea0003900000 */
[----:B------:R-:W4:Y:S02]  /*82b0*/  @!P1 SYNCS.PHASECHK.TRANS64 P1, [R0+URZ+0x36428], R5 ;  /* 0x03642805000095a7 */ /* 0x000f24000802007f */
[----:B----4-:R-:W-:Y:S05]  /*82c0*/  @!P1 BRA `(.L_x_1577) ;  /* 0xfffffffc00f09947 */ /* 0x010fea000383ffff */
[----:B------:R-:W-:Y:S05]  /*82d0*/  BRA `(.L_x_1596) ;  /* 0xfffffff000f07947 */ /* 0x000fea000383ffff */
.L_x_1579:
[----:B----4-:R4:W5:Y:S02]  /*82e0*/  SYNCS.PHASECHK.TRANS64.TRYWAIT P1, [R0+URZ+0x36438], R3 ;  /* 0x03643803000075a7 */ /* 0x010964000802017f */
[----:B-----5:R-:W-:Y:S05]  /*82f0*/  @!P1 NANOSLEEP.SYNCS 0x989680 ;  /* 0x009896800000995d */ /* 0x020fea0003900000 */
[----:B------:R-:W5:Y:S02]  /*8300*/  @!P1 SYNCS.PHASECHK.TRANS64 P1, [R0+URZ+0x36438], R3 ;  /* 0x03643803000095a7 */ /* 0x000f64000802007f */
[----:B-----5:R-:W-:Y:S05]  /*8310*/  @!P1 BRA `(.L_x_1579) ;  /* 0xfffffffc00f09947 */ /* 0x020fea000383ffff */
[----:B------:R-:W-:Y:S05]  /*8320*/  BRA `(.L_x_1597) ;  /* 0xfffffff400ac7947 */ /* 0x000fea000383ffff */
.L_x_1581:
[----:B------:R-:W-:Y:S01]  /*8330*/  BSSY B0, `(.L_x_1598) ;  /* 0x0000006000007945 */ /* 0x000fe20003800000 */
[----:B------:R-:W-:-:S07]  /*8340*/  IMAD.MOV.U32 R15, RZ, RZ, -0x1 ;  /* 0xffffffffff0f7424 */ /* 0x000fce00078e00ff */
[----:B------:R-:W-:Y:S05]  /*8350*/  WARPSYNC.COLLECTIVE R15, `(.L_x_1599) ;  /* 0x000000000f0c7348 */ /* 0x000fea0003c00000 */
[----:B------:R-:W-:Y:S02]  /*8360*/  ELECT P6, UR62, PT ;  /* 0x00000000003e782f */ /* 0x000fe400038c0000 */
[----:B------:R-:W-:Y:S01]  /*8370*/  MOV R14, UR62 ;  /* 0x0000003e000e7c02 */ /* 0x000fe20008000f00 */
[----:B------:R-:W-:Y:S10]  /*8380*/  ENDCOLLECTIVE ;  /* 0x000000000000791b */ /* 0x000ff40003800000 */
.L_x_1599:
[----:B------:R-:W-:Y:S05]  /*8390*/  BSYNC B0 ;  /* 0x0000000000007941 */ /* 0x000fea0003800000 */
.L_x_1598:
[----:B------:R-:W-:Y:S05]  /*83a0*/  BRA `(.L_x_1600) ;  /* 0xfffffff800647947 */ /* 0x000fea000383ffff */
.L_x_1583:
[----:B-1----:R1:W2:Y:S02]  /*83b0*/  SYNCS.PHASECHK.TRANS64.TRYWAIT P0, [R9+URZ], R2 ;  /* 0x00000002090075a7 */ /* 0x0022a4000800017f */
[----:B--2---:R-:W-:Y:S05]  /*83c0*/  @!P0 NANOSLEEP.SYNCS 0x989680 ;  /* 0x009896800000895d */ /* 0x004fea0003900000 */
[----:B------:R-:W2:Y:S02]  /*83d0*/  @!P0 SYNCS.PHASECHK.TRANS64 P0, [R9+URZ], R2 ;  /* 0x00000002090085a7 */ /* 0x000ea4000800007f */
[----:B--2---:R-:W-:Y:S05]  /*83e0*/  @!P0 BRA `(.L_x_1583) ;  /* 0xfffffffc00f08947 */ /* 0x004fea000383ffff */
[----:B------:R-:W-:Y:S05]  /*83f0*/  BRA `(.L_x_1601) ;  /* 0xfffffff800a47947 */ /* 0x000fea000383ffff */
.L_x_1584:
[----:B--2---:R2:W3:Y:S02]  /*8400*/  SYNCS.PHASECHK.TRANS64.TRYWAIT P0, [R3+URZ], R0 ;  /* 0x00000000030075a7 */ /* 0x0044e4000800017f */
[----:B---3--:R-:W-:Y:S05]  /*8410*/  @!P0 NANOSLEEP.SYNCS 0x989680 ;  /* 0x009896800000895d */ /* 0x008fea0003900000 */
[----:B------:R-:W3:Y:S02]  /*8420*/  @!P0 SYNCS.PHASECHK.TRANS64 P0, [R3+URZ], R0 ;  /* 0x00000000030085a7 */ /* 0x000ee4000800007f */
[----:B---3--:R-:W-:Y:S05]  /*8430*/  @!P0 BRA `(.L_x_1584) ;  /* 0xfffffffc00f08947 */ /* 0x008fea000383ffff */
[----:B------:R-:W-:Y:S05]  /*8440*/  BRA `(.L_x_1602) ;  /* 0xfffffff800987947 */ /* 0x000fea000383ffff */
.L_x_1603:
        /* <DEDUP_REMOVED lines=11> */
.L_x_3865:


//--------------------- .text._ZN7cutlass13device_kernelIN5flash11enable_sm90INS1_16FlashAttnBwdSm90INS1_25CollectiveMainloopBwdSm90ILi2ELi1ELi1EN4cute5tupleIJNS5_1CILi1EEES8_S8_EEENS6_IJNS7_ILi64EEENS7_ILi96EEENS7_ILi192EEEEEENS_10bfloat16_tEfNS_4arch4Sm90ELb0ELb1ELb0ELb0ELb1ELb0ELb1ELb0ELi3ELi1ELi1ELi1ELb0EEENS1_24CollectiveEpilogueBwdGQAISD_fSG_Li384ELb0ELb1EEENS1_19SingleTileSchedulerILb0ELb0ELb0ELi96EEEEEEEEEvNT_6ParamsE --------------------------
	.section	.text._ZN7cutlass13device_kernelIN5flash11enable_sm90INS1_16FlashAttnBwdSm90INS1_25CollectiveMainloopBwdSm90ILi2ELi1ELi1EN4cute5tupleIJNS5_1CILi1EEES8_S8_EEENS6_IJNS7_ILi64EEENS7_ILi96EEENS7_ILi192EEEEEENS_10bfloat16_tEfNS_4arch4Sm90ELb0ELb1ELb0ELb0ELb1ELb0ELb1ELb0ELi3ELi1ELi1ELi1ELb0EEENS1_24CollectiveEpilogueBwdGQAISD_fSG_Li384ELb0ELb1EEENS1_19SingleTileSchedulerILb0ELb0ELb0ELi96EEEEEEEEEvNT_6ParamsE,"ax",@progbits
	.align	128
.text._ZN7cutlass13device_kernelIN5flash11enable_sm90INS1_16FlashAttnBwdSm90INS1_25CollectiveMainloopBwdSm90ILi2ELi1ELi1EN4cute5tupleIJNS5_1CILi1EEES8_S8_EEENS6_IJNS7_ILi64EEENS7_ILi96EEENS7_ILi192EEEEEENS_10bfloat16_tEfNS_4arch4Sm90ELb0ELb1ELb0ELb0ELb1ELb0ELb1ELb0ELi3ELi1ELi1ELi1ELb0EEENS1_24CollectiveEpilogueBwdGQAISD_fSG_Li384ELb0ELb1EEENS1_19SingleTileSchedulerILb0ELb0ELb0ELi96EEEEEEEEEvNT_6ParamsE:
        .type           _ZN7cutlass13device_kernelIN5flash11enable_sm90INS1_16FlashAttnBwdSm90INS1_25CollectiveMainloopBwdSm90ILi2ELi1ELi1EN4cute5tupleIJNS5_1CILi1EEES8_S8_EEENS6_IJNS7_ILi64EEENS7_ILi96EEENS7_ILi192EEEEEENS_10bfloat16_tEfNS_4arch4Sm90ELb0ELb1ELb0ELb0ELb1ELb0ELb1ELb0ELi3ELi1ELi1ELi1ELb0EEENS1_24CollectiveEpilogueBwdGQAISD_fSG_Li384ELb0ELb1EEENS1_19SingleTileSchedulerILb0ELb0ELb0ELi96EEEEEEEEEvNT_6ParamsE,@function
        .size           _ZN7cutlass13device_kernelIN5flash11enable_sm90INS1_16FlashAttnBwdSm90INS1_25CollectiveMainloopBwdSm90ILi2ELi1ELi1EN4cute5tupleIJNS5_1CILi1EEES8_S8_EEENS6_IJNS7_ILi64EEENS7_ILi96EEENS7_ILi192EEEEEENS_10bfloat16_tEfNS_4arch4Sm90ELb0ELb1ELb0ELb0ELb1ELb0ELb1ELb0ELi3ELi1ELi1ELi1ELb0EEENS1_24CollectiveEpilogueBwdGQAISD_fSG_Li384ELb0ELb1EEENS1_19SingleTileSchedulerILb0ELb0ELb0ELi96EEEEEEEEEvNT_6ParamsE,(.L_x_3866 - _ZN7cutlass13device_kernelIN5flash11enable_sm90INS1_16FlashAttnBwdSm90INS1_25CollectiveMainloopBwdSm90ILi2ELi1ELi1EN4cute5tupleIJNS5_1CILi1EEES8_S8_EEENS6_IJNS7_ILi64EEENS7_ILi96EEENS7_ILi192EEEEEENS_10bfloat16_tEfNS_4arch4Sm90ELb0ELb1ELb0ELb0ELb1ELb0ELb1ELb0ELi3ELi1ELi1ELi1ELb0EEENS1_24CollectiveEpilogueBwdGQAISD_fSG_Li384ELb0ELb1EEENS1_19SingleTileSchedulerILb0ELb0ELb0ELi96EEEEEEEEEvNT_6ParamsE)
        .other          _ZN7cutlass13device_kernelIN5flash11enable_sm90INS1_16FlashAttnBwdSm90INS1_25CollectiveMainloopBwdSm90ILi2ELi1ELi1EN4cute5tupleIJNS5_1CILi1EEES8_S8_EEENS6_IJNS7_ILi64EEENS7_ILi96EEENS7_ILi192EEEEEENS_10bfloat16_tEfNS_4arch4Sm90ELb0ELb1ELb0ELb0ELb1ELb0ELb1ELb0ELi3ELi1ELi1ELi1ELb0EEENS1_24CollectiveEpilogueBwdGQAISD_fSG_Li384ELb0ELb1EEENS1_19SingleTileSchedulerILb0ELb0ELb0ELi96EEEEEEEEEvNT_6ParamsE,@"STO_CUDA_ENTRY STV_DEFAULT"
_ZN7cutlass13device_kernelIN5flash11enable_sm90INS1_16FlashAttnBwdSm90INS1_25CollectiveMainloopBwdSm90ILi2ELi1ELi1EN4cute5tupleIJNS5_1CILi1EEES8_S8_EEENS6_IJNS7_ILi64EEENS7_ILi96EEENS7_ILi192EEEEEENS_10bfloat16_tEfNS_4arch4Sm90ELb0ELb1ELb0ELb0ELb1ELb0ELb1ELb0ELi3ELi1ELi1ELi1ELb0EEENS1_24CollectiveEpilogueBwdGQAISD_fSG_Li384ELb0ELb1EEENS1_19SingleTileSchedulerILb0ELb0ELb0ELi96EEEEEEEEEvNT_6ParamsE:
        /* <DEDUP_REMOVED lines=23> */
.L_x_1605:
[----:B------:R-:W-:Y:S05]  /*0170*/  BSYNC B0 ;  /* 0x0000000000007941 */ /* 0x000fea0003800000 */
.L_x_1604:
        /* <DEDUP_REMOVED lines=37> */
.L_x_1606:
        /* <DEDUP_REMOVED lines=20> */
.L_x_1607:
[----:B------:R-:W-:Y:S01]  /*0510*/  PLOP3.LUT P0, PT, PT, PT, UP0, 0x80, 0x0 ;  /* 0x000000000000781c */ /* 0x000fe20003f0f008 */
[----:B------:R-:W-:Y:S01]  /*0520*/  NOP ;  /* 0x0000000000007918 */ /* 0x000fe20000000000 */
[----:B------:R-:W-:Y:S01]  /*0530*/  ULDC.64 UR46, c[0x0][0x208] ;  /* 0x00008200002e7ab9 */ /* 0x000fe20000000a00 */
[----:B------:R-:W-:Y:S01]  /*0540*/  BSSY B6, `(.L_x_1608) ;  /* 0x00008da000067945 */ /* 0x000fe20003800000 */
[----:B-12-4-:R-:W-:Y:S09]  /*0550*/  BAR.SYNC.DEFER_BLOCKING 0x0 ;  /* 0x0000000000007b1d */ /* 0x016ff20000010000 */
[----:B------:R-:W-:Y:S05]  /*0560*/  @!P0 BRA `(.L_x_1609) ;  /* 0x0000004800048947 */ /* 0x000fea0003800000 */
.L_x_1610:
        /* <DEDUP_REMOVED lines=13> */
[----:B-1----:R-:W-:Y:S05]  /*0640*/  @!P0 BRA `(.L_x_1611) ;  /* 0x0000008c00248947 */ /* 0x002fea0003800000 */
        /* <DEDUP_REMOVED lines=71> */
.L_x_1612:
        /* <DEDUP_REMOVED lines=36> */
.L_x_1615:
        /* <DEDUP_REMOVED lines=15> */
.L_x_1614:
        /* <DEDUP_REMOVED lines=20> */
.L_x_1617:
        /* <DEDUP_REMOVED lines=15> */
.L_x_1616:
        /* <DEDUP_REMOVED lines=8> */
.L_x_1749:
        /* <DEDUP_REMOVED lines=19> */
.L_x_1619:
        /* <DEDUP_REMOVED lines=109> */
.L_x_1639:
[----:B------:R-:W-:-:S13]  /*18a0*/  ISETP.NE.AND P0, PT, R14, 0x3, PT ;  /* 0x000000030e00780c */ /* 0x000fda0003f05270 */
[----:B------:R-:W-:Y:S05]  /*18b0*/  @!P0 BRA `(.L_x_1621) ;  /* 0x0000000000048947 */ /* 0x000fea0003800000 */
[----:B------:R-:W-:Y:S01]  /*18c0*/  BPT.TRAP 0x1 ;  /* 0x000000040000795c */ /* 0x000fe20000300000 */
.L_x_1621:
[----:B------:R-:W-:Y:S02]  /*18d0*/  LEA R3, R2, UR37, 0x3 ;  /* 0x0000002502037c11 */ /* 0x000fe4000f8e18ff */
[----:B------:R-:W-:-:S04]  /*18e0*/  SHF.L.U32 R16, R7, 0x1f, RZ ;  /* 0x0000001f07107819 */ /* 0x000fc800000006ff */
[----:B------:R1:W2:Y:S01]  /*18f0*/  SYNCS.PHASECHK.TRANS64.TRYWAIT P1, [R3+URZ+0x36410], R16 ;  /* 0x03641010030075a7 */ /* 0x0002a2000802017f */
[----:B------:R-:W-:Y:S05]  /*1900*/  @!P0 BRA `(.L_x_1622) ;  /* 0x0000000000048947 */ /* 0x000fea0003800000 */
[----:B------:R-:W-:Y:S01]  /*1910*/  BPT.TRAP 0x1 ;  /* 0x000000040000795c */ /* 0x000fe20000300000 */
.L_x_1622:
[----:B--2---:R-:W-:Y:S05]  /*1920*/  @P1 BRA `(.L_x_1623) ;  /* 0x0000000000081947 */ /* 0x004fea0003800000 */
[----:B------:R-:W2:Y:S02]  /*1930*/  SYNCS.PHASECHK.TRANS64.TRYWAIT P1, [R3+URZ+0x36410], R16 ;  /* 0x03641010030075a7 */ /* 0x000ea4000802017f */
[----:B--2---:R-:W-:Y:S05]  /*1940*/  @!P1 BRA `(.L_x_1624) ;  /* 0x00000078009c9947 */ /* 0x004fea0003800000 */
.L_x_1623:
        /* <DEDUP_REMOVED lines=101> */
.L_x_1625:
[----:B-12---:R-:W-:-:S04]  /*1fa0*/  SHF.L.U32 R16, R4, 0x1f, RZ ;  /* 0x0000001f04107819 */ /* 0x006fc800000006ff */
[----:B------:R1:W2:Y:S01]  /*1fb0*/  SYNCS.PHASECHK.TRANS64.TRYWAIT P1, [UR37+0x36430], R16 ;  /* 0x03643010ff0075a7 */ /* 0x0002a20008020165 */
[----:B------:R-:W-:Y:S05]  /*1fc0*/  @!P0 BRA `(.L_x_1626) ;  /* 0x0000000000048947 */ /* 0x000fea0003800000 */
[----:B------:R-:W-:Y:S01]  /*1fd0*/  BPT.TRAP 0x1 ;  /* 0x000000040000795c */ /* 0x000fe20000300000 */
.L_x_1626:
[----:B--2---:R-:W-:Y:S05]  /*1fe0*/  @P1 BRA `(.L_x_1627) ;  /* 0x0000000000081947 */ /* 0x004fea0003800000 */
[----:B------:R-:W2:Y:S02]  /*1ff0*/  SYNCS.PHASECHK.TRANS64.TRYWAIT P1, [UR37+0x36430], R16 ;  /* 0x03643010ff0075a7 */ /* 0x000ea40008020165 */
[----:B--2---:R-:W-:Y:S05]  /*2000*/  @!P1 BRA `(.L_x_1628) ;  /* 0x0000007400009947 */ /* 0x004fea0003800000 */
.L_x_1627:
        /* <DEDUP_REMOVED lines=114> */
.L_x_1631:
[----:B------:R-:W-:-:S06]  /*2730*/  UISETP.NE.AND UP0, UPT, UR44, 0x1, UPT ;  /* 0x000000012c00788c */ /* 0x000fcc000bf05270 */
[----:B------:R-:W-:-:S05]  /*2740*/  PLOP3.LUT P1, PT, PT, PT, UP0, 0x80, 0x0 ;  /* 0x000000000000781c */ /* 0x000fca0003f2f008 */
[----:B------:R-:W-:-:S08]  /*2750*/  @UP0 ULDC UR5, c[0x0][0x754] ;  /* 0x0001d50000050ab9 */ /* 0x000fd00000000800 */
[----:B------:R-:W-:Y:S01]  /*2760*/  @P1 IMAD.HI.U32 R15, R22, UR5, RZ ;  /* 0x00000005160f1c27 */ /* 0x000fe2000f8e00ff */
[----:B------:R-:W-:-:S04]  /*2770*/  @UP0 ULDC UR5, c[0x0][0x758] ;  /* 0x0001d60000050ab9 */ /* 0x000fc80000000800 */
[----:B------:R-:W-:-:S07]  /*2780*/  @P1 SHF.R.U32.HI R22, RZ, UR5, R15 ;  /* 0x00000005ff161c19 */ /* 0x000fce000801160f */
.L_x_1632:
[----:B------:R-:W-:Y:S05]  /*2790*/  BSYNC B0 ;  /* 0x0000000000007941 */ /* 0x000fea0003800000 */
.L_x_1630:
[----:B------:R-:W-:Y:S01]  /*27a0*/  IMAD R22, R22, UR44, R11 ;  /* 0x0000002c16167c24 */ /* 0x000fe2000f8e020b */
[----:B------:R-:W-:-:S04]  /*27b0*/  IADD3 R15, R18, UR4, R5 ;  /* 0x00000004120f7c10 */ /* 0x000fc8000fffe005 */
[----:B------:R-:W-:Y:S02]  /*27c0*/  VIADDMNMX R16, R22, UR44, R16, PT ;  /* 0x0000002c16107c46 */ /* 0x000fe4000b800110 */
[----:B------:R-:W-:-:S07]  /*27d0*/  VIMNMX R15, R15, R22, !PT ;  /* 0x000000160f0f7248 */ /* 0x000fce0007fe0100 */
.L_x_1629:
        /* <DEDUP_REMOVED lines=52> */
.L_x_1635:
[----:B------:R-:W-:-:S06]  /*2b20*/  UISETP.NE.AND UP0, UPT, UR44, 0x1, UPT ;  /* 0x000000012c00788c */ /* 0x000fcc000bf05270 */
[----:B------:R-:W-:-:S05]  /*2b30*/  PLOP3.LUT P6, PT, PT, PT, UP0, 0x80, 0x0 ;  /* 0x000000000000781c */ /* 0x000fca0003fcf008 */
[----:B------:R-:W-:-:S08]  /*2b40*/  @UP0 ULDC UR4, c[0x0][0x754] ;  /* 0x0001d50000040ab9 */ /* 0x000fd00000000800 */
[----:B------:R-:W-:Y:S01]  /*2b50*/  @P6 IMAD.HI.U32 R15, R18, UR4, RZ ;  /* 0x00000004120f6c27 */ /* 0x000fe2000f8e00ff */
[----:B------:R-:W-:Y:S01]  /*2b60*/  PLOP3.LUT P6, PT, PT, PT, UP0, 0x80, 0x0 ;  /* 0x000000000000781c */ /* 0x000fe20003fcf008 */
[----:B------:R-:W-:-:S12]  /*2b70*/  @UP0 ULDC UR4, c[0x0][0x758] ;  /* 0x0001d60000040ab9 */ /* 0x000fd80000000800 */
[----:B------:R-:W-:-:S07]  /*2b80*/  @P6 SHF.R.U32.HI R18, RZ, UR4, R15 ;  /* 0x00000004ff126c19 */ /* 0x000fce000801160f */
.L_x_1636:
[----:B------:R-:W-:Y:S05]  /*2b90*/  BSYNC B0 ;  /* 0x0000000000007941 */ /* 0x000fea0003800000 */
.L_x_1634:
[----:B------:R-:W-:-:S05]  /*2ba0*/  IMAD R18, R18, UR44, R11 ;  /* 0x0000002c12127c24 */ /* 0x000fca000f8e020b */
[----:B------:R-:W-:Y:S02]  /*2bb0*/  VIMNMX R17, R17, R18, !PT ;  /* 0x0000001211117248 */ /* 0x000fe40007fe0100 */
[----:B------:R-:W-:-:S07]  /*2bc0*/  VIADDMNMX R19, R18, UR44, R19, PT ;  /* 0x0000002c12137c46 */ /* 0x000fce000b800113 */
.L_x_1633:
        /* <DEDUP_REMOVED lines=18> */
[--C-:B------:R-:W-:Y:S01]  /*2cf0*/  FFMA.FTZ R15, R15, UR45, -R20.reuse ;  /* 0x0000002d0f0f7c23 */ /* 0x100fe20008010814 */
        /* <DEDUP_REMOVED lines=195> */
.L_x_1637:
        /* <DEDUP_REMOVED lines=59> */
.L_x_1638:
        /* <DEDUP_REMOVED lines=63> */
.L_x_1613:
[----:B------:R-:W-:Y:S05]  /*40d0*/  @P0 BRA `(.L_x_1611) ;  /* 0x0000005000800947 */ /* 0x000fea0003800000 */
[----:B------:R-:W1:Y:S01]  /*40e0*/  S2R R4, SR_TID.X ;  /* 0x0000000000047919 */ /* 0x000e620000002100 */
[----:B------:R-:W2:Y:S01]  /*40f0*/  S2UR UR8, SR_CTAID.Y ;  /* 0x00000000000879c3 */ /* 0x000ea20000002600 */
[----:B------:R-:W-:Y:S01]  /*4100*/  ULDC UR9, c[0x0][0x850] ;  /* 0x0002140000097ab9 */ /* 0x000fe20000000800 */
[----:B------:R-:W-:Y:S01]  /*4110*/  ULDC.64 UR12, c[0x0][0x818] ;  /* 0x00020600000c7ab9 */ /* 0x000fe20000000a00 */
[----:B------:R-:W-:Y:S01]  /*4120*/  UISETP.NE.AND UP0, UPT, UR9, 0x1, UPT ;  /* 0x000000010900788c */ /* 0x000fe2000bf05270 */
[----:B------:R-:W-:Y:S01]  /*4130*/  BSSY B0, `(.L_x_1640) ;  /* 0x0000058000007945 */ /* 0x000fe20003800000 */
[----:B------:R-:W-:Y:S01]  /*4140*/  ULDC UR18, c[0x0][0x80c] ;  /* 0x0002030000127ab9 */ /* 0x000fe20000000800 */
[----:B------:R-:W-:Y:S01]  /*4150*/  UMOV UR20, 0x400 ;  /* 0x0000040000147882 */ /* 0x000fe20000000000 */
[----:B------:R-:W-:Y:S01]  /*4160*/  ULDC.64 UR16, c[0x0][0x840] ;  /* 0x0002100000107ab9 */ /* 0x000fe20000000a00 */
[----:B------:R-:W3:Y:S01]  /*4170*/  S2UR UR15, SR_CTAID.X ;  /* 0x00000000000f79c3 */ /* 0x000ee20000002500 */
[----:B------:R-:W-:-:S05]  /*4180*/  ULDC.64 UR24, c[0x0][0x848] ;  /* 0x0002120000187ab9 */ /* 0x000fca0000000a00 */
[----:B------:R-:W-:Y:S01]  /*4190*/  @UP0 ULDC UR4, c[0x0][0x854] ;  /* 0x0002150000040ab9 */ /* 0x000fe20000000800 */
[----:B------:R-:W-:Y:S01]  /*41a0*/  @UP0 ULDC UR7, c[0x0][0x858] ;  /* 0x0002160000070ab9 */ /* 0x000fe20000000800 */
[----:B------:R-:W4:Y:S01]  /*41b0*/  S2UR UR14, SR_CTAID.Z ;  /* 0x00000000000e79c3 */ /* 0x000f220000002700 */
[----:B--2---:R-:W-:-:S07]  /*41c0*/  UIMAD.WIDE.U32 UR4, UR8, UR4, URZ ;  /* 0x00000004080472a5 */ /* 0x004fce000f8e003f */
[----:B------:R-:W2:Y:S01]  /*41d0*/  S2UR UR21, SR_CgaCtaId ;  /* 0x00000000001579c3 */ /* 0x000ea20000008800 */
[----:B------:R-:W-:Y:S01]  /*41e0*/  UMOV UR11, UR8 ;  /* 0x00000008000b7c82 */ /* 0x000fe20008000000 */
[----:B------:R-:W-:Y:S01]  /*41f0*/  @UP0 USHF.R.U32.HI UR11, URZ, UR7, UR5 ;  /* 0x000000073f0b0299 */ /* 0x000fe20008011605 */
[----:B-1----:R-:W-:-:S03]  /*4200*/  VIADD R3, R4, 0xffffff80 ;  /* 0xffffff8004037836 */ /* 0x002fc60000000000 */
[----:B------:R-:W-:Y:S02]  /*4210*/  USHF.R.S32.HI UR19, URZ, 0x1f, UR11 ;  /* 0x0000001f3f137899 */ /* 0x000fe4000801140b */
[----:B------:R-:W-:Y:S01]  /*4220*/  BAR.SYNC.DEFER_BLOCKING 0x1, 0x180 ;  /* 0x0046000000007b1d */ /* 0x000fe20000010000 */
[----:B---3--:R-:W-:Y:S01]  /*4230*/  UIMAD UR6, UR15, 0x4800, URZ ;  /* 0x000048000f0678a4 */ /* 0x008fe2000f8e023f */
[----:B------:R-:W-:Y:S01]  /*4240*/  ISETP.NE.AND P1, PT, R4, 0x80, PT ;  /* 0x000000800400780c */ /* 0x000fe20003f25270 */
[----:B------:R-:W-:Y:S01]  /*4250*/  UIMAD UR10, UR19, UR12, URZ ;  /* 0x0000000c130a72a4 */ /* 0x000fe2000f8e023f */
[----:B------:R-:W-:Y:S01]  /*4260*/  SHF.R.S32.HI R0, RZ, 0x1f, R3 ;  /* 0x0000001fff007819 */ /* 0x000fe20000011403 */
[----:B------:R-:W-:Y:S01]  /*4270*/  USHF.R.S32.HI UR7, URZ, 0x1f, UR6 ;  /* 0x0000001f3f077899 */ /* 0x000fe20008011406 */
[----:B------:R-:W-:Y:S01]  /*4280*/  ISETP.NE.AND P0, PT, R3, RZ, PT ;  /* 0x000000ff0300720c */ /* 0x000fe20003f05270 */
[----:B------:R-:W-:Y:S01]  /*4290*/  UIMAD UR22, UR11, UR13, UR10 ;  /* 0x0000000d0b1672a4 */ /* 0x000fe2000f8e020a */
[----:B------:R-:W-:Y:S01]  /*42a0*/  LEA.HI R2, R0, R3, RZ, 0x7 ;  /* 0x0000000300027211 */ /* 0x000fe200078f38ff */
[----:B------:R-:W-:Y:S01]  /*42b0*/  UIMAD.WIDE.U32 UR4, UR11, UR12, UR6 ;  /* 0x0000000c0b0472a5 */ /* 0x000fe2000f8e0006 */
[----:B------:R-:W-:-:S02]  /*42c0*/  ULDC UR10, c[0x0][0x870] ;  /* 0x00021c00000a7ab9 */ /* 0x000fc40000000800 */
[----:B------:R-:W-:Y:S01]  /*42d0*/  LOP3.LUT R0, R2, 0x3fffff80, RZ, 0xc0, !PT ;  /* 0x3fffff8002007812 */ /* 0x000fe200078ec0ff */
[----:B------:R-:W-:Y:S01]  /*42e0*/  UIMAD UR10, UR15, UR10, URZ ;  /* 0x0000000a0f0a72a4 */ /* 0x000fe2000f8e023f */
[----:B------:R-:W-:Y:S01]  /*42f0*/  SHF.R.S32.HI R5, RZ, 0x7, R2 ;  /* 0x00000007ff057819 */ /* 0x000fe20000011402 */
[----:B----4-:R-:W-:Y:S02]  /*4300*/  UIMAD UR15, UR14, UR18, URZ ;  /* 0x000000120e0f72a4 */ /* 0x010fe4000f8e023f */
[----:B------:R-:W-:Y:S01]  /*4310*/  IMAD.IADD R0, R3, 0x1, -R0 ;  /* 0x0000000103007824 */ /* 0x000fe200078e0a00 */
[----:B------:R-:W-:Y:S02]  /*4320*/  UIMAD UR18, UR10, UR18, URZ ;  /* 0x000000120a1272a4 */ /* 0x000fe4000f8e023f */
[----:B--2---:R-:W-:Y:S01]  /*4330*/  ULEA UR10, UR21, UR20, 0x18 ;  /* 0x00000014150a7291 */ /* 0x004fe2000f8ec03f */
[----:B------:R-:W-:Y:S01]  /*4340*/  IMAD R0, R5, 0x600, R0 ;  /* 0x0000060005007824 */ /* 0x000fe200078e0200 */
[----:B------:R-:W-:-:S02]  /*4350*/  USHF.R.S32.HI UR21, URZ, 0x1f, UR18 ;  /* 0x0000001f3f157899 */ /* 0x000fc40008011412 */
[----:B------:R-:W-:Y:S01]  /*4360*/  USHF.R.S32.HI UR20, URZ, 0x1f, UR15 ;  /* 0x0000001f3f147899 */ /* 0x000fe2000801140f */
[----:B------:R-:W-:Y:S01]  /*4370*/  IMAD.SHL.U32 R0, R0, 0x4, RZ ;  /* 0x0000000400007824 */ /* 0x000fe200078e00ff */
[----:B------:R-:W-:Y:S02]  /*4380*/  UIADD3 UR18, UP0, UP1, UR18, UR15, UR11 ;  /* 0x0000000f12127290 */ /* 0x000fe4000f91e00b */
[----:B------:R-:W-:Y:S02]  /*4390*/  UIMAD.WIDE.U32 UR6, UR11, UR16, UR6 ;  /* 0x000000100b0672a5 */ /* 0x000fe4000f8e0006 */
[----:B------:R-:W-:Y:S01]  /*43a0*/  UIMAD UR23, UR19, UR16, URZ ;  /* 0x00000010131772a4 */ /* 0x000fe2000f8e023f */
[----:B------:R-:W-:Y:S01]  /*43b0*/  LEA R0, R0, UR10, 0x2 ;  /* 0x0000000a00007c11 */ /* 0x000fe2000f8e10ff */
[----:B------:R-:W-:Y:S02]  /*43c0*/  UIADD3.X UR16, UR21, UR20, UR19, UP0, UP1 ;  /* 0x0000001415107290 */ /* 0x000fe400087e2413 */
[----:B------:R-:W-:Y:S01]  /*43d0*/  USHF.L.U32 UR15, UR18, 0x2, URZ ;  /* 0x00000002120f7899 */ /* 0x000fe2000800063f */
[----:B------:R-:W-:Y:S01]  /*43e0*/  ULDC.64 UR12, c[0x0][0x868] ;  /* 0x00021a00000c7ab9 */ /* 0x000fe20000000a00 */
[----:B------:R-:W-:Y:S01]  /*43f0*/  USHF.L.U64.HI UR16, UR18, 0x2, UR16 ;  /* 0x0000000212107899 */ /* 0x000fe20008010210 */
[----:B------:R1:W-:Y:S01]  /*4400*/  STS.128 [R0], R24 ;  /* 0x0000001800007388 */ /* 0x0003e20000000c00 */
[----:B------:R-:W-:-:S02]  /*4410*/  UIADD3 UR18, UP0, UR15, UR12, URZ ;  /* 0x0000000c0f127290 */ /* 0x000fc4000ff1e03f */
[----:B------:R-:W-:Y:S01]  /*4420*/  USHF.R.S32.HI UR12, URZ, 0x1f, UR14 ;  /* 0x0000001f3f0c7899 */ /* 0x000fe2000801140e */
[----:B------:R1:W-:Y:S01]  /*4430*/  STS.128 [R0+0x800], R28 ;  /* 0x0008001c00007388 */ /* 0x0003e20000000c00 */
[----:B------:R-:W-:Y:S01]  /*4440*/  UIMAD UR17, UR11, UR17, UR23 ;  /* 0x000000110b1172a4 */ /* 0x000fe2000f8e0217 */
[----:B------:R-:W-:Y:S02]  /*4450*/  ULDC.64 UR20, c[0x0][0x820] ;  /* 0x0002080000147ab9 */ /* 0x000fe40000000a00 */
[----:B------:R1:W-:Y:S01]  /*4460*/  STS.128 [R0+0x1000], R32 ;  /* 0x0010002000007388 */ /* 0x0003e20000000c00 */
[----:B------:R-:W-:Y:S01]  /*4470*/  UIADD3.X UR19, UR16, UR13, URZ, UP0, !UPT ;  /* 0x0000000d10137290 */ /* 0x000fe200087fe43f */
[----:B------:R-:W-:Y:S01]  /*4480*/  IMAD.U32 R2, RZ, RZ, UR18 ;  /* 0x00000012ff027e24 */ /* 0x000fe2000f8e00ff */
[----:B------:R-:W-:Y:S01]  /*4490*/  UIMAD UR13, UR12, UR20, URZ ;  /* 0x000000140c0d72a4 */ /* 0x000fe2000f8e023f */
[----:B------:R1:W-:Y:S01]  /*44a0*/  STS.128 [R0+0x1800], R36 ;  /* 0x0018002400007388 */ /* 0x0003e20000000c00 */
[----:B------:R-:W-:-:S02]  /*44b0*/  UIADD3 UR5, UR5, UR22, URZ ;  /* 0x0000001605057290 */ /* 0x000fc4000fffe03f */
[----:B------:R-:W-:Y:S01]  /*44c0*/  UIMAD UR12, UR12, UR24, URZ ;  /* 0x000000180c0c72a4 */ /* 0x000fe2000f8e023f */
[----:B------:R1:W-:Y:S01]  /*44d0*/  STS.128 [R0+0x2000], R40 ;  /* 0x0020002800007388 */ /* 0x0003e20000000c00 */
[----:B------:R-:W-:Y:S01]  /*44e0*/  UIADD3 UR7, UR7, UR17, URZ ;  /* 0x0000001107077290 */ /* 0x000fe2000fffe03f */
[----:B------:R-:W-:Y:S01]  /*44f0*/  IMAD.U32 R3, RZ, RZ, UR19 ;  /* 0x00000013ff037e24 */ /* 0x000fe2000f8e00ff */
[----:B------:R-:W-:Y:S01]  /*4500*/  UIMAD UR13, UR14, UR21, UR13 ;  /* 0x000000150e0d72a4 */ /* 0x000fe2000f8e020d */
[----:B------:R1:W-:Y:S01]  /*4510*/  STS.128 [R0+0x2800], R44 ;  /* 0x0028002c00007388 */ /* 0x0003e20000000c00 */
[----:B------:R-:W-:Y:S02]  /*4520*/  UIMAD.WIDE.U32 UR4, UR14, UR20, UR4 ;  /* 0x000000140e0472a5 */ /* 0x000fe4000f8e0004 */
[----:B------:R-:W-:Y:S01]  /*4530*/  UIMAD UR12, UR14, UR25, UR12 ;  /* 0x000000190e0c72a4 */ /* 0x000fe2000f8e020c */
[----:B------:R1:W-:Y:S01]  /*4540*/  STS.128 [R0+0x3000], R48 ;  /* 0x0030003000007388 */ /* 0x0003e20000000c00 */
[----:B------:R-:W-:Y:S01]  /*4550*/  UIMAD.WIDE.U32 UR6, UR14, UR24, UR6 ;  /* 0x000000180e0672a5 */ /* 0x000fe2000f8e0006 */
[----:B------:R-:W-:-:S02]  /*4560*/  ULDC.64 UR20, c[0x0][0x800] ;  /* 0x0002000000147ab9 */ /* 0x000fc40000000a00 */
[----:B------:R1:W-:Y:S01]  /*4570*/  STS.128 [R0+0x3800], R52 ;  /* 0x0038003400007388 */ /* 0x0003e20000000c00 */
[----:B------:R-:W-:Y:S01]  /*4580*/  ULDC.64 UR22, c[0x0][0x828] ;  /* 0x00020a0000167ab9 */ /* 0x000fe20000000a00 */
[----:B------:R-:W-:Y:S02]  /*4590*/  UIADD3 UR14, -UR11, URZ, URZ ;  /* 0x0000003f0b0e7290 */ /* 0x000fe4000fffe13f */
[----:B------:R1:W-:Y:S01]  /*45a0*/  STS.128 [R0+0x4000], R56 ;  /* 0x0040003800007388 */ /* 0x0003e20000000c00 */
[----:B------:R-:W-:Y:S02]  /*45b0*/  UIADD3 UR11, UR5, UR13, URZ ;  /* 0x0000000d050b7290 */ /* 0x000fe4000fffe03f */
[----:B------:R-:W-:Y:S01]  /*45c0*/  ULEA UR20, UP0, UR4, UR20, 0x2 ;  /* 0x0000001404147291 */ /* 0x000fe2000f80103f */
[----:B------:R1:W-:Y:S01]  /*45d0*/  STS.128 [R0+0x4800], R60 ;  /* 0x0048003c00007388 */ /* 0x0003e20000000c00 */
[----:B------:R-:W-:Y:S02]  /*45e0*/  UIADD3 UR5, UR7, UR12, URZ ;  /* 0x0000000c07057290 */ /* 0x000fe4000fffe03f */
[----:B------:R-:W-:Y:S01]  /*45f0*/  ULEA UR22, UP1, UR6, UR22, 0x2 ;  /* 0x0000001606167291 */ /* 0x000fe2000f82103f */
[----:B------:R1:W-:Y:S01]  /*4600*/  STS.128 [R0+0x5000], R64 ;  /* 0x0050004000007388 */ /* 0x0003e20000000c00 */
[----:B------:R-:W-:-:S02]  /*4610*/  ULEA.HI.X UR21, UR4, UR21, UR11, 0x2, UP0 ;  /* 0x0000001504157291 */ /* 0x000fc400080f140b */
[----:B------:R-:W-:Y:S01]  /*4620*/  ULEA.HI.X UR5, UR6, UR23, UR5, 0x2, UP1 ;  /* 0x0000001706057291 */ /* 0x000fe200088f1405 */
[----:B------:R1:W-:Y:S01]  /*4630*/  STS.128 [R0+0x5800], R68 ;  /* 0x0058004400007388 */ /* 0x0003e20000000c00 */
[----:B------:R-:W-:Y:S01]  /*4640*/  UIMAD UR14, UR9, UR14, UR8 ;  /* 0x0000000e090e72a4 */ /* 0x000fe2000f8e0208 */
[----:B------:R-:W-:Y:S11]  /*4650*/  @P0 BRA `(.L_x_1641) ;  /* 0x0000000000140947 */ /* 0x000ff60003800000 */
.L_x_1642:
[----:B------:R-:W2:Y:S04]  /*4660*/  LDG.E.STRONG.GPU R4, desc[UR46][R2.64] ;  /* 0x0000002e02047981 */ /* 0x000ea8000c1ef900 */
[----:B--2---:R-:W-:Y:S01]  /*4670*/  CCTL.IVALL ;  /* 0x00000000ff00798f */ /* 0x004fe20002000000 */
[----:B------:R-:W-:Y:S05]  /*4680*/  YIELD ;  /* 0x0000000000007946 */ /* 0x000fea0003800000 */
[----:B------:R-:W-:-:S13]  /*4690*/  ISETP.NE.AND P0, PT, R4, UR14, PT ;  /* 0x0000000e04007c0c */ /* 0x000fda000bf05270 */
[----:B------:R-:W-:Y:S05]  /*46a0*/  @P0 BRA `(.L_x_1642) ;  /* 0xfffffffc00ec0947 */ /* 0x000fea000383ffff */
.L_x_1641:
[----:B------:R-:W-:Y:S05]  /*46b0*/  BSYNC B0 ;  /* 0x0000000000007941 */ /* 0x000fea0003800000 */
.L_x_1640:
[----:B------:R-:W-:-:S03]  /*46c0*/  UMOV UR4, 0xffffffff ;  /* 0xffffffff00047882 */ /* 0x000fc60000000000 */
[----:B------:R-:W-:Y:S05]  /*46d0*/  BRA.DIV UR4, `(.L_x_1643) ;  /* 0x0000004e04607947 */ /* 0x000fea000b800000 */
[----:B------:R-:W-:Y:S01]  /*46e0*/  NOP ;  /* 0x0000000000007918 */ /* 0x000fe20000000000 */
.L_x_1752:
        /* <DEDUP_REMOVED lines=10> */
[----:B------:R-:W-:Y:S01]  /*4790*/  PLOP3.LUT P0, PT, PT, PT, PT, 0x80, 0x0 ;  /* 0x000000000000781c */ /* 0x000fe20003f0f070 */
[----:B------:R-:W-:Y:S01]  /*47a0*/  UMOV UR6, 0x1200 ;  /* 0x0000120000067882 */ /* 0x000fe20000000000 */
[----:B------:R-:W-:Y:S01]  /*47b0*/  UMOV UR8, 0x0 ;  /* 0x0000000000087882 */ /* 0x000fe20000000000 */
[----:B------:R-:W-:Y:S01]  /*47c0*/  UMOV UR9, 0x14f00000 ;  /* 0x14f0000000097882 */ /* 0x000fe20000000000 */
[----:B------:R-:W-:-:S09]  /*47d0*/  UMOV UR4, UR22 ;  /* 0x0000001600047c82 */ /* 0x000fd20008000000 */
.L_x_1646:
[----:B------:R-:W-:Y:S01]  /*47e0*/  @P0 ELECT P2, URZ, PT ;  /* 0x00000000003f082f */ /* 0x000fe20003840000 */
[----:B------:R2:W-:-:S12]  /*47f0*/  UBLKRED.G.S.ADD.F32.RN [UR4], [UR10], UR6, desc[UR8] ;  /* 0x000008040a0073bb */ /* 0x0005d800080a1406 */
[----:B------:R-:W-:Y:S02]  /*4800*/  @P2 PLOP3.LUT P0, PT, P2, PT, PT, 0x8, 0x0 ;  /* 0x000000000000281c */ /* 0x000fe4000170e170 */
[----:B------:R-:W-:-:S11]  /*4810*/  PLOP3.LUT P2, PT, PT, PT, PT, 0x8, 0x0 ;  /* 0x000000000000781c */ /* 0x000fd60003f4e170 */
[----:B--2---:R-:W-:Y:S05]  /*4820*/  @P0 BRA.U.ANY `(.L_x_1646) ;  /* 0xfffffffd00ec0947 */ /* 0x004fea000393ffff */
[----:B------:R0:W-:Y:S01]  /*4830*/  UTMACMDFLUSH ;  /* 0x00000000000079b7 */ /* 0x0001e20000000000 */
[----:B------:R-:W-:-:S04]  /*4840*/  DEPBAR.LE SB0, 0x0 ;  /* 0x000080000000791a */ /* 0x000fc80000000000 */
.L_x_1645:
[----:B------:R-:W-:Y:S05]  /*4850*/  BSYNC B0 ;  /* 0x0000000000007941 */ /* 0x000fea0003800000 */
.L_x_1644:
        /* <DEDUP_REMOVED lines=12> */
[----:B------:R-:W-:-:S05]  /*4920*/  IMAD.MOV.U32 R5, RZ, RZ, 0x1 ;  /* 0x00000001ff057424 */ /* 0x000fca00078e00ff */
[----:B------:R2:W-:Y:S02]  /*4930*/  REDG.E.ADD.S32.STRONG.GPU desc[UR46][R2.64], R5 ;  /* 0x000000050200798e */ /* 0x0005e4000c10e3ae */
.L_x_1648:
[----:B------:R-:W-:Y:S05]  /*4940*/  BSYNC B0 ;  /* 0x0000000000007941 */ /* 0x000fea0003800000 */
.L_x_1647:
[----:B------:R-:W-:Y:S06]  /*4950*/  BAR.SYNC.DEFER_BLOCKING 0x1, 0x180 ;  /* 0x0046000000007b1d */ /* 0x000fec0000010000 */
[----:B------:R-:W-:Y:S01]  /*4960*/  ULDC.64 UR4, c[0x0][0x860] ;  /* 0x0002180000047ab9 */ /* 0x000fe20000000a00 */
[----:B------:R-:W-:Y:S01]  /*4970*/  BSSY B0, `(.L_x_1649) ;  /* 0x0000017000007945 */ /* 0x000fe20003800000 */
[----:B------:R-:W-:-:S04]  /*4980*/  UIADD3 UR15, UP0, UR15, UR4, URZ ;  /* 0x000000040f0f7290 */ /* 0x000fc8000ff1e03f */
[----:B------:R-:W-:Y:S02]  /*4990*/  UIADD3.X UR16, UR16, UR5, URZ, UP0, !UPT ;  /* 0x0000000510107290 */ /* 0x000fe400087fe43f */
[----:B--2---:R-:W-:-:S04]  /*49a0*/  IMAD.U32 R2, RZ, RZ, UR15 ;  /* 0x0000000fff027e24 */ /* 0x004fc8000f8e00ff */
[----:B------:R-:W-:Y:S01]  /*49b0*/  IMAD.U32 R3, RZ, RZ, UR16 ;  /* 0x00000010ff037e24 */ /* 0x000fe2000f8e00ff */
        /* <DEDUP_REMOVED lines=13> */
.L_x_1651:
[----:B-12---:R-:W2:Y:S04]  /*4a90*/  LDG.E.STRONG.GPU R0, desc[UR46][R2.64] ;  /* 0x0000002e02007981 */ /* 0x006ea8000c1ef900 */
[----:B--2---:R-:W-:Y:S01]  /*4aa0*/  CCTL.IVALL ;  /* 0x00000000ff00798f */ /* 0x004fe20002000000 */
[----:B------:R-:W-:Y:S05]  /*4ab0*/  YIELD ;  /* 0x0000000000007946 */ /* 0x000fea0003800000 */
[----:B------:R-:W-:-:S13]  /*4ac0*/  ISETP.NE.AND P0, PT, R0, UR14, PT ;  /* 0x0000000e00007c0c */ /* 0x000fda000bf05270 */
[----:B------:R-:W-:Y:S05]  /*4ad0*/  @P0 BRA `(.L_x_1651) ;  /* 0xfffffffc00ec0947 */ /* 0x000fea000383ffff */
.L_x_1650:
[----:B------:R-:W-:Y:S05]  /*4ae0*/  BSYNC B0 ;  /* 0x0000000000007941 */ /* 0x000fea0003800000 */
.L_x_1649:
[----:B------:R-:W-:-:S03]  /*4af0*/  UMOV UR4, 0xffffffff ;  /* 0xffffffff00047882 */ /* 0x000fc60000000000 */
[----:B------:R-:W-:Y:S05]  /*4b00*/  BRA.DIV UR4, `(.L_x_1652) ;  /* 0x0000004a04707947 */ /* 0x000fea000b800000 */
[----:B------:R-:W-:Y:S01]  /*4b10*/  NOP ;  /* 0x0000000000007918 */ /* 0x000fe20000000000 */
.L_x_1755:
[----:B------:R-:W-:Y:S01]  /*4b20*/  @!PT LDS RZ, [RZ] ;  /* 0x00000000fffff984 */ /* 0x000fe20000000800 */
[----:B------:R-:W-:Y:S01]  /*4b30*/  @!PT LDS RZ, [RZ] ;  /* 0x00000000fffff984 */ /* 0x000fe20000000800 */
[----:B------:R-:W-:Y:S01]  /*4b40*/  @!PT LDS RZ, [RZ] ;  /* 0x00000000fffff984 */ /* 0x000fe20000000800 */
[----:B------:R-:W-:Y:S01]  /*4b50*/  @!PT LDS RZ, [RZ] ;  /* 0x00000000fffff984 */ /* 0x000fe20000000800 */
[----:B------:R3:W-:Y:S06]  /*4b60*/  MEMBAR.ALL.CTA ;  /* 0x0000000000007992 */ /* 0x0007ec0000008000 */
[----:B---3--:R-:W3:Y:S01]  /*4b70*/  FENCE.VIEW.ASYNC.S ;  /* 0x00000000000073c6 */ /* 0x008ee20000000000 */
[----:B------:R-:W-:Y:S05]  /*4b80*/  WARPSYNC.ALL ;  /* 0x0000000000007948 */ /* 0x000fea0003800000 */
[----:B------:R-:W-:Y:S01]  /*4b90*/  BSSY B0, `(.L_x_1653) ;  /* 0x0000010000007945 */ /* 0x000fe20003800000 */
[----:B---3--:R-:W-:Y:S06]  /*4ba0*/  BAR.SYNC.DEFER_BLOCKING 0x1, 0x180 ;  /* 0x0046000000007b1d */ /* 0x008fec0000010000 */
[----:B------:R-:W-:Y:S05]  /*4bb0*/  @P1 BRA `(.L_x_1654) ;  /* 0x0000000000341947 */ /* 0x000fea0003800000 */
[----:B------:R-:W-:Y:S01]  /*4bc0*/  PLOP3.LUT P0, PT, PT, PT, PT, 0x80, 0x0 ;  /* 0x000000000000781c */ /* 0x000fe20003f0f070 */
[----:B------:R-:W-:Y:S01]  /*4bd0*/  UMOV UR6, 0x1200 ;  /* 0x0000120000067882 */ /* 0x000fe20000000000 */
[----:B------:R-:W-:Y:S01]  /*4be0*/  UMOV UR8, 0x0 ;  /* 0x0000000000087882 */ /* 0x000fe20000000000 */
[----:B------:R-:W-:Y:S01]  /*4bf0*/  UMOV UR9, 0x14f00000 ;  /* 0x14f0000000097882 */ /* 0x000fe20000000000 */
[----:B------:R-:W-:Y:S01]  /*4c00*/  UMOV UR4, UR20 ;  /* 0x0000001400047c82 */ /* 0x000fe20008000000 */
[----:B------:R-:W-:-:S08]  /*4c10*/  UMOV UR5, UR21 ;  /* 0x0000001500057c82 */ /* 0x000fd00008000000 */
.L_x_1655:
[----:B------:R-:W-:Y:S01]  /*4c20*/  @P0 ELECT P2, URZ, PT ;  /* 0x00000000003f082f */ /* 0x000fe20003840000 */
[----:B------:R3:W-:-:S12]  /*4c30*/  UBLKRED.G.S.ADD.F32.RN [UR4], [UR10], UR6, desc[UR8] ;  /* 0x000008040a0073bb */ /* 0x0007d800080a1406 */
[----:B------:R-:W-:Y:S02]  /*4c40*/  @P2 PLOP3.LUT P0, PT, P2, PT, PT, 0x8, 0x0 ;  /* 0x000000000000281c */ /* 0x000fe4000170e170 */
[----:B------:R-:W-:-:S11]  /*4c50*/  PLOP3.LUT P2, PT, PT, PT, PT, 0x8, 0x0 ;  /* 0x000000000000781c */ /* 0x000fd60003f4e170 */
[----:B---3--:R-:W-:Y:S05]  /*4c60*/  @P0 BRA.U.ANY `(.L_x_1655) ;  /* 0xfffffffd00ec0947 */ /* 0x008fea000393ffff */
[----:B------:R0:W-:Y:S01]  /*4c70*/  UTMACMDFLUSH ;  /* 0x00000000000079b7 */ /* 0x0001e20000000000 */
[----:B------:R-:W-:-:S04]  /*4c80*/  DEPBAR.LE SB0, 0x0 ;  /* 0x000080000000791a */ /* 0x000fc80000000000 */
.L_x_1654:
[----:B------:R-:W-:Y:S05]  /*4c90*/  BSYNC B0 ;  /* 0x0000000000007941 */ /* 0x000fea0003800000 */
.L_x_1653:
        /* <DEDUP_REMOVED lines=11> */
[----:B012345:R-:W-:Y:S04]  /*4d50*/  CCTL.IVALL ;  /* 0x00000000ff00798f */ /* 0x03ffe80002000000 */
[----:B------:R3:W-:Y:S01]  /*4d60*/  REDG.E.ADD.S32.STRONG.GPU desc[UR46][R2.64], R5 ;  /* 0x000000050200798e */ /* 0x0007e2000c10e3ae */
[----:B------:R-:W-:Y:S05]  /*4d70*/  BRA `(.L_x_1611) ;  /* 0x0000004400587947 */ /* 0x000fea0003800000 */
.L_x_1609:
        /* <DEDUP_REMOVED lines=33> */
.L_x_1657:
[----:B------:R-:W-:-:S05]  /*4f90*/  UMOV UR11, UR5 ;  /* 0x00000005000b7c82 */ /* 0x000fca0008000000 */
.L_x_1658:
        /* <DEDUP_REMOVED lines=11> */
[----:B------:R-:W-:Y:S02]  /*5050*/  UIADD3 UR7, UR7, UR8, URZ ;  /* 0x0000000807077290 */ /* 0x000fe4000fffe03f */
[----:B------:R-:W-:Y:S02]  /*5060*/  UISETP.LT.AND UP0, UPT, URZ, UR10, UPT ;  /* 0x0000000a3f00728c */ /* 0x000fe4000bf01270 */
[----:B------:R-:W-:-:S02]  /*5070*/  USHF.R.S32.HI UR9, URZ, 0x1f, UR16 ;  /* 0x0000001f3f097899 */ /* 0x000fc40008011410 */
[----:B------:R-:W-:Y:S01]  /*5080*/  USEL UR8, URZ, UR10, !UP0 ;  /* 0x0000000a3f087287 */ /* 0x000fe2000c000000 */
[----:B------:R-:W-:Y:S01]  /*5090*/  ULDC.64 UR12, c[0x0][0x2e0] ;  /* 0x0000b800000c7ab9 */ /* 0x000fe20000000a00 */
[----:B------:R-:W-:Y:S02]  /*50a0*/  ULDC UR15, c[0x0][0x288] ;  /* 0x0000a200000f7ab9 */ /* 0x000fe40000000800 */
[----:B------:R-:W-:Y:S02]  /*50b0*/  UISETP.GT.AND UP0, UPT, UR11, UR8, UPT ;  /* 0x000000080b00728c */ /* 0x000fe4000bf04270 */
[----:B------:R-:W-:Y:S02]  /*50c0*/  UIMAD UR9, UR9, UR12, URZ ;  /* 0x0000000c090972a4 */ /* 0x000fe4000f8e023f */
[----:B------:R-:W-:Y:S02]  /*50d0*/  UIMAD UR10, UR16, UR15, URZ ;  /* 0x0000000f100a72a4 */ /* 0x000fe4000f8e023f */
[----:B------:R-:W-:Y:S01]  /*50e0*/  PLOP3.LUT P1, PT, PT, PT, UP0, 0x80, 0x0 ;  /* 0x000000000000781c */ /* 0x000fe20003f2f008 */
[----:B------:R-:W-:-:S02]  /*50f0*/  UIMAD UR14, UR16, UR13, UR9 ;  /* 0x0000000d100e72a4 */ /* 0x000fc4000f8e0209 */
        /* <DEDUP_REMOVED lines=26> */
.L_x_1663:
[----:B------:R-:W2:Y:S04]  /*52a0*/  LDG.E.STRONG.GPU R0, desc[UR46][R2.64] ;  /* 0x0000002e02007981 */ /* 0x000ea8000c1ef900 */
[----:B--2---:R-:W-:Y:S01]  /*52b0*/  CCTL.IVALL ;  /* 0x00000000ff00798f */ /* 0x004fe20002000000 */
[----:B------:R-:W-:Y:S05]  /*52c0*/  YIELD ;  /* 0x0000000000007946 */ /* 0x000fea0003800000 */
[----:B------:R-:W-:-:S13]  /*52d0*/  ISETP.NE.AND P1, PT, R0, UR23, PT ;  /* 0x0000001700007c0c */ /* 0x000fda000bf25270 */
[----:B------:R-:W-:Y:S05]  /*52e0*/  @P1 BRA `(.L_x_1663) ;  /* 0xfffffffc00ec1947 */ /* 0x000fea000383ffff */
.L_x_1662:
[----:B------:R-:W-:Y:S05]  /*52f0*/  BSYNC B0 ;  /* 0x0000000000007941 */ /* 0x000fea0003800000 */
.L_x_1661:
[----:B------:R-:W-:-:S03]  /*5300*/  UMOV UR4, 0xffffffff ;  /* 0xffffffff00047882 */ /* 0x000fc60000000000 */
[----:B------:R-:W-:Y:S05]  /*5310*/  BRA.DIV UR4, `(.L_x_1664) ;  /* 0x0000004204887947 */ /* 0x000fea000b800000 */
[----:B------:R-:W-:Y:S01]  /*5320*/  NOP ;  /* 0x0000000000007918 */ /* 0x000fe20000000000 */
.L_x_1758:
        /* <DEDUP_REMOVED lines=22> */
.L_x_1666:
[----:B------:R-:W-:Y:S05]  /*5490*/  BSYNC B0 ;  /* 0x0000000000007941 */ /* 0x000fea0003800000 */
.L_x_1665:
        /* <DEDUP_REMOVED lines=19> */
.L_x_1668:
[----:B------:R-:W-:Y:S05]  /*55d0*/  BSYNC B0 ;  /* 0x0000000000007941 */ /* 0x000fea0003800000 */
.L_x_1667:
        /* <DEDUP_REMOVED lines=20> */
.L_x_1670:
[----:B------:R-:W-:Y:S05]  /*5720*/  BSYNC B0 ;  /* 0x0000000000007941 */ /* 0x000fea0003800000 */
.L_x_1669:
[----:B------:R-:W-:Y:S06]  /*5730*/  BAR.ARV 0xa, 0xa0 ;  /* 0x0282800000007b1d */ /* 0x000fec0000002000 */
[----:B------:R-:W-:Y:S04]  /*5740*/  BSSY B0, `(.L_x_1671) ;  /* 0x0000003000007945 */ /* 0x000fe80003800000 */
[----:B------:R-:W-:Y:S05]  /*5750*/  @!P0 BRA `(.L_x_1672) ;  /* 0x0000000000048947 */ /* 0x000fea0003800000 */
[----:B------:R-:W-:-:S04]  /*5760*/  DEPBAR.LE SB0, 0x1 ;  /* 0x000080400000791a */ /* 0x000fc80000000000 */
.L_x_1672:
[----:B------:R-:W-:Y:S05]  /*5770*/  BSYNC B0 ;  /* 0x0000000000007941 */ /* 0x000fea0003800000 */
.L_x_1671:
[----:B------:R-:W-:Y:S06]  /*5780*/  BAR.ARV 0xb, 0xa0 ;  /* 0x02c2800000007b1d */ /* 0x000fec0000002000 */
[----:B------:R-:W-:Y:S04]  /*5790*/  BSSY B0, `(.L_x_1673) ;  /* 0x0000003000007945 */ /* 0x000fe80003800000 */
[----:B------:R-:W-:Y:S05]  /*57a0*/  @!P0 BRA `(.L_x_1674) ;  /* 0x0000000000048947 */ /* 0x000fea0003800000 */
[----:B------:R-:W-:-:S04]  /*57b0*/  DEPBAR.LE SB0, 0x0 ;  /* 0x000080000000791a */ /* 0x000fc80000000000 */
.L_x_1674:
[----:B------:R-:W-:Y:S05]  /*57c0*/  BSYNC B0 ;  /* 0x0000000000007941 */ /* 0x000fea0003800000 */
.L_x_1673:
        /* <DEDUP_REMOVED lines=19> */
.L_x_1676:
[----:B------:R-:W-:Y:S05]  /*5900*/  BSYNC B0 ;  /* 0x0000000000007941 */ /* 0x000fea0003800000 */
.L_x_1675:
[----:B------:R-:W-:Y:S01]  /*5910*/  UIADD3 UR18, UR8, 0x1, URZ ;  /* 0x0000000108127890 */ /* 0x000fe2000fffe03f */
[----:B------:R-:W-:Y:S11]  /*5920*/  BRA `(.L_x_1677) ;  /* 0x0000000000047947 */ /* 0x000ff60003800000 */
.L_x_1660:
[----:B------:R-:W-:-:S05]  /*5930*/  UMOV UR18, UR8 ;  /* 0x0000000800127c82 */ /* 0x000fca0008000000 */
.L_x_1677:
        /* <DEDUP_REMOVED lines=12> */
.L_x_1710:
        /* <DEDUP_REMOVED lines=11> */
.L_x_1680:
[----:B------:R-:W2:Y:S04]  /*5ab0*/  LDG.E.STRONG.GPU R0, desc[UR46][R2.64] ;  /* 0x0000002e02007981 */ /* 0x000ea8000c1ef900 */
[----:B--2---:R-:W-:Y:S01]  /*5ac0*/  CCTL.IVALL ;  /* 0x00000000ff00798f */ /* 0x004fe20002000000 */
[----:B------:R-:W-:Y:S05]  /*5ad0*/  YIELD ;  /* 0x0000000000007946 */ /* 0x000fea0003800000 */
[----:B------:R-:W-:-:S13]  /*5ae0*/  ISETP.NE.AND P1, PT, R0, UR23, PT ;  /* 0x0000001700007c0c */ /* 0x000fda000bf25270 */
[----:B------:R-:W-:Y:S05]  /*5af0*/  @P1 BRA `(.L_x_1680) ;  /* 0xfffffffc00ec1947 */ /* 0x000fea000383ffff */
.L_x_1679:
[----:B------:R-:W-:Y:S05]  /*5b00*/  BSYNC B0 ;  /* 0x0000000000007941 */ /* 0x000fea0003800000 */
.L_x_1678:
[----:B------:R-:W-:-:S03]  /*5b10*/  UMOV UR16, 0xffffffff ;  /* 0xffffffff00107882 */ /* 0x000fc60000000000 */
[----:B------:R-:W-:Y:S05]  /*5b20*/  BRA.DIV UR16, `(.L_x_1681) ;  /* 0x0000003a10a07947 */ /* 0x000fea000b800000 */
[----:B------:R-:W-:Y:S01]  /*5b30*/  NOP ;  /* 0x0000000000007918 */ /* 0x000fe20000000000 */
.L_x_1761:
        /* <DEDUP_REMOVED lines=19> */
.L_x_1683:
[----:B------:R-:W-:Y:S05]  /*5c70*/  BSYNC B0 ;  /* 0x0000000000007941 */ /* 0x000fea0003800000 */
.L_x_1682:
        /* <DEDUP_REMOVED lines=14> */
.L_x_1685:
[----:B------:R-:W-:Y:S05]  /*5d60*/  BSYNC B0 ;  /* 0x0000000000007941 */ /* 0x000fea0003800000 */
.L_x_1684:
        /* <DEDUP_REMOVED lines=15> */
.L_x_1687:
[----:B------:R-:W-:Y:S05]  /*5e60*/  BSYNC B0 ;  /* 0x0000000000007941 */ /* 0x000fea0003800000 */
.L_x_1686:
[----:B------:R-:W-:Y:S06]  /*5e70*/  BAR.ARV 0xa, 0xa0 ;  /* 0x0282800000007b1d */ /* 0x000fec0000002000 */
[----:B------:R-:W-:Y:S04]  /*5e80*/  BSSY B0, `(.L_x_1688) ;  /* 0x0000003000007945 */ /* 0x000fe80003800000 */
[----:B------:R-:W-:Y:S05]  /*5e90*/  @!P0 BRA `(.L_x_1689) ;  /* 0x0000000000048947 */ /* 0x000fea0003800000 */
[----:B------:R-:W-:-:S04]  /*5ea0*/  DEPBAR.LE SB0, 0x1 ;  /* 0x000080400000791a */ /* 0x000fc80000000000 */
.L_x_1689:
[----:B------:R-:W-:Y:S05]  /*5eb0*/  BSYNC B0 ;  /* 0x0000000000007941 */ /* 0x000fea0003800000 */
.L_x_1688:
[----:B------:R-:W-:Y:S06]  /*5ec0*/  BAR.ARV 0xb, 0xa0 ;  /* 0x02c2800000007b1d */ /* 0x000fec0000002000 */
[----:B------:R-:W-:Y:S04]  /*5ed0*/  BSSY B0, `(.L_x_1690) ;  /* 0x0000003000007945 */ /* 0x000fe80003800000 */
[----:B------:R-:W-:Y:S05]  /*5ee0*/  @!P0 BRA `(.L_x_1691) ;  /* 0x0000000000048947 */ /* 0x000fea0003800000 */
[----:B------:R-:W-:-:S04]  /*5ef0*/  DEPBAR.LE SB0, 0x0 ;  /* 0x000080000000791a */ /* 0x000fc80000000000 */
.L_x_1691:
[----:B------:R-:W-:Y:S05]  /*5f00*/  BSYNC B0 ;  /* 0x0000000000007941 */ /* 0x000fea0003800000 */
.L_x_1690:
        /* <DEDUP_REMOVED lines=19> */
.L_x_1693:
[----:B------:R-:W-:Y:S05]  /*6040*/  BSYNC B0 ;  /* 0x0000000000007941 */ /* 0x000fea0003800000 */
.L_x_1692:
        /* <DEDUP_REMOVED lines=9> */
.L_x_1696:
[----:B------:R-:W2:Y:S04]  /*60e0*/  LDG.E.STRONG.GPU R0, desc[UR46][R2.64] ;  /* 0x0000002e02007981 */ /* 0x000ea8000c1ef900 */
[----:B--2---:R-:W-:Y:S01]  /*60f0*/  CCTL.IVALL ;  /* 0x00000000ff00798f */ /* 0x004fe20002000000 */
[----:B------:R-:W-:Y:S05]  /*6100*/  YIELD ;  /* 0x0000000000007946 */ /* 0x000fea0003800000 */
[----:B------:R-:W-:-:S13]  /*6110*/  ISETP.NE.AND P1, PT, R0, UR23, PT ;  /* 0x0000001700007c0c */ /* 0x000fda000bf25270 */
[----:B------:R-:W-:Y:S05]  /*6120*/  @P1 BRA `(.L_x_1696) ;  /* 0xfffffffc00ec1947 */ /* 0x000fea000383ffff */
.L_x_1695:
[----:B------:R-:W-:Y:S05]  /*6130*/  BSYNC B0 ;  /* 0x0000000000007941 */ /* 0x000fea0003800000 */
.L_x_1694:
[----:B------:R-:W-:-:S03]  /*6140*/  UMOV UR12, 0xffffffff ;  /* 0xffffffff000c7882 */ /* 0x000fc60000000000 */
[----:B------:R-:W-:Y:S05]  /*6150*/  BRA.DIV UR12, `(.L_x_1697) ;  /* 0x000000360c307947 */ /* 0x000fea000b800000 */
[----:B------:R-:W-:Y:S01]  /*6160*/  NOP ;  /* 0x0000000000007918 */ /* 0x000fe20000000000 */
.L_x_1764:
        /* <DEDUP_REMOVED lines=15> */
.L_x_1699:
[----:B------:R-:W-:Y:S05]  /*6260*/  BSYNC B0 ;  /* 0x0000000000007941 */ /* 0x000fea0003800000 */
.L_x_1698:
        /* <DEDUP_REMOVED lines=14> */
.L_x_1701:
[----:B------:R-:W-:Y:S05]  /*6350*/  BSYNC B0 ;  /* 0x0000000000007941 */ /* 0x000fea0003800000 */
.L_x_1700:
        /* <DEDUP_REMOVED lines=15> */
.L_x_1703:
[----:B------:R-:W-:Y:S05]  /*6450*/  BSYNC B0 ;  /* 0x0000000000007941 */ /* 0x000fea0003800000 */
.L_x_1702:
[----:B------:R-:W-:Y:S06]  /*6460*/  BAR.ARV 0xa, 0xa0 ;  /* 0x0282800000007b1d */ /* 0x000fec0000002000 */
[----:B------:R-:W-:Y:S04]  /*6470*/  BSSY B0, `(.L_x_1704) ;  /* 0x0000003000007945 */ /* 0x000fe80003800000 */
[----:B------:R-:W-:Y:S05]  /*6480*/  @!P0 BRA `(.L_x_1705) ;  /* 0x0000000000048947 */ /* 0x000fea0003800000 */
[----:B------:R-:W-:-:S04]  /*6490*/  DEPBAR.LE SB0, 0x1 ;  /* 0x000080400000791a */ /* 0x000fc80000000000 */
.L_x_1705:
[----:B------:R-:W-:Y:S05]  /*64a0*/  BSYNC B0 ;  /* 0x0000000000007941 */ /* 0x000fea0003800000 */
.L_x_1704:
[----:B------:R-:W-:Y:S06]  /*64b0*/  BAR.ARV 0xb, 0xa0 ;  /* 0x02c2800000007b1d */ /* 0x000fec0000002000 */
[----:B------:R-:W-:Y:S04]  /*64c0*/  BSSY B0, `(.L_x_1706) ;  /* 0x0000003000007945 */ /* 0x000fe80003800000 */
[----:B------:R-:W-:Y:S05]  /*64d0*/  @!P0 BRA `(.L_x_1707) ;  /* 0x0000000000048947 */ /* 0x000fea0003800000 */
[----:B------:R-:W-:-:S04]  /*64e0*/  DEPBAR.LE SB0, 0x0 ;  /* 0x000080000000791a */ /* 0x000fc80000000000 */
.L_x_1707:
[----:B------:R-:W-:Y:S05]  /*64f0*/  BSYNC B0 ;  /* 0x0000000000007941 */ /* 0x000fea0003800000 */
.L_x_1706:
        /* <DEDUP_REMOVED lines=19> */
.L_x_1709:
[----:B------:R-:W-:Y:S05]  /*6630*/  BSYNC B0 ;  /* 0x0000000000007941 */ /* 0x000fea0003800000 */
.L_x_1708:
[----:B------:R-:W-:Y:S02]  /*6640*/  UIADD3 UR8, UR8, 0x2, URZ ;  /* 0x0000000208087890 */ /* 0x000fe4000fffe03f */
[----:B------:R-:W-:Y:S02]  /*6650*/  UIADD3 UR4, UR4, 0x6000, URZ ;  /* 0x0000600004047890 */ /* 0x000fe4000fffe03f */
[----:B------:R-:W-:-:S06]  /*6660*/  UISETP.GE.AND UP0, UPT, UR8, UR11, UPT ;  /* 0x0000000b0800728c */ /* 0x000fcc000bf06270 */
[----:B------:R-:W-:-:S13]  /*6670*/  PLOP3.LUT P1, PT, PT, PT, UP0, 0x80, 0x0 ;  /* 0x000000000000781c */ /* 0x000fda0003f2f008 */
[----:B------:R-:W-:Y:S05]  /*6680*/  @!P1 BRA `(.L_x_1710) ;  /* 0xfffffff000dc9947 */ /* 0x000fea000383ffff */
.L_x_1659:
        /* <DEDUP_REMOVED lines=41> */
.L_x_1713:
[----:B------:R-:W-:Y:S05]  /*6920*/  BSYNC B0 ;  /* 0x0000000000007941 */ /* 0x000fea0003800000 */
.L_x_1712:
[----:B------:R-:W-:Y:S05]  /*6930*/  BRA `(.L_x_1714) ;  /* 0x0000000000047947 */ /* 0x000fea0003800000 */
.L_x_1711:
[----:B------:R-:W-:-:S05]  /*6940*/  UMOV UR4, UR8 ;  /* 0x0000000800047c82 */ /* 0x000fca0008000000 */
.L_x_1714:
        /* <DEDUP_REMOVED lines=11> */
.L_x_1719:
        /* <DEDUP_REMOVED lines=24> */
.L_x_1716:
[----:B------:R-:W-:Y:S05]  /*6b80*/  BSYNC B0 ;  /* 0x0000000000007941 */ /* 0x000fea0003800000 */
.L_x_1715:
        /* <DEDUP_REMOVED lines=24> */
.L_x_1718:
[----:B------:R-:W-:Y:S05]  /*6d10*/  BSYNC B0 ;  /* 0x0000000000007941 */ /* 0x000fea0003800000 */
.L_x_1717:
[----:B------:R-:W-:Y:S02]  /*6d20*/  UIADD3 UR11, UR11, 0x2, URZ ;  /* 0x000000020b0b7890 */ /* 0x000fe4000fffe03f */
[----:B------:R-:W-:Y:S02]  /*6d30*/  ULEA UR6, UR18, UR6, 0x1 ;  /* 0x0000000612067291 */ /* 0x000fe4000f8e083f */
[----:B------:R-:W-:Y:S02]  /*6d40*/  ULEA UR7, UR18, UR7, 0x1 ;  /* 0x0000000712077291 */ /* 0x000fe4000f8e083f */
[----:B------:R-:W-:-:S13]  /*6d50*/  ISETP.NE.AND P0, PT, RZ, UR11, PT ;  /* 0x0000000bff007c0c */ /* 0x000fda000bf05270 */
[----:B------:R-:W-:Y:S05]  /*6d60*/  @!P0 BRA `(.L_x_1611) ;  /* 0x00000024005c8947 */ /* 0x000fea0003800000 */
[----:B------:R-:W-:Y:S05]  /*6d70*/  BRA `(.L_x_1719) ;  /* 0xfffffffc00207947 */ /* 0x000fea000383ffff */
.L_x_1656:
        /* <DEDUP_REMOVED lines=34> */
.L_x_1721:
        /* <DEDUP_REMOVED lines=50> */
.L_x_1765:
        /* <DEDUP_REMOVED lines=9> */
.L_x_1724:
        /* <DEDUP_REMOVED lines=115> */
.L_x_1735:
[----:B-1----:R-:W-:-:S05]  /*7a80*/  IMAD.MOV.U32 R6, RZ, RZ, 0x1 ;  /* 0x00000001ff067424 */ /* 0x002fca00078e00ff */
[----:B------:R-:W-:-:S04]  /*7a90*/  SHF.L.U32 R6, R6, 0x1f, RZ ;  /* 0x0000001f06067819 */ /* 0x000fc800000006ff */
[----:B------:R-:W1:Y:S02]  /*7aa0*/  SYNCS.PHASECHK.TRANS64.TRYWAIT P1, [R0+URZ+0x36438], R6 ;  /* 0x03643806000075a7 */ /* 0x000e64000802017f */
[----:B-123--:R-:W-:Y:S05]  /*7ab0*/  @!P1 BRA `(.L_x_1727) ;  /* 0x0000001c00089947 */ /* 0x00efea0003800000 */
.L_x_1766:
[----:B------:R-:W-:Y:S05]  /*7ac0*/  @P0 BRA `(.L_x_1728) ;  /* 0x0000000000140947 */ /* 0x000fea0003800000 */
[----:B------:R-:W-:Y:S01]  /*7ad0*/  ISETP.NE.AND P1, PT, R20, RZ, PT ;  /* 0x000000ff1400720c */ /* 0x000fe20003f25270 */
[----:B------:R-:W-:-:S04]  /*7ae0*/  IMAD.MOV.U32 R3, RZ, RZ, 0x6100 ;  /* 0x00006100ff037424 */ /* 0x000fc800078e00ff */
[----:B------:R2:W-:Y:S08]  /*7af0*/  SYNCS.ARRIVE.TRANS64 RZ, [R0+URZ+0x36430], R3 ;  /* 0x0364300300ff79a7 */ /* 0x0005f0000800003f */
[----:B------:R-:W-:Y:S05]  /*7b00*/  @!P1 BRA `(.L_x_1728) ;  /* 0x0000000000049947 */ /* 0x000fea0003800000 */
[----:B------:R-:W-:Y:S01]  /*7b10*/  BPT.TRAP 0x1 ;  /* 0x000000040000795c */ /* 0x000fe20000300000 */
.L_x_1728:
        /* <DEDUP_REMOVED lines=48> */
.L_x_1767:
[----:B------:R-:W-:Y:S05]  /*7e20*/  @P0 BRA `(.L_x_1730) ;  /* 0x0000000000140947 */ /* 0x000fea0003800000 */
[----:B------:R-:W-:Y:S01]  /*7e30*/  ISETP.NE.AND P1, PT, R20, RZ, PT ;  /* 0x000000ff1400720c */ /* 0x000fe20003f25270 */
[----:B--2---:R-:W-:-:S04]  /*7e40*/  IMAD.MOV.U32 R3, RZ, RZ, 0x6100 ;  /* 0x00006100ff037424 */ /* 0x004fc800078e00ff */
[----:B------:R3:W-:Y:S08]  /*7e50*/  SYNCS.ARRIVE.TRANS64 RZ, [R0+URZ+0x36418], R3 ;  /* 0x0364180300ff79a7 */ /* 0x0007f0000800003f */
[----:B------:R-:W-:Y:S05]  /*7e60*/  @!P1 BRA `(.L_x_1730) ;  /* 0x0000000000049947 */ /* 0x000fea0003800000 */
[----:B------:R-:W-:Y:S01]  /*7e70*/  BPT.TRAP 0x1 ;  /* 0x000000040000795c */ /* 0x000fe20000300000 */
.L_x_1730:
        /* <DEDUP_REMOVED lines=44> */
.L_x_1768:
[----:B------:R-:W-:Y:S05]  /*8140*/  @P0 BRA `(.L_x_1732) ;  /* 0x0000000000140947 */ /* 0x000fea0003800000 */
[----:B------:R-:W-:Y:S01]  /*8150*/  ISETP.NE.AND P1, PT, R20, RZ, PT ;  /* 0x000000ff1400720c */ /* 0x000fe20003f25270 */
[----:B--2---:R-:W-:-:S04]  /*8160*/  IMAD.MOV.U32 R29, RZ, RZ, 0x6100 ;  /* 0x00006100ff1d7424 */ /* 0x004fc800078e00ff */
[----:B------:R3:W-:Y:S08]  /*8170*/  SYNCS.ARRIVE.TRANS64 RZ, [R0+URZ+0x36430], R29 ;  /* 0x0364301d00ff79a7 */ /* 0x0007f0000800003f */
[----:B------:R-:W-:Y:S05]  /*8180*/  @!P1 BRA `(.L_x_1732) ;  /* 0x0000000000049947 */ /* 0x000fea0003800000 */
[----:B------:R-:W-:Y:S01]  /*8190*/  BPT.TRAP 0x1 ;  /* 0x000000040000795c */ /* 0x000fe20000300000 */
.L_x_1732:
        /* <DEDUP_REMOVED lines=37> */
.L_x_1770:
[----:B------:R-:W-:Y:S05]  /*83f0*/  @P0 BRA `(.L_x_1734) ;  /* 0x0000000000140947 */ /* 0x000fea0003800000 */
[----:B------:R-:W-:Y:S01]  /*8400*/  ISETP.NE.AND P1, PT, R20, RZ, PT ;  /* 0x000000ff1400720c */ /* 0x000fe20003f25270 */
[----:B----4-:R-:W-:-:S04]  /*8410*/  IMAD.MOV.U32 R5, RZ, RZ, 0x6100 ;  /* 0x00006100ff057424 */ /* 0x010fc800078e00ff */
[----:B------:R4:W-:Y:S08]  /*8420*/  SYNCS.ARRIVE.TRANS64 RZ, [R0+URZ+0x36410], R5 ;  /* 0x0364100500ff79a7 */ /* 0x0009f0000800003f */
[----:B------:R-:W-:Y:S05]  /*8430*/  @!P1 BRA `(.L_x_1734) ;  /* 0x0000000000049947 */ /* 0x000fea0003800000 */
[----:B------:R-:W-:Y:S01]  /*8440*/  BPT.TRAP 0x1 ;  /* 0x000000040000795c */ /* 0x000fe20000300000 */
.L_x_1734:
        /* <DEDUP_REMOVED lines=44> */
.L_x_1726:
[----:B------:R-:W-:Y:S01]  /*8710*/  ISETP.NE.AND P1, PT, R19, RZ, PT ;  /* 0x000000ff1300720c */ /* 0x000fe20003f25270 */
[----:B------:R-:W-:Y:S02]  /*8720*/  IMAD.MOV.U32 R5, RZ, RZ, 0x1 ;  /* 0x00000001ff057424 */ /* 0x000fe400078e00ff */
[----:B------:R-:W-:-:S10]  /*8730*/  IMAD.MOV.U32 R4, RZ, RZ, R15 ;  /* 0x000000ffff047224 */ /* 0x000fd400078e000f */
[----:B------:R-:W-:Y:S05]  /*8740*/  @!P1 BRA `(.L_x_1725) ;  /* 0x0000000400889947 */ /* 0x000fea0003800000 */
[----:B------:R-:W4:Y:S02]  /*8750*/  SYNCS.PHASECHK.TRANS64.TRYWAIT P1, [R0+URZ+0x36438], R6 ;  /* 0x03643806000075a7 */ /* 0x000f24000802017f */
[----:B----4-:R-:W-:Y:S05]  /*8760*/  @!P1 BRA `(.L_x_1736) ;  /* 0x0000001000309947 */ /* 0x010fea0003800000 */
.L_x_1771:
[----:B------:R-:W-:Y:S05]  /*8770*/  @P0 BRA `(.L_x_1737) ;  /* 0x0000000000140947 */ /* 0x000fea0003800000 */
[----:B------:R-:W-:Y:S01]  /*8780*/  ISETP.NE.AND P1, PT, R20, RZ, PT ;  /* 0x000000ff1400720c */ /* 0x000fe20003f25270 */
[----:B------:R-:W-:-:S04]  /*8790*/  IMAD.MOV.U32 R5, RZ, RZ, 0x6100 ;  /* 0x00006100ff057424 */ /* 0x000fc800078e00ff */
[----:B------:R1:W-:Y:S08]  /*87a0*/  SYNCS.ARRIVE.TRANS64 RZ, [R0+URZ+0x36430], R5 ;  /* 0x0364300500ff79a7 */ /* 0x0003f0000800003f */
[----:B------:R-:W-:Y:S05]  /*87b0*/  @!P1 BRA `(.L_x_1737) ;  /* 0x0000000000049947 */ /* 0x000fea0003800000 */
[----:B------:R-:W-:Y:S01]  /*87c0*/  BPT.TRAP 0x1 ;  /* 0x000000040000795c */ /* 0x000fe20000300000 */
.L_x_1737:
        /* <DEDUP_REMOVED lines=41> */
.L_x_1772:
[----:B-1----:R-:W-:Y:S01]  /*8a60*/  IMAD.MOV.U32 R5, RZ, RZ, RZ ;  /* 0x000000ffff057224 */ /* 0x002fe200078e00ff */
[----:B------:R-:W-:Y:S06]  /*8a70*/  @P0 BRA `(.L_x_1739) ;  /* 0x0000000000140947 */ /* 0x000fec0003800000 */
[----:B------:R-:W-:Y:S01]  /*8a80*/  ISETP.NE.AND P1, PT, R20, RZ, PT ;  /* 0x000000ff1400720c */ /* 0x000fe20003f25270 */
[----:B------:R-:W-:-:S04]  /*8a90*/  IMAD.MOV.U32 R17, RZ, RZ, 0x6100 ;  /* 0x00006100ff117424 */ /* 0x000fc800078e00ff */
[----:B------:R1:W-:Y:S08]  /*8aa0*/  SYNCS.ARRIVE.TRANS64 RZ, [R0+URZ+0x36418], R17 ;  /* 0x0364181100ff79a7 */ /* 0x0003f0000800003f */
[----:B------:R-:W-:Y:S05]  /*8ab0*/  @!P1 BRA `(.L_x_1739) ;  /* 0x0000000000049947 */ /* 0x000fea0003800000 */
[----:B------:R-:W-:Y:S01]  /*8ac0*/  BPT.TRAP 0x1 ;  /* 0x000000040000795c */ /* 0x000fe20000300000 */
.L_x_1739:
        /* <DEDUP_REMOVED lines=42> */
.L_x_1725:
[----:B------:R-:W-:-:S04]  /*8d70*/  SHF.L.U32 R3, R5, 0x1f, RZ ;  /* 0x0000001f05037819 */ /* 0x000fc800000006ff */
[----:B------:R-:W4:Y:S02]  /*8d80*/  SYNCS.PHASECHK.TRANS64.TRYWAIT P1, [R0+URZ+0x36438], R3 ;  /* 0x03643803000075a7 */ /* 0x000f24000802017f */
[----:B----4-:R-:W-:Y:S05]  /*8d90*/  @!P1 BRA `(.L_x_1740) ;  /* 0x0000000800cc9947 */ /* 0x010fea0003800000 */
.L_x_1773:
[----:B------:R-:W-:Y:S05]  /*8da0*/  @P0 BRA `(.L_x_1741) ;  /* 0x0000000000180947 */ /* 0x000fea0003800000 */
[----:B------:R-:W5:Y:S01]  /*8db0*/  S2R R2, SR_TID.X ;  /* 0x0000000000027919 */ /* 0x000f620000002100 */
[----:B----4-:R-:W-:-:S04]  /*8dc0*/  IMAD.MOV.U32 R3, RZ, RZ, 0x6100 ;  /* 0x00006100ff037424 */ /* 0x010fc800078e00ff */
[----:B------:R4:W-:Y:S01]  /*8dd0*/  SYNCS.ARRIVE.TRANS64 RZ, [R0+URZ+0x36430], R3 ;  /* 0x0364300300ff79a7 */ /* 0x0009e2000800003f */
[----:B-----5:R-:W-:-:S13]  /*8de0*/  LOP3.LUT P0, RZ, R2, 0x1f, RZ, 0xc0, !PT ;  /* 0x0000001f02ff7812 */ /* 0x020fda000780c0ff */
[----:B----4-:R-:W-:Y:S05]  /*8df0*/  @!P0 BRA `(.L_x_1741) ;  /* 0x0000000000048947 */ /* 0x010fea0003800000 */
[----:B------:R-:W-:Y:S01]  /*8e00*/  BPT.TRAP 0x1 ;  /* 0x000000040000795c */ /* 0x000fe20000300000 */
.L_x_1741:
        /* <DEDUP_REMOVED lines=43> */
.L_x_1722:
[----:B------:R-:W-:Y:S05]  /*90c0*/  BSYNC B0 ;  /* 0x0000000000007941 */ /* 0x000fea0003800000 */
.L_x_1720:
[----:B------:R-:W-:-:S03]  /*90d0*/  UMOV UR7, 0xffffffff ;  /* 0xffffffff00077882 */ /* 0x000fc60000000000 */
[----:B------:R-:W-:Y:S05]  /*90e0*/  BRA.DIV UR7, `(.L_x_1742) ;  /* 0x0000000a070c7947 */ /* 0x000fea000b800000 */
[----:B------:R-:W-:-:S13]  /*90f0*/  ELECT P6, URZ, PT ;  /* 0x00000000003f782f */ /* 0x000fda00038c0000 */
.L_x_1776:
[----:B------:R-:W-:Y:S05]  /*9100*/  @!P6 BRA `(.L_x_1611) ;  /* 0x000000000074e947 */ /* 0x000fea0003800000 */
[----:B------:R-:W-:-:S06]  /*9110*/  ULOP3.LUT UR7, UR38, 0x2, URZ, 0xfc, !UPT ;  /* 0x0000000226077892 */ /* 0x000fcc000f8efc3f */
[----:B------:R-:W-:-:S05]  /*9120*/  IMAD.U32 R0, RZ, RZ, UR7 ;  /* 0x00000007ff007e24 */ /* 0x000fca000f8e00ff */
[----:B------:R-:W-:-:S13]  /*9130*/  ISETP.NE.AND P2, PT, R0, 0x3, PT ;  /* 0x000000030000780c */ /* 0x000fda0003f45270 */
[----:B------:R-:W-:Y:S05]  /*9140*/  @!P2 BRA `(.L_x_1743) ;  /* 0x000000000004a947 */ /* 0x000fea0003800000 */
[----:B------:R-:W-:Y:S01]  /*9150*/  BPT.TRAP 0x1 ;  /* 0x000000040000795c */ /* 0x000fe20000300000 */
.L_x_1743:
        /* <DEDUP_REMOVED lines=15> */
.L_x_1777:
[----:B------:R-:W2:Y:S02]  /*9250*/  SYNCS.PHASECHK.TRANS64.TRYWAIT P0, [R3+URZ], R0 ;  /* 0x00000000030075a7 */ /* 0x000ea4000800017f */
[----:B--2---:R-:W-:Y:S05]  /*9260*/  @!P0 BRA `(.L_x_1745) ;  /* 0x0000000400e08947 */ /* 0x004fea0003800000 */
.L_x_1778:
[----:B------:R-:W-:Y:S05]  /*9270*/  @!P2 BRA `(.L_x_1746) ;  /* 0x000000000004a947 */ /* 0x000fea0003800000 */
[----:B------:R-:W-:Y:S01]  /*9280*/  BPT.TRAP 0x1 ;  /* 0x000000040000795c */ /* 0x000fe20000300000 */
.L_x_1746:
[----:B------:R-:W-:-:S07]  /*9290*/  SHF.L.U32 R5, R5, 0x1f, RZ ;  /* 0x0000001f05057819 */ /* 0x000fce00000006ff */
.L_x_1747:
[----:B---3--:R3:W4:Y:S02]  /*92a0*/  SYNCS.PHASECHK.TRANS64.TRYWAIT P0, [R4+URZ+0x36438], R5 ;  /* 0x03643805040075a7 */ /* 0x008724000800017f */
[----:B----4-:R-:W-:Y:S05]  /*92b0*/  @!P0 NANOSLEEP.SYNCS 0x989680 ;  /* 0x009896800000895d */ /* 0x010fea0003900000 */
[----:B------:R-:W4:Y:S02]  /*92c0*/  @!P0 SYNCS.PHASECHK.TRANS64 P0, [R4+URZ+0x36438], R5 ;  /* 0x03643805040085a7 */ /* 0x000f24000800007f */
[----:B----4-:R-:W-:Y:S05]  /*92d0*/  @!P0 BRA `(.L_x_1747) ;  /* 0xfffffffc00f08947 */ /* 0x010fea000383ffff */
.L_x_1611:
[----:B------:R-:W-:Y:S05]  /*92e0*/  BSYNC B6 ;  /* 0x0000000000067941 */ /* 0x000fea0003800000 */
.L_x_1608:
[----:B------:R-:W-:Y:S05]  /*92f0*/  EXIT ;  /* 0x000000000000794d */ /* 0x000fea0003800000 */
.L_x_1618:
[----:B------:R-:W-:Y:S02]  /*9300*/  IMAD.MOV.U32 R12, RZ, RZ, RZ ;  /* 0x000000ffff0c7224 */ /* 0x000fe400078e00ff */
[----:B------:R-:W-:Y:S02]  /*9310*/  IMAD.MOV.U32 R11, RZ, RZ, 0x1f ;  /* 0x0000001fff0b7424 */ /* 0x000fe400078e00ff */
[----:B------:R-:W-:-:S07]  /*9320*/  IMAD.MOV.U32 R15, RZ, RZ, -0x1 ;  /* 0xffffffffff0f7424 */ /* 0x000fce00078e00ff */
[----:B------:R-:W-:Y:S05]  /*9330*/  WARPSYNC.COLLECTIVE R15, `(.L_x_1748) ;  /* 0x000000000f087348 */ /* 0x000fea0003c00000 */
[----:B------:R1:W2:Y:S02]  /*9340*/  SHFL.IDX P6, R14, R13, R12, R11 ;  /* 0x0000000c0d0e7389 */ /* 0x0002a400000c000b */
[----:B-12---:R-:W-:Y:S01]  /*9350*/  ENDCOLLECTIVE ;  /* 0x000000000000791b */ /* 0x006fe20003800000 */
.L_x_1748:
[----:B------:R-:W-:Y:S05]  /*9360*/  BRA `(.L_x_1749) ;  /* 0xffffff7c004c7947 */ /* 0x000fea000383ffff */
.L_x_1620:
[----:B--2---:R2:W3:Y:S02]  /*9370*/  SYNCS.PHASECHK.TRANS64.TRYWAIT P0, [R153+URZ+0x36400], R10 ;  /* 0x0364000a990075a7 */ /* 0x0044e4000800017f */
[----:B---3--:R-:W-:Y:S05]  /*9380*/  @!P0 NANOSLEEP.SYNCS 0x989680 ;  /* 0x009896800000895d */ /* 0x008fea0003900000 */
[----:B------:R-:W3:Y:S02]  /*9390*/  @!P0 SYNCS.PHASECHK.TRANS64 P0, [R153+URZ+0x36400], R10 ;  /* 0x0364000a990085a7 */ /* 0x000ee4000800007f */
[----:B---3--:R-:W-:Y:S05]  /*93a0*/  @!P0 BRA `(.L_x_1620) ;  /* 0xfffffffc00f08947 */ /* 0x008fea000383ffff */
[----:B------:R-:W-:Y:S05]  /*93b0*/  BRA `(.L_x_1619) ;  /* 0xffffff7c00847947 */ /* 0x000fea000383ffff */
.L_x_1624:
[----:B--2---:R2:W3:Y:S02]  /*93c0*/  SYNCS.PHASECHK.TRANS64.TRYWAIT P1, [R3+URZ+0x36410], R16 ;  /* 0x03641010030075a7 */ /* 0x0044e4000802017f */
[----:B---3--:R-:W-:Y:S05]  /*93d0*/  @!P1 NANOSLEEP.SYNCS 0x989680 ;  /* 0x009896800000995d */ /* 0x008fea0003900000 */
[----:B------:R-:W3:Y:S02]  /*93e0*/  @!P1 SYNCS.PHASECHK.TRANS64 P1, [R3+URZ+0x36410], R16 ;  /* 0x03641010030095a7 */ /* 0x000ee4000802007f */
[----:B---3--:R-:W-:Y:S05]  /*93f0*/  @!P1 BRA `(.L_x_1624) ;  /* 0xfffffffc00f09947 */ /* 0x008fea000383ffff */
[----:B------:R-:W-:Y:S05]  /*9400*/  BRA `(.L_x_1623) ;  /* 0xffffff8400507947 */ /* 0x000fea000383ffff */
.L_x_1628:
[----:B--2---:R2:W1:Y:S02]  /*9410*/  SYNCS.PHASECHK.TRANS64.TRYWAIT P1, [R153+URZ+0x36430], R16 ;  /* 0x03643010990075a7 */ /* 0x004464000802017f */
[----:B-1----:R-:W-:Y:S05]  /*9420*/  @!P1 NANOSLEEP.SYNCS 0x989680 ;  /* 0x009896800000995d */ /* 0x002fea0003900000 */
[----:B------:R-:W1:Y:S02]  /*9430*/  @!P1 SYNCS.PHASECHK.TRANS64 P1, [R153+URZ+0x36430], R16 ;  /* 0x03643010990095a7 */ /* 0x000e64000802007f */
[----:B-1----:R-:W-:Y:S05]  /*9440*/  @!P1 BRA `(.L_x_1628) ;  /* 0xfffffffc00f09947 */ /* 0x002fea000383ffff */
[----:B------:R-:W-:Y:S05]  /*9450*/  BRA `(.L_x_1627) ;  /* 0xffffff8800ec7947 */ /* 0x000fea000383ffff */
.L_x_1643:
[----:B------:R-:W-:Y:S01]  /*9460*/  BSSY B0, `(.L_x_1750) ;  /* 0x0000005000007945 */ /* 0x000fe20003800000 */
[----:B------:R-:W-:-:S07]  /*9470*/  IMAD.MOV.U32 R15, RZ, RZ, -0x1 ;  /* 0xffffffffff0f7424 */ /* 0x000fce00078e00ff */
[----:B-1----:R-:W-:Y:S05]  /*9480*/  WARPSYNC.COLLECTIVE R15, `(.L_x_1751) ;  /* 0x000000000f087348 */ /* 0x002fea0003c00000 */
[----:B------:R-:W-:Y:S01]  /*9490*/  NOP ;  /* 0x0000000000007918 */ /* 0x000fe20000000000 */
[----:B-1----:R-:W-:Y:S01]  /*94a0*/  ENDCOLLECTIVE ;  /* 0x000000000000791b */ /* 0x002fe20003800000 */
.L_x_1751:
[----:B------:R-:W-:Y:S05]  /*94b0*/  BSYNC B0 ;  /* 0x0000000000007941 */ /* 0x000fea0003800000 */
.L_x_1750:
[----:B------:R-:W-:Y:S05]  /*94c0*/  BRA `(.L_x_1752) ;  /* 0xffffffb000887947 */ /* 0x000fea000383ffff */
.L_x_1652:
[----:B------:R-:W-:Y:S01]  /*94d0*/  BSSY B0, `(.L_x_1753) ;  /* 0x0000005000007945 */ /* 0x000fe20003800000 */
[----:B------:R-:W-:-:S07]  /*94e0*/  IMAD.MOV.U32 R15, RZ, RZ, -0x1 ;  /* 0xffffffffff0f7424 */ /* 0x000fce00078e00ff */
[----:B-12---:R-:W-:Y:S05]  /*94f0*/  WARPSYNC.COLLECTIVE R15, `(.L_x_1754) ;  /* 0x000000000f087348 */ /* 0x006fea0003c00000 */
[----:B------:R-:W-:Y:S01]  /*9500*/  NOP ;  /* 0x0000000000007918 */ /* 0x000fe20000000000 */
[----:B-12---:R-:W-:Y:S01]  /*9510*/  ENDCOLLECTIVE ;  /* 0x000000000000791b */ /* 0x006fe20003800000 */
.L_x_1754:
[----:B------:R-:W-:Y:S05]  /*9520*/  BSYNC B0 ;  /* 0x0000000000007941 */ /* 0x000fea0003800000 */
.L_x_1753:
[----:B------:R-:W-:Y:S05]  /*9530*/  BRA `(.L_x_1755) ;  /* 0xffffffb400787947 */ /* 0x000fea000383ffff */
.L_x_1664:
[----:B------:R-:W-:Y:S01]  /*9540*/  BSSY B0, `(.L_x_1756) ;  /* 0x0000005000007945 */ /* 0x000fe20003800000 */
[----:B------:R-:W-:-:S07]  /*9550*/  IMAD.MOV.U32 R15, RZ, RZ, -0x1 ;  /* 0xffffffffff0f7424 */ /* 0x000fce00078e00ff */
[----:B------:R-:W-:Y:S05]  /*9560*/  WARPSYNC.COLLECTIVE R15, `(.L_x_1757) ;  /* 0x000000000f087348 */ /* 0x000fea0003c00000 */
[----:B------:R-:W-:Y:S01]  /*9570*/  NOP ;  /* 0x0000000000007918 */ /* 0x000fe20000000000 */
[----:B------:R-:W-:Y:S01]  /*9580*/  ENDCOLLECTIVE ;  /* 0x000000000000791b */ /* 0x000fe20003800000 */
.L_x_1757:
[----:B------:R-:W-:Y:S05]  /*9590*/  BSYNC B0 ;  /* 0x0000000000007941 */ /* 0x000fea0003800000 */
.L_x_1756:
[----:B------:R-:W-:Y:S05]  /*95a0*/  BRA `(.L_x_1758) ;  /* 0xffffffbc00607947 */ /* 0x000fea000383ffff */
.L_x_1681:
[----:B------:R-:W-:Y:S01]  /*95b0*/  BSSY B0, `(.L_x_1759) ;  /* 0x0000005000007945 */ /* 0x000fe20003800000 */
[----:B------:R-:W-:-:S07]  /*95c0*/  IMAD.MOV.U32 R15, RZ, RZ, -0x1 ;  /* 0xffffffffff0f7424 */ /* 0x000fce00078e00ff */
[----:B------:R-:W-:Y:S05]  /*95d0*/  WARPSYNC.COLLECTIVE R15, `(.L_x_1760) ;  /* 0x000000000f087348 */ /* 0x000fea0003c00000 */
[----:B------:R-:W-:Y:S01]  /*95e0*/  NOP ;  /* 0x0000000000007918 */ /* 0x000fe20000000000 */
[----:B------:R-:W-:Y:S01]  /*95f0*/  ENDCOLLECTIVE ;  /* 0x000000000000791b */ /* 0x000fe20003800000 */
.L_x_1760:
[----:B------:R-:W-:Y:S05]  /*9600*/  BSYNC B0 ;  /* 0x0000000000007941 */ /* 0x000fea0003800000 */
.L_x_1759:
[----:B------:R-:W-:Y:S05]  /*9610*/  BRA `(.L_x_1761) ;  /* 0xffffffc400487947 */ /* 0x000fea000383ffff */
.L_x_1697:
[----:B------:R-:W-:Y:S01]  /*9620*/  BSSY B0, `(.L_x_1762) ;  /* 0x0000005000007945 */ /* 0x000fe20003800000 */
[----:B------:R-:W-:-:S07]  /*9630*/  IMAD.MOV.U32 R15, RZ, RZ, -0x1 ;  /* 0xffffffffff0f7424 */ /* 0x000fce00078e00ff */
[----:B------:R-:W-:Y:S05]  /*9640*/  WARPSYNC.COLLECTIVE R15, `(.L_x_1763) ;  /* 0x000000000f087348 */ /* 0x000fea0003c00000 */
[----:B------:R-:W-:Y:S01]  /*9650*/  NOP ;  /* 0x0000000000007918 */ /* 0x000fe20000000000 */
[----:B------:R-:W-:Y:S01]  /*9660*/  ENDCOLLECTIVE ;  /* 0x000000000000791b */ /* 0x000fe20003800000 */
.L_x_1763:
[----:B------:R-:W-:Y:S05]  /*9670*/  BSYNC B0 ;  /* 0x0000000000007941 */ /* 0x000fea0003800000 */
.L_x_1762:
[----:B------:R-:W-:Y:S05]  /*9680*/  BRA `(.L_x_1764) ;  /* 0xffffffc800b87947 */ /* 0x000fea000383ffff */
.L_x_1723:
[----:B-1----:R1:W2:Y:S02]  /*9690*/  SYNCS.PHASECHK.TRANS64.TRYWAIT P1, [R0+URZ+0x36420], R6 ;  /* 0x03642006000075a7 */ /* 0x0022a4000802017f */
[----:B--2---:R-:W-:Y:S05]  /*96a0*/  @!P1 NANOSLEEP.SYNCS 0x989680 ;  /* 0x009896800000995d */ /* 0x004fea0003900000 */
[----:B------:R-:W2:Y:S02]  /*96b0*/  @!P1 SYNCS.PHASECHK.TRANS64 P1, [R0+URZ+0x36420], R6 ;  /* 0x03642006000095a7 */ /* 0x000ea4000802007f */
[----:B--2---:R-:W-:Y:S05]  /*96c0*/  @!P1 BRA `(.L_x_1723) ;  /* 0xfffffffc00f09947 */ /* 0x004fea000383ffff */
[----:B------:R-:W-:Y:S05]  /*96d0*/  BRA `(.L_x_1765) ;  /* 0xffffffd800f87947 */ /* 0x000fea000383ffff */
.L_x_1727:
[----:B-1----:R1:W2:Y:S02]  /*96e0*/  SYNCS.PHASECHK.TRANS64.TRYWAIT P1, [R0+URZ+0x36438], R6 ;  /* 0x03643806000075a7 */ /* 0x0022a4000802017f */
[----:B--2---:R-:W-:Y:S05]  /*96f0*/  @!P1 NANOSLEEP.SYNCS 0x989680 ;  /* 0x009896800000995d */ /* 0x004fea0003900000 */
[----:B------:R-:W2:Y:S02]  /*9700*/  @!P1 SYNCS.PHASECHK.TRANS64 P1, [R0+URZ+0x36438], R6 ;  /* 0x03643806000095a7 */ /* 0x000ea4000802007f */
[----:B--2---:R-:W-:Y:S05]  /*9710*/  @!P1 BRA `(.L_x_1727) ;  /* 0xfffffffc00f09947 */ /* 0x004fea000383ffff */
[----:B------:R-:W-:Y:S05]  /*9720*/  BRA `(.L_x_1766) ;  /* 0xffffffe000e47947 */ /* 0x000fea000383ffff */
.L_x_1729:
[----:B--2---:R2:W3:Y:S02]  /*9730*/  SYNCS.PHASECHK.TRANS64.TRYWAIT P1, [R0+URZ+0x36428], R3 ;  /* 0x03642803000075a7 */ /* 0x0044e4000802017f */
[----:B---3--:R-:W-:Y:S05]  /*9740*/  @!P1 NANOSLEEP.SYNCS 0x989680 ;  /* 0x009896800000995d */ /* 0x008fea0003900000 */
[----:B------:R-:W3:Y:S02]  /*9750*/  @!P1 SYNCS.PHASECHK.TRANS64 P1, [R0+URZ+0x36428], R3 ;  /* 0x03642803000095a7 */ /* 0x000ee4000802007f */
[----:B---3--:R-:W-:Y:S05]  /*9760*/  @!P1 BRA `(.L_x_1729) ;  /* 0xfffffffc00f09947 */ /* 0x008fea000383ffff */
[----:B------:R-:W-:Y:S05]  /*9770*/  BRA `(.L_x_1767) ;  /* 0xffffffe400a87947 */ /* 0x000fea000383ffff */
.L_x_1731:
[----:B--2---:R2:W3:Y:S02]  /*9780*/  SYNCS.PHASECHK.TRANS64.TRYWAIT P1, [R0+URZ+0x36438], R29 ;  /* 0x0364381d000075a7 */ /* 0x0044e4000802017f */
[----:B---3--:R-:W-:Y:S05]  /*9790*/  @!P1 NANOSLEEP.SYNCS 0x989680 ;  /* 0x009896800000995d */ /* 0x008fea0003900000 */
[----:B------:R-:W3:Y:S02]  /*97a0*/  @!P1 SYNCS.PHASECHK.TRANS64 P1, [R0+URZ+0x36438], R29 ;  /* 0x0364381d000095a7 */ /* 0x000ee4000802007f */
[----:B---3--:R-:W-:Y:S05]  /*97b0*/  @!P1 BRA `(.L_x_1731) ;  /* 0xfffffffc00f09947 */ /* 0x008fea000383ffff */
[----:B------:R-:W-:Y:S05]  /*97c0*/  BRA `(.L_x_1768) ;  /* 0xffffffe8005c7947 */ /* 0x000fea000383ffff */
.L_x_1733:
[----:B------:R-:W-:-:S07]  /*97d0*/  SHF.L.U32 R5, R7, 0x1f, RZ ;  /* 0x0000001f07057819 */ /* 0x000fce00000006ff */
.L_x_1769:
[----:B----4-:R4:W1:Y:S02]  /*97e0*/  SYNCS.PHASECHK.TRANS64.TRYWAIT P1, [R0+URZ+0x36420], R5 ;  /* 0x03642005000075a7 */ /* 0x010864000802017f */
[----:B-1----:R-:W-:Y:S05]  /*97f0*/  @!P1 NANOSLEEP.SYNCS 0x989680 ;  /* 0x009896800000995d */ /* 0x002fea0003900000 */
[----:B------:R-:W1:Y:S02]  /*9800*/  @!P1 SYNCS.PHASECHK.TRANS64 P1, [R0+URZ+0x36420], R5 ;  /* 0x03642005000095a7 */ /* 0x000e64000802007f */
[----:B-1----:R-:W-:Y:S05]  /*9810*/  @!P1 BRA `(.L_x_1769) ;  /* 0xfffffffc00f09947 */ /* 0x002fea000383ffff */
[----:B------:R-:W-:Y:S05]  /*9820*/  BRA `(.L_x_1770) ;  /* 0xffffffe800f07947 */ /* 0x000fea000383ffff */
.L_x_1736:
[----:B----4-:R4:W1:Y:S02]  /*9830*/  SYNCS.PHASECHK.TRANS64.TRYWAIT P1, [R0+URZ+0x36438], R6 ;  /* 0x03643806000075a7 */ /* 0x010864000802017f */
[----:B-1----:R-:W-:Y:S05]  /*9840*/  @!P1 NANOSLEEP.SYNCS 0x989680 ;  /* 0x009896800000995d */ /* 0x002fea0003900000 */
[----:B------:R-:W1:Y:S02]  /*9850*/  @!P1 SYNCS.PHASECHK.TRANS64 P1, [R0+URZ+0x36438], R6 ;  /* 0x03643806000095a7 */ /* 0x000e64000802007f */
[----:B-1----:R-:W-:Y:S05]  /*9860*/  @!P1 BRA `(.L_x_1736) ;  /* 0xfffffffc00f09947 */ /* 0x002fea000383ffff */
[----:B------:R-:W-:Y:S05]  /*9870*/  BRA `(.L_x_1771) ;  /* 0xffffffec00bc7947 */ /* 0x000fea000383ffff */
.L_x_1738:
[----:B-1----:R1:W4:Y:S02]  /*9880*/  SYNCS.PHASECHK.TRANS64.TRYWAIT P1, [R0+URZ+0x36428], R5 ;  /* 0x03642805000075a7 */ /* 0x002324000802017f */
[----:B----4-:R-:W-:Y:S05]  /*9890*/  @!P1 NANOSLEEP.SYNCS 0x989680 ;  /* 0x009896800000995d */ /* 0x010fea0003900000 */
[----:B------:R-:W4:Y:S02]  /*98a0*/  @!P1 SYNCS.PHASECHK.TRANS64 P1, [R0+URZ+0x36428], R5 ;  /* 0x03642805000095a7 */ /* 0x000f24000802007f */
[----:B----4-:R-:W-:Y:S05]  /*98b0*/  @!P1 BRA `(.L_x_1738) ;  /* 0xfffffffc00f09947 */ /* 0x010fea000383ffff */
[----:B------:R-:W-:Y:S05]  /*98c0*/  BRA `(.L_x_1772) ;  /* 0xfffffff000647947 */ /* 0x000fea000383ffff */
.L_x_1740:
[----:B----4-:R4:W1:Y:S02]  /*98d0*/  SYNCS.PHASECHK.TRANS64.TRYWAIT P1, [R0+URZ+0x36438], R3 ;  /* 0x03643803000075a7 */ /* 0x010864000802017f */
[----:B-1----:R-:W-:Y:S05]  /*98e0*/  @!P1 NANOSLEEP.SYNCS 0x989680 ;  /* 0x009896800000995d */ /* 0x002fea0003900000 */
[----:B------:R-:W1:Y:S02]  /*98f0*/  @!P1 SYNCS.PHASECHK.TRANS64 P1, [R0+URZ+0x36438], R3 ;  /* 0x03643803000095a7 */ /* 0x000e64000802007f */
[----:B-1----:R-:W-:Y:S05]  /*9900*/  @!P1 BRA `(.L_x_1740) ;  /* 0xfffffffc00f09947 */ /* 0x002fea000383ffff */
[----:B------:R-:W-:Y:S05]  /*9910*/  BRA `(.L_x_1773) ;  /* 0xfffffff400207947 */ /* 0x000fea000383ffff */
.L_x_1742:
[----:B------:R-:W-:Y:S01]  /*9920*/  BSSY B0, `(.L_x_1774) ;  /* 0x0000006000007945 */ /* 0x000fe20003800000 */
[----:B------:R-:W-:-:S07]  /*9930*/  IMAD.MOV.U32 R15, RZ, RZ, -0x1 ;  /* 0xffffffffff0f7424 */ /* 0x000fce00078e00ff */
[----:B------:R-:W-:Y:S05]  /*9940*/  WARPSYNC.COLLECTIVE R15, `(.L_x_1775) ;  /* 0x000000000f0c7348 */ /* 0x000fea0003c00000 */
[----:B------:R-:W-:Y:S02]  /*9950*/  ELECT P6, UR62, PT ;  /* 0x00000000003e782f */ /* 0x000fe400038c0000 */
[----:B------:R-:W-:Y:S01]  /*9960*/  MOV R14, UR62 ;  /* 0x0000003e000e7c02 */ /* 0x000fe20008000f00 */
[----:B------:R-:W-:Y:S10]  /*9970*/  ENDCOLLECTIVE ;  /* 0x000000000000791b */ /* 0x000ff40003800000 */
.L_x_1775:
[----:B------:R-:W-:Y:S05]  /*9980*/  BSYNC B0 ;  /* 0x0000000000007941 */ /* 0x000fea0003800000 */
.L_x_1774:
[----:B------:R-:W-:Y:S05]  /*9990*/  BRA `(.L_x_1776) ;  /* 0xfffffff400d87947 */ /* 0x000fea000383ffff */
.L_x_1744:
[----:B-1----:R1:W2:Y:S02]  /*99a0*/  SYNCS.PHASECHK.TRANS64.TRYWAIT P0, [R9+URZ], R2 ;  /* 0x00000002090075a7 */ /* 0x0022a4000800017f */
[----:B--2---:R-:W-:Y:S05]  /*99b0*/  @!P0 NANOSLEEP.SYNCS 0x989680 ;  /* 0x009896800000895d */ /* 0x004fea0003900000 */
[----:B------:R-:W2:Y:S02]  /*99c0*/  @!P0 SYNCS.PHASECHK.TRANS64 P0, [R9+URZ], R2 ;  /* 0x00000002090085a7 */ /* 0x000ea4000800007f */
[----:B--2---:R-:W-:Y:S05]  /*99d0*/  @!P0 BRA `(.L_x_1744) ;  /* 0xfffffffc00f08947 */ /* 0x004fea000383ffff */
[----:B------:R-:W-:Y:S05]  /*99e0*/  BRA `(.L_x_1777) ;  /* 0xfffffff800187947 */ /* 0x000fea000383ffff */
.L_x_1745:
[----:B--2---:R2:W3:Y:S02]  /*99f0*/  SYNCS.PHASECHK.TRANS64.TRYWAIT P0, [R3+URZ], R0 ;  /* 0x00000000030075a7 */ /* 0x0044e4000800017f */
[----:B---3--:R-:W-:Y:S05]  /*9a00*/  @!P0 NANOSLEEP.SYNCS 0x989680 ;  /* 0x009896800000895d */ /* 0x008fea0003900000 */
[----:B------:R-:W3:Y:S02]  /*9a10*/  @!P0 SYNCS.PHASECHK.TRANS64 P0, [R3+URZ], R0 ;  /* 0x00000000030085a7 */ /* 0x000ee4000800007f */
[----:B---3--:R-:W-:Y:S05]  /*9a20*/  @!P0 BRA `(.L_x_1745) ;  /* 0xfffffffc00f08947 */ /* 0x008fea000383ffff */
[----:B------:R-:W-:Y:S05]  /*9a30*/  BRA `(.L_x_1778) ;  /* 0xfffffff8000c7947 */ /* 0x000fea000383ffff */
.L_x_1779:
        /* <DEDUP_REMOVED lines=12> */
.L_x_3866:


//--------------------- .text._ZN7cutlass13device_kernelIN5flash11enable_sm90INS1_16FlashAttnBwdSm90INS1_25CollectiveMainloopBwdSm90ILi2ELi1ELi1EN4cute5tupleIJNS5_1CILi1EEES8_S8_EEENS6_IJNS7_ILi64EEENS7_ILi96EEENS7_ILi192EEEEEENS_10bfloat16_tEfNS_4arch4Sm90ELb0ELb1ELb0ELb1ELb0ELb0ELb1ELb0ELi3ELi1ELi1ELi1ELb0EEENS1_21CollectiveEpilogueBwdISD_SE_SG_Li384ELb1ELb1ELi3EEENS1_19SingleTileSchedulerILb1ELb0ELb0ELi96EEEEEEEEEvNT_6ParamsE --------------------------
	.section	.text._ZN7cutlass13device_kernelIN5flash11enable_sm90INS1_16FlashAttnBwdSm90INS1_25CollectiveMainloopBwdSm90ILi2ELi1ELi1EN4cute5tupleIJNS5_1CILi1EEES8_S8_EEENS6_IJNS7_ILi64EEENS7_ILi96EEENS7_ILi192EEEEEENS_10bfloat16_tEfNS_4arch4Sm90ELb0ELb1ELb0ELb1ELb0ELb0ELb1ELb0ELi3ELi1ELi1ELi1ELb0EEENS1_21CollectiveEpilogueBwdISD_SE_SG_Li384ELb1ELb1ELi3EEENS1_19SingleTileSchedulerILb1ELb0ELb0ELi96EEEEEEEEEvNT_6ParamsE,"ax",@progbits
	.align	128
.text._ZN7cutlass13device_kernelIN5flash11enable_sm90INS1_16FlashAttnBwdSm90INS1_25CollectiveMainloopBwdSm90ILi2ELi1ELi1EN4cute5tupleIJNS5_1CILi1EEES8_S8_EEENS6_IJNS7_ILi64EEENS7_ILi96EEENS7_ILi192EEEEEENS_10bfloat16_tEfNS_4arch4Sm90ELb0ELb1ELb0ELb1ELb0ELb0ELb1ELb0ELi3ELi1ELi1ELi1ELb0EEENS1_21CollectiveEpilogueBwdISD_SE_SG_Li384ELb1ELb1ELi3EEENS1_19SingleTileSchedulerILb1ELb0ELb0ELi96EEEEEEEEEvNT_6ParamsE:
        .type           _ZN7cutlass13device_kernelIN5flash11enable_sm90INS1_16FlashAttnBwdSm90INS1_25CollectiveMainloopBwdSm90ILi2ELi1ELi1EN4cute5tupleIJNS5_1CILi1EEES8_S8_EEENS6_IJNS7_ILi64EEENS7_ILi96EEENS7_ILi192EEEEEENS_10bfloat16_tEfNS_4arch4Sm90ELb0ELb1ELb0ELb1ELb0ELb0ELb1ELb0ELi3ELi1ELi1ELi1ELb0EEENS1_21CollectiveEpilogueBwdISD_SE_SG_Li384ELb1ELb1ELi3EEENS1_19SingleTileSchedulerILb1ELb0ELb0ELi96EEEEEEEEEvNT_6ParamsE,@function
        .size           _ZN7cutlass13device_kernelIN5flash11enable_sm90INS1_16FlashAttnBwdSm90INS1_25CollectiveMainloopBwdSm90ILi2ELi1ELi1EN4cute5tupleIJNS5_1CILi1EEES8_S8_EEENS6_IJNS7_ILi64EEENS7_ILi96EEENS7_ILi192EEEEEENS_10bfloat16_tEfNS_4arch4Sm90ELb0ELb1ELb0ELb1ELb0ELb0ELb1ELb0ELi3ELi1ELi1ELi1ELb0EEENS1_21CollectiveEpilogueBwdISD_SE_SG_Li384ELb1ELb1ELi3EEENS1_19SingleTileSchedulerILb1ELb0ELb0ELi96EEEEEEEEEvNT_6ParamsE,(.L_x_3867 - _ZN7cutlass13device_kernelIN5flash11enable_sm90INS1_16FlashAttnBwdSm90INS1_25CollectiveMainloopBwdSm90ILi2ELi1ELi1EN4cute5tupleIJNS5_1CILi1EEES8_S8_EEENS6_IJNS7_ILi64EEENS7_ILi96EEENS7_ILi192EEEEEENS_10bfloat16_tEfNS_4arch4Sm90ELb0ELb1ELb0ELb1ELb0ELb0ELb1ELb0ELi3ELi1ELi1ELi1ELb0EEENS1_21CollectiveEpilogueBwdISD_SE_SG_Li384ELb1ELb1ELi3EEENS1_19SingleTileSchedulerILb1ELb0ELb0ELi96EEEEEEEEEvNT_6ParamsE)
        .other          _ZN7cutlass13device_kernelIN5flash11enable_sm90INS1_16FlashAttnBwdSm90INS1_25CollectiveMainloopBwdSm90ILi2ELi1ELi1EN4cute5tupleIJNS5_1CILi1EEES8_S8_EEENS6_IJNS7_ILi64EEENS7_ILi96EEENS7_ILi192EEEEEENS_10bfloat16_tEfNS_4arch4Sm90ELb0ELb1ELb0ELb1ELb0ELb0ELb1ELb0ELi3ELi1ELi1ELi1ELb0EEENS1_21CollectiveEpilogueBwdISD_SE_SG_Li384ELb1ELb1ELi3EEENS1_19SingleTileSchedulerILb1ELb0ELb0ELi96EEEEEEEEEvNT_6ParamsE,@"STO_CUDA_ENTRY STV_DEFAULT"
_ZN7cutlass13device_kernelIN5flash11enable_sm90INS1_16FlashAttnBwdSm90INS1_25CollectiveMainloopBwdSm90ILi2ELi1ELi1EN4cute5tupleIJNS5_1CILi1EEES8_S8_EEENS6_IJNS7_ILi64EEENS7_ILi96EEENS7_ILi192EEEEEENS_10bfloat16_tEfNS_4arch4Sm90ELb0ELb1ELb0ELb1ELb0ELb0ELb1ELb0ELi3ELi1ELi1ELi1ELb0EEENS1_21CollectiveEpilogueBwdISD_SE_SG_Li384ELb1ELb1ELi3EEENS1_19SingleTileSchedulerILb1ELb0ELb0ELi96EEEEEEEEEvNT_6ParamsE:
        /* <DEDUP_REMOVED lines=23> */
.L_x_1781:
[----:B------:R-:W-:Y:S05]  /*0170*/  BSYNC B0 ;  /* 0x0000000000007941 */ /* 0x000fea0003800000 */
.L_x_1780:
        /* <DEDUP_REMOVED lines=37> */
.L_x_1782:
        /* <DEDUP_REMOVED lines=20> */
.L_x_1783:
[----:B------:R-:W-:Y:S01]  /*0510*/  PLOP3.LUT P0, PT, PT, PT, UP0, 0x80, 0x0 ;  /* 0x000000000000781c */ /* 0x000fe20003f0f008 */
[----:B------:R-:W-:Y:S01]  /*0520*/  NOP ;  /* 0x0000000000007918 */ /* 0x000fe20000000000 */
[----:B------:R-:W-:Y:S01]  /*0530*/  ULDC.64 UR46, c[0x0][0x208] ;  /* 0x00008200002e7ab9 */ /* 0x000fe20000000a00 */
[----:B------:R-:W-:Y:S01]  /*0540*/  BSSY B6, `(.L_x_1784) ;  /* 0x0000ab8000067945 */ /* 0x000fe20003800000 */
[----:B-12-4-:R-:W-:Y:S09]  /*0550*/  BAR.SYNC.DEFER_BLOCKING 0x0 ;  /* 0x0000000000007b1d */ /* 0x016ff20000010000 */
[----:B------:R-:W-:Y:S05]  /*0560*/  @!P0 BRA `(.L_x_1785) ;  /* 0x0000006400cc8947 */ /* 0x000fea0003800000 */
.L_x_1786:
        /* <DEDUP_REMOVED lines=21> */
.L_x_1787:
        /* <DEDUP_REMOVED lines=10> */
.L_x_1789:
[----:B------:R-:W2:Y:S02]  /*0760*/  LDC R0, c[0x0][0x8bc] ;  /* 0x00022f00ff007b82 */ /* 0x000ea40000000800 */
.L_x_1788:
[----:B------:R-:W-:-:S05]  /*0770*/  IMAD R5, R152, 0x60, RZ ;  /* 0x0000006098057824 */ /* 0x000fca00078e02ff */
[----:B--2--5:R-:W-:-:S04]  /*0780*/  ISETP.GE.AND P0, PT, R5, R0, PT ;  /* 0x000000000500720c */ /* 0x024fc80003f06270 */
[----:B------:R-:W-:-:S04]  /*0790*/  SEL R19, R19, 0xffffffff, !P0 ;  /* 0xffffffff13137807 */ /* 0x000fc80004000000 */
[----:B------:R-:W-:-:S13]  /*07a0*/  ISETP.GE.AND P0, PT, R19, RZ, PT ;  /* 0x000000ff1300720c */ /* 0x000fda0003f06270 */
[----:B------:R-:W-:Y:S05]  /*07b0*/  @!P0 BRA `(.L_x_1790) ;  /* 0x000000a800408947 */ /* 0x000fea0003800000 */
[----:B------:R-:W-:Y:S02]  /*07c0*/  ULDC.64 UR4, c[0x0][0x780] ;  /* 0x0001e00000047ab9 */ /* 0x000fe40000000a00 */
[----:B------:R-:W-:Y:S01]  /*07d0*/  ISETP.NE.U32.AND P0, PT, RZ, UR4, PT ;  /* 0x00000004ff007c0c */ /* 0x000fe2000bf05070 */
[----:B------:R-:W-:Y:S02]  /*07e0*/  ULDC UR4, c[0x0][0x290] ;  /* 0x0000a40000047ab9 */ /* 0x000fe40000000800 */
[----:B------:R-:W-:Y:S01]  /*07f0*/  IMAD.U32 R18, RZ, RZ, UR4 ;  /* 0x00000004ff127e24 */ /* 0x000fe2000f8e00ff */
[----:B------:R-:W-:-:S13]  /*0800*/  ISETP.NE.AND.EX P0, PT, RZ, UR5, PT, P0 ;  /* 0x00000005ff007c0c */ /* 0x000fda000bf05300 */
[----:B------:R-:W-:Y:S05]  /*0810*/  @!P0 BRA `(.L_x_1791) ;  /* 0x0000000000108947 */ /* 0x000fea0003800000 */
[----:B-1----:R-:W1:Y:S02]  /*0820*/  LDC.64 R2, c[0x0][0x780] ;  /* 0x0001e000ff027b82 */ /* 0x002e640000000a00 */
[----:B-1----:R-:W-:-:S05]  /*0830*/  IMAD.WIDE R2, R19, 0x4, R2 ;  /* 0x0000000413027825 */ /* 0x002fca00078e0202 */
[----:B------:R1:W5:Y:S01]  /*0840*/  LDG.E R17, desc[UR46][R2.64] ;  /* 0x0000002e02117981 */ /* 0x000362000c1e1900 */
[----:B------:R-:W-:Y:S05]  /*0850*/  BRA `(.L_x_1792) ;  /* 0x0000000000287947 */ /* 0x000fea0003800000 */
.L_x_1791:
[----:B------:R-:W-:Y:S01]  /*0860*/  ULDC.64 UR4, c[0x0][0x770] ;  /* 0x0001dc0000047ab9 */ /* 0x000fe20000000a00 */
[----:B------:R-:W2:Y:S01]  /*0870*/  LDC R17, c[0x0][0x280] ;  /* 0x0000a000ff117b82 */ /* 0x000ea20000000800 */
[----:B------:R-:W-:-:S04]  /*0880*/  ISETP.NE.U32.AND P0, PT, RZ, UR4, PT ;  /* 0x00000004ff007c0c */ /* 0x000fc8000bf05070 */
[----:B------:R-:W-:-:S13]  /*0890*/  ISETP.NE.AND.EX P0, PT, RZ, UR5, PT, P0 ;  /* 0x00000005ff007c0c */ /* 0x000fda000bf05300 */
[----:B------:R-:W-:Y:S05]  /*08a0*/  @!P0 BRA `(.L_x_1792) ;  /* 0x0000000000148947 */ /* 0x000fea0003800000 */
[----:B-1----:R-:W1:Y:S02]  /*08b0*/  LDC.64 R2, c[0x0][0x770] ;  /* 0x0001dc00ff027b82 */ /* 0x002e640000000a00 */
[----:B-1----:R-:W-:-:S05]  /*08c0*/  IMAD.WIDE R2, R19, 0x4, R2 ;  /* 0x0000000413027825 */ /* 0x002fca00078e0202 */
[----:B--2---:R-:W2:Y:S04]  /*08d0*/  LDG.E R17, desc[UR46][R2.64] ;  /* 0x0000002e02117981 */ /* 0x004ea8000c1e1900 */
[----:B------:R-:W2:Y:S02]  /*08e0*/  LDG.E R0, desc[UR46][R2.64+0x4] ;  /* 0x0000042e02007981 */ /* 0x000ea4000c1e1900 */
[----:B--2---:R-:W-:-:S07]  /*08f0*/  IMAD.IADD R17, R0, 0x1, -R17 ;  /* 0x0000000100117824 */ /* 0x004fce00078e0a11 */
.L_x_1792:
[----:B------:R-:W-:Y:S02]  /*0900*/  ULDC.64 UR4, c[0x0][0x788] ;  /* 0x0001e20000047ab9 */ /* 0x000fe40000000a00 */
[----:B------:R-:W-:-:S04]  /*0910*/  ISETP.NE.U32.AND P0, PT, RZ, UR4, PT ;  /* 0x00000004ff007c0c */ /* 0x000fc8000bf05070 */
[----:B------:R-:W-:-:S13]  /*0920*/  ISETP.NE.AND.EX P0, PT, RZ, UR5, PT, P0 ;  /* 0x00000005ff007c0c */ /* 0x000fda000bf05300 */
[----:B------:R-:W-:Y:S05]  /*0930*/  @!P0 BRA `(.L_x_1793) ;  /* 0x0000000000108947 */ /* 0x000fea0003800000 */
[----:B-1----:R-:W1:Y:S02]  /*0940*/  LDC.64 R2, c[0x0][0x788] ;  /* 0x0001e200ff027b82 */ /* 0x002e640000000a00 */
[----:B-1----:R-:W-:-:S05]  /*0950*/  IMAD.WIDE R2, R19, 0x4, R2 ;  /* 0x0000000413027825 */ /* 0x002fca00078e0202 */
[----:B------:R1:W5:Y:S01]  /*0960*/  LDG.E R18, desc[UR46][R2.64] ;  /* 0x0000002e02127981 */ /* 0x000362000c1e1900 */
[----:B------:R-:W-:Y:S05]  /*0970*/  BRA `(.L_x_1794) ;  /* 0x0000000000247947 */ /* 0x000fea0003800000 */
.L_x_1793:
[----:B------:R-:W-:Y:S02]  /*0980*/  ULDC.64 UR4, c[0x0][0x778] ;  /* 0x0001de0000047ab9 */ /* 0x000fe40000000a00 */
[----:B------:R-:W-:-:S04]  /*0990*/  ISETP.NE.U32.AND P0, PT, RZ, UR4, PT ;  /* 0x00000004ff007c0c */ /* 0x000fc8000bf05070 */
[----:B------:R-:W-:-:S13]  /*09a0*/  ISETP.NE.AND.EX P0, PT, RZ, UR5, PT, P0 ;  /* 0x00000005ff007c0c */ /* 0x000fda000bf05300 */
[----:B------:R-:W-:Y:S05]  /*09b0*/  @!P0 BRA `(.L_x_1794) ;  /* 0x0000000000148947 */ /* 0x000fea0003800000 */
[----:B-1----:R-:W1:Y:S02]  /*09c0*/  LDC.64 R2, c[0x0][0x778] ;  /* 0x0001de00ff027b82 */ /* 0x002e640000000a00 */
[----:B-1----:R-:W-:-:S05]  /*09d0*/  IMAD.WIDE R2, R19, 0x4, R2 ;  /* 0x0000000413027825 */ /* 0x002fca00078e0202 */
[----:B------:R-:W3:Y:S04]  /*09e0*/  LDG.E R18, desc[UR46][R2.64] ;  /* 0x0000002e02127981 */ /* 0x000ee8000c1e1900 */
[----:B------:R-:W3:Y:S02]  /*09f0*/  LDG.E R7, desc[UR46][R2.64+0x4] ;  /* 0x0000042e02077981 */ /* 0x000ee4000c1e1900 */
[----:B---3--:R-:W-:-:S07]  /*0a00*/  IMAD.IADD R18, R7, 0x1, -R18 ;  /* 0x0000000107127824 */ /* 0x008fce00078e0a12 */
.L_x_1794:
[----:B--2--5:R-:W-:Y:S01]  /*0a10*/  VIADD R0, R17, 0x3f ;  /* 0x0000003f11007836 */ /* 0x024fe20000000000 */
[----:B------:R-:W-:Y:S01]  /*0a20*/  ISETP.GE.AND P1, PT, R152, RZ, PT ;  /* 0x000000ff9800720c */ /* 0x000fe20003f26270 */
[----:B------:R-:W-:Y:S01]  /*0a30*/  ULDC UR4, c[0x0][0x74c] ;  /* 0x0001d30000047ab9 */ /* 0x000fe20000000800 */
[----:B-1----:R-:W-:Y:S02]  /*0a40*/  IADD3 R2, R5, R17, -R18 ;  /* 0x0000001105027210 */ /* 0x002fe40007ffe812 */
[----:B------:R-:W-:Y:S02]  /*0a50*/  SHF.R.S32.HI R3, RZ, 0x1f, R0 ;  /* 0x0000001fff037819 */ /* 0x000fe40000011400 */
[----:B------:R-:W-:Y:S01]  /*0a60*/  PLOP3.LUT P0, PT, PT, PT, PT, 0x80, 0x0 ;  /* 0x000000000000781c */ /* 0x000fe20003f0f070 */
[----:B------:R-:W-:Y:S01]  /*0a70*/  VIADD R2, R2, -UR4 ;  /* 0x8000000402027c36 */ /* 0x000fe20008000000 */
[----:B------:R-:W-:-:S04]  /*0a80*/  LEA.HI R3, R3, R0, RZ, 0x6 ;  /* 0x0000000003037211 */ /* 0x000fc800078f30ff */
[----:B------:R-:W-:Y:S02]  /*0a90*/  SHF.R.S32.HI R3, RZ, 0x6, R3 ;  /* 0x00000006ff037819 */ /* 0x000fe40000011403 */
[----:B------:R-:W-:Y:S02]  /*0aa0*/  SHF.R.S32.HI R7, RZ, 0x1f, R2 ;  /* 0x0000001fff077819 */ /* 0x000fe40000011402 */
[----:B------:R-:W-:Y:S02]  /*0ab0*/  R2UR UR37, R3 ;  /* 0x00000000032572ca */ /* 0x000fe400000e0000 */
[----:B------:R-:W-:Y:S01]  /*0ac0*/  LEA.HI R7, R7, R2, RZ, 0x6 ;  /* 0x0000000207077211 */ /* 0x000fe200078f30ff */
[----:B------:R-:W-:-:S12]  /*0ad0*/  @!P1 BRA `(.L_x_1795) ;  /* 0x0000000000249947 */ /* 0x000fd80003800000 */
[----:B------:R-:W-:Y:S01]  /*0ae0*/  IADD3 R0, -R18, 0x9f, R17 ;  /* 0x0000009f12007810 */ /* 0x000fe20007ffe111 */
[----:B------:R-:W-:-:S03]  /*0af0*/  ULDC UR4, c[0x0][0x748] ;  /* 0x0001d20000047ab9 */ /* 0x000fc60000000800 */
[----:B------:R-:W-:-:S04]  /*0b00*/  IADD3 R0, R0, UR4, R5 ;  /* 0x0000000400007c10 */ /* 0x000fc8000fffe005 */
[----:B------:R-:W-:-:S04]  /*0b10*/  SHF.R.S32.HI R3, RZ, 0x1f, R0 ;  /* 0x0000001fff037819 */ /* 0x000fc80000011400 */
[----:B------:R-:W-:-:S04]  /*0b20*/  LEA.HI R3, R3, R0, RZ, 0x6 ;  /* 0x0000000003037211 */ /* 0x000fc800078f30ff */
[----:B------:R-:W-:-:S04]  /*0b30*/  SHF.R.S32.HI R3, RZ, 0x6, R3 ;  /* 0x00000006ff037819 */ /* 0x000fc80000011403 */
[----:B------:R-:W-:-:S13]  /*0b40*/  R2UR UR4, R3 ;  /* 0x00000000030472ca */ /* 0x000fda00000e0000 */
[----:B------:R-:W-:-:S04]  /*0b50*/  UISETP.LT.AND UP0, UPT, UR37, UR4, UPT ;  /* 0x000000042500728c */ /* 0x000fc8000bf01270 */
[----:B------:R-:W-:-:S12]  /*0b60*/  USEL UR37, UR37, UR4, UP0 ;  /* 0x0000000425257287 */ /* 0x000fd80008000000 */
.L_x_1795:
[----:B------:R-:W-:Y:S02]  /*0b70*/  SHF.R.S32.HI R7, RZ, 0x6, R7 ;  /* 0x00000006ff077819 */ /* 0x000fe40000011407 */
[----:B------:R-:W-:Y:S02]  /*0b80*/  CS2R R70, SRZ ;  /* 0x0000000000467805 */ /* 0x000fe4000001ff00 */
[----:B------:R-:W-:Y:S02]  /*0b90*/  CS2R R68, SRZ ;  /* 0x0000000000447805 */ /* 0x000fe4000001ff00 */
[----:B------:R-:W-:Y:S02]  /*0ba0*/  CS2R R66, SRZ ;  /* 0x0000000000427805 */ /* 0x000fe4000001ff00 */
[----:B------:R-:W-:Y:S02]  /*0bb0*/  VIMNMX R16, RZ, R7, !PT ;  /* 0x00000007ff107248 */ /* 0x000fe40007fe0100 */
[----:B------:R-:W-:-:S02]  /*0bc0*/  CS2R R64, SRZ ;  /* 0x0000000000407805 */ /* 0x000fc4000001ff00 */
[----:B------:R-:W-:Y:S02]  /*0bd0*/  CS2R R62, SRZ ;  /* 0x00000000003e7805 */ /* 0x000fe4000001ff00 */
[----:B------:R-:W-:Y:S02]  /*0be0*/  CS2R R60, SRZ ;  /* 0x00000000003c7805 */ /* 0x000fe4000001ff00 */
[----:B------:R-:W-:Y:S02]  /*0bf0*/  ISETP.LT.AND P1, PT, R16, UR37, PT ;  /* 0x0000002510007c0c */ /* 0x000fe4000bf21270 */
        /* <DEDUP_REMOVED lines=41> */
[----:B------:R-:W-:Y:S01]  /*0e90*/  CS2R R72, SRZ ;  /* 0x0000000000487805 */ /* 0x000fe2000001ff00 */
[----:B------:R-:W-:Y:S06]  /*0ea0*/  @!P1 BRA `(.L_x_1796) ;  /* 0x0000003400509947 */ /* 0x000fec0003800000 */
[----:B------:R-:W1:Y:S01]  /*0eb0*/  S2UR UR4, SR_CgaCtaId ;  /* 0x00000000000479c3 */ /* 0x000e620000008800 */
[----:B------:R-:W-:Y:S01]  /*0ec0*/  UMOV UR36, 0x400 ;  /* 0x0000040000247882 */ /* 0x000fe20000000000 */
        /* <DEDUP_REMOVED lines=24> */
.L_x_1798:
        /* <DEDUP_REMOVED lines=15> */
.L_x_1797:
        /* <DEDUP_REMOVED lines=20> */
.L_x_1800:
        /* <DEDUP_REMOVED lines=15> */
.L_x_1799:
        /* <DEDUP_REMOVED lines=8> */
.L_x_1946:
        /* <DEDUP_REMOVED lines=19> */
.L_x_1802:
[----:B------:R-:W-:Y:S01]  /*1520*/  IMAD.IADD R12, R9, 0x1, -R6 ;  /* 0x00000001090c7824 */ /* 0x000fe200078e0a06 */
[--C-:B------:R-:W-:Y:S01]  /*1530*/  SHF.R.S32.HI R5, RZ, 0x1, R2.reuse ;  /* 0x00000001ff057819 */ /* 0x100fe20000011402 */
[C---:B--2---:R-:W-:Y:S01]  /*1540*/  IMAD.HI R11, R13.reuse, 0x55555556, RZ ;  /* 0x555555560d0b7827 */ /* 0x044fe200078e02ff */
[----:B------:R-:W-:Y:S02]  /*1550*/  SHF.R.S32.HI R6, RZ, 0x1f, R2 ;  /* 0x0000001fff067819 */ /* 0x000fe40000011402 */
[----:B------:R-:W-:Y:S02]  /*1560*/  CS2R R70, SRZ ;  /* 0x0000000000467805 */ /* 0x000fe4000001ff00 */
[----:B------:R-:W-:Y:S01]  /*1570*/  SHF.R.S32.HI R10, RZ, 0x1f, R7 ;  /* 0x0000001fff0a7819 */ /* 0x000fe20000011407 */
[----:B------:R-:W-:Y:S01]  /*1580*/  IMAD R15, R13, 0x400, R0 ;  /* 0x000004000d0f7824 */ /* 0x000fe200078e0200 */
[----:B------:R-:W-:Y:S01]  /*1590*/  LEA.HI R6, R6, R5, RZ, 0x2 ;  /* 0x0000000506067211 */ /* 0x000fe200078f10ff */
[----:B------:R-:W-:Y:S01]  /*15a0*/  IMAD R152, R152, -0x60, RZ ;  /* 0xffffffa098987824 */ /* 0x000fe200078e02ff */
[----:B------:R-:W-:Y:S01]  /*15b0*/  LEA.HI R10, R10, R7, RZ, 0x3 ;  /* 0x000000070a0a7211 */ /* 0x000fe200078f18ff */
[----:B------:R-:W-:Y:S01]  /*15c0*/  IMAD.U32 R155, RZ, RZ, UR38 ;  /* 0x00000026ff9b7e24 */ /* 0x000fe2000f8e00ff */
[----:B------:R-:W-:-:S02]  /*15d0*/  LOP3.LUT R2, R2, 0x7fffffe, RZ, 0xc0, !PT ;  /* 0x07fffffe02027812 */ /* 0x000fc400078ec0ff */
[----:B------:R-:W-:Y:S02]  /*15e0*/  CS2R R68, SRZ ;  /* 0x0000000000447805 */ /* 0x000fe4000001ff00 */
[----:B------:R-:W-:Y:S01]  /*15f0*/  LOP3.LUT R6, R6, 0xfffffffc, RZ, 0xc0, !PT ;  /* 0xfffffffc06067812 */ /* 0x000fe200078ec0ff */
[----:B------:R-:W-:Y:S01]  /*1600*/  IMAD.SHL.U32 R10, R10, 0x20, RZ ;  /* 0x000000200a0a7824 */ /* 0x000fe200078e00ff */
[----:B------:R-:W-:Y:S01]  /*1610*/  SHF.R.S32.HI R3, RZ, 0x1f, R0 ;  /* 0x0000001fff037819 */ /* 0x000fe20000011400 */
[----:B------:R-:W-:Y:S01]  /*1620*/  IMAD.IADD R9, R7, 0x1, -R2 ;  /* 0x0000000107097824 */ /* 0x000fe200078e0a02 */
[----:B------:R-:W-:Y:S01]  /*1630*/  LEA.HI R14, R11, R11, RZ, 0x1 ;  /* 0x0000000b0b0e7211 */ /* 0x000fe200078f08ff */
[----:B------:R-:W-:Y:S01]  /*1640*/  IMAD.IADD R7, R5, 0x1, -R6 ;  /* 0x0000000105077824 */ /* 0x000fe200078e0a06 */
[----:B------:R-:W-:Y:S02]  /*1650*/  LOP3.LUT R10, R10, 0x7fffff00, RZ, 0xc0, !PT ;  /* 0x7fffff000a0a7812 */ /* 0x000fe400078ec0ff */
[----:B------:R-:W-:-:S02]  /*1660*/  CS2R R66, SRZ ;  /* 0x0000000000427805 */ /* 0x000fc4000001ff00 */
[----:B------:R-:W-:Y:S01]  /*1670*/  SHF.R.S32.HI R4, RZ, 0x4, R4 ;  /* 0x00000004ff047819 */ /* 0x000fe20000011404 */
[----:B------:R-:W-:Y:S01]  /*1680*/  IMAD.SHL.U32 R6, R7, 0x40, RZ ;  /* 0x0000004007067824 */ /* 0x000fe200078e00ff */
[CC--:B------:R-:W-:Y:S01]  /*1690*/  LEA.HI R2, R3.reuse, R0.reuse, RZ, 0x2 ;  /* 0x0000000003027211 */ /* 0x0c0fe200078f10ff */
[----:B------:R-:W-:Y:S01]  /*16a0*/  IMAD R14, R14, -0x3, R13 ;  /* 0xfffffffd0e0e7824 */ /* 0x000fe200078e020d */
[----:B------:R-:W-:Y:S01]  /*16b0*/  LEA.HI R3, R3, R0, RZ, 0x5 ;  /* 0x0000000003037211 */ /* 0x000fe200078f28ff */
[----:B------:R-:W-:Y:S01]  /*16c0*/  IMAD R10, R13, 0x800, R10 ;  /* 0x000008000d0a7824 */ /* 0x000fe200078e020a */
[----:B-1----:R-:W-:Y:S01]  /*16d0*/  LOP3.LUT R13, R2, 0x7ffffffc, RZ, 0xc0, !PT ;  /* 0x7ffffffc020d7812 */ /* 0x002fe200078ec0ff */
[----:B------:R-:W-:Y:S01]  /*16e0*/  IMAD.SHL.U32 R11, R4, 0x8, RZ ;  /* 0x00000008040b7824 */ /* 0x000fe200078e00ff */
[----:B------:R-:W-:Y:S01]  /*16f0*/  SHF.R.S32.HI R4, RZ, 0x2, R2 ;  /* 0x00000002ff047819 */ /* 0x000fe20000011402 */
[----:B------:R-:W-:Y:S01]  /*1700*/  IMAD R9, R9, 0x20, R10 ;  /* 0x0000002009097824 */ /* 0x000fe200078e020a */
[----:B------:R-:W-:Y:S01]  /*1710*/  SHF.R.S32.HI R5, RZ, 0x1f, R2 ;  /* 0x0000001fff057819 */ /* 0x000fe20000011402 */
[----:B------:R-:W-:Y:S01]  /*1720*/  IMAD.IADD R13, R0, 0x1, -R13 ;  /* 0x00000001000d7824 */ /* 0x000fe200078e0a0d */
[----:B------:R-:W-:Y:S01]  /*1730*/  LOP3.LUT R6, R6, 0xc0, RZ, 0xc0, !PT ;  /* 0x000000c006067812 */ /* 0x000fe200078ec0ff */
[----:B------:R-:W-:Y:S01]  /*1740*/  IMAD R9, R12, 0x200, R9 ;  /* 0x000002000c097824 */ /* 0x000fe200078e0209 */
[----:B------:R-:W-:Y:S01]  /*1750*/  LEA.HI R5, R5, R4, RZ, 0x3 ;  /* 0x0000000405057211 */ /* 0x000fe200078f18ff */
[----:B------:R-:W-:Y:S01]  /*1760*/  IMAD.IADD R10, R18, 0x1, -R17 ;  /* 0x00000001120a7824 */ /* 0x000fe200078e0a11 */
[----:B------:R-:W-:Y:S01]  /*1770*/  LOP3.LUT R11, R6, 0x8, R11, 0xf8, !PT ;  /* 0x00000008060b7812 */ /* 0x000fe200078ef80b */
[----:B------:R-:W-:Y:S01]  /*1780*/  IMAD.IADD R18, R152, 0x1, R18 ;  /* 0x0000000198127824 */ /* 0x000fe200078e0212 */
[----:B------:R-:W-:Y:S01]  /*1790*/  SHF.R.U32.HI R0, RZ, 0x3, R6 ;  /* 0x00000003ff007819 */ /* 0x000fe20000011606 */
[----:B------:R-:W-:Y:S01]  /*17a0*/  IMAD R13, R14, 0x10, R13 ;  /* 0x000000100e0d7824 */ /* 0x000fe200078e020d */
[----:B------:R-:W-:Y:S01]  /*17b0*/  LOP3.LUT R5, R5, 0xfffffff8, RZ, 0xc0, !PT ;  /* 0xfffffff805057812 */ /* 0x000fe200078ec0ff */
[----:B------:R-:W-:Y:S01]  /*17c0*/  IMAD.MOV.U32 R12, RZ, RZ, 0x20 ;  /* 0x00000020ff0c7424 */ /* 0x000fe200078e00ff */
[----:B------:R-:W-:Y:S01]  /*17d0*/  LOP3.LUT R0, R11, R0, RZ, 0x3c, !PT ;  /* 0x000000000b007212 */ /* 0x000fe200078e3cff */
[----:B------:R-:W-:Y:S01]  /*17e0*/  IMAD.MOV.U32 R2, RZ, RZ, RZ ;  /* 0x000000ffff027224 */ /* 0x000fe200078e00ff */
[----:B------:R-:W-:Y:S01]  /*17f0*/  SHF.R.S32.HI R3, RZ, 0x5, R3 ;  /* 0x00000005ff037819 */ /* 0x000fe20000011403 */
[----:B------:R-:W-:Y:S01]  /*1800*/  IMAD.IADD R6, R4, 0x1, -R5 ;  /* 0x0000000104067824 */ /* 0x000fe200078e0a05 */
[----:B------:R-:W-:Y:S01]  /*1810*/  LOP3.LUT P0, RZ, R7, 0x2, RZ, 0xc0, !PT ;  /* 0x0000000207ff7812 */ /* 0x000fe2000780c0ff */
[----:B------:R-:W-:Y:S01]  /*1820*/  IMAD.IADD R9, R9, 0x1, R0 ;  /* 0x0000000109097824 */ /* 0x000fe200078e0200 */
[----:B------:R-:W-:Y:S01]  /*1830*/  IADD3 R4, -R17, 0x1, R18 ;  /* 0x0000000111047810 */ /* 0x000fe20007ffe112 */
[----:B------:R-:W-:Y:S01]  /*1840*/  IMAD R6, R3, 0x10, R6 ;  /* 0x0000001003067824 */ /* 0x000fe200078e0206 */
[----:B------:R-:W-:Y:S01]  /*1850*/  SEL R12, R12, 0xffffffe0, !P0 ;  /* 0xffffffe00c0c7807 */ /* 0x000fe20004000000 */
[----:B------:R-:W-:Y:S01]  /*1860*/  IMAD.SHL.U32 R0, R15, 0x4, RZ ;  /* 0x000000040f007824 */ /* 0x000fe200078e00ff */
[----:B------:R-:W-:Y:S01]  /*1870*/  LEA R9, R9, UR36, 0x1 ;  /* 0x0000002409097c11 */ /* 0x000fe2000f8e08ff */
[----:B------:R-:W-:Y:S01]  /*1880*/  IMAD.SHL.U32 R3, R13, 0x2, RZ ;  /* 0x000000020d037824 */ /* 0x000fe200078e00ff */
[----:B------:R-:W-:Y:S01]  /*1890*/  CS2R R64, SRZ ;  /* 0x0000000000407805 */ /* 0x000fe2000001ff00 */
[----:B------:R-:W-:Y:S01]  /*18a0*/  IMAD.MOV.U32 R7, RZ, RZ, RZ ;  /* 0x000000ffff077224 */ /* 0x000fe200078e00ff */
[----:B------:R-:W-:Y:S01]  /*18b0*/  CS2R R62, SRZ ;  /* 0x00000000003e7805 */ /* 0x000fe2000001ff00 */
[----:B------:R-:W-:Y:S01]  /*18c0*/  IMAD.IADD R11, R18, 0x1, -R3 ;  /* 0x00000001120b7824 */ /* 0x000fe200078e0a03 */
        /* <DEDUP_REMOVED lines=44> */
[----:B------:R-:W-:Y:S01]  /*1b90*/  LOP3.LUT R155, R155, 0x1, RZ, 0xfc, !PT ;  /* 0x000000019b9b7812 */ /* 0x000fe200078efcff */
[--C-:B------:R-:W-:Y:S01]  /*1ba0*/  IMAD.IADD R4, R4, 0x1, -R3.reuse ;  /* 0x0000000104047824 */ /* 0x100fe200078e0a03 */
[----:B------:R-:W-:Y:S01]  /*1bb0*/  LEA R0, R0, UR36, 0x2 ;  /* 0x0000002400007c11 */ /* 0x000fe2000f8e10ff */
[----:B------:R-:W-:Y:S01]  /*1bc0*/  IMAD.IADD R18, R152, 0x1, -R3 ;  /* 0x0000000198127824 */ /* 0x000fe200078e0a03 */
[----:B------:R-:W-:-:S07]  /*1bd0*/  IADD3 R17, R12, 0x30400, R9 ;  /* 0x000304000c117810 */ /* 0x000fce0007ffe009 */
.L_x_1822:
[----:B------:R-:W-:-:S13]  /*1be0*/  ISETP.NE.AND P0, PT, R155, 0x3, PT ;  /* 0x000000039b00780c */ /* 0x000fda0003f05270 */
[----:B-1----:R-:W-:Y:S05]  /*1bf0*/  @!P0 BRA `(.L_x_1804) ;  /* 0x0000000000048947 */ /* 0x002fea0003800000 */
[----:B------:R-:W-:Y:S01]  /*1c00*/  BPT.TRAP 0x1 ;  /* 0x000000040000795c */ /* 0x000fe20000300000 */
.L_x_1804:
[----:B------:R-:W-:Y:S02]  /*1c10*/  LEA R3, R2, UR36, 0x3 ;  /* 0x0000002402037c11 */ /* 0x000fe4000f8e18ff */
[----:B------:R-:W-:-:S04]  /*1c20*/  SHF.L.U32 R12, R7, 0x1f, RZ ;  /* 0x0000001f070c7819 */ /* 0x000fc800000006ff */
[----:B------:R1:W2:Y:S01]  /*1c30*/  SYNCS.PHASECHK.TRANS64.TRYWAIT P1, [R3+URZ+0x36410], R12 ;  /* 0x0364100c030075a7 */ /* 0x0002a2000802017f */
[----:B------:R-:W-:Y:S05]  /*1c40*/  @!P0 BRA `(.L_x_1805) ;  /* 0x0000000000048947 */ /* 0x000fea0003800000 */
[----:B------:R-:W-:Y:S01]  /*1c50*/  BPT.TRAP 0x1 ;  /* 0x000000040000795c */ /* 0x000fe20000300000 */
.L_x_1805:
[----:B--2---:R-:W-:Y:S05]  /*1c60*/  @P1 BRA `(.L_x_1806) ;  /* 0x0000000000081947 */ /* 0x004fea0003800000 */
[----:B------:R-:W2:Y:S02]  /*1c70*/  SYNCS.PHASECHK.TRANS64.TRYWAIT P1, [R3+URZ+0x36410], R12 ;  /* 0x0364100c030075a7 */ /* 0x000ea4000802017f */
[----:B--2---:R-:W-:Y:S05]  /*1c80*/  @!P1 BRA `(.L_x_1807) ;  /* 0x0000009400449947 */ /* 0x004fea0003800000 */
.L_x_1806:
[----:B------:R-:W-:Y:S05]  /*1c90*/  WARPSYNC.ALL ;  /* 0x0000000000007948 */ /* 0x000fea0003800000 */
[----:B------:R-:W-:Y:S01]  /*1ca0*/  R2UR UR6, R8 ;  /* 0x00000000080672ca */ /* 0x000fe200000e0000 */
[----:B------:R-:W-:Y:S01]  /*1cb0*/  UIADD3 UR4, UR36, 0x1e000, URZ ;  /* 0x0001e00024047890 */ /* 0x000fe2000fffe03f */
[C---:B------:R-:W-:Y:S01]  /*1cc0*/  R2UR UR7, R2.reuse ;  /* 0x00000000020772ca */ /* 0x040fe200000e0000 */
[----:B------:R-:W-:Y:S01]  /*1cd0*/  WARPGROUP.ARRIVE ;  /* 0x00000000000079c5 */ /* 0x000fe20000000000 */
[----:B------:R-:W-:Y:S01]  /*1ce0*/  UMOV UR13, 0x40000040 ;  /* 0x40000040000d7882 */ /* 0x000fe20000000000 */
[----:B------:R-:W-:Y:S01]  /*1cf0*/  USHF.R.U32.HI UR5, URZ, 0x4, UR4 ;  /* 0x000000043f057899 */ /* 0x000fe20008011604 */
[----:B-12---:R-:W-:Y:S01]  /*1d00*/  IMAD R12, R2, 0x40, R6 ;  /* 0x00000040020c7824 */ /* 0x006fe200078e0206 */
        /* <DEDUP_REMOVED lines=91> */
[----:B------:R1:W2:Y:S04]  /*22c0*/  LDS R22, [R12+0x30000] ;  /* 0x030000000c167984 */ /* 0x0002a80000000800 */
[----:B------:R1:W3:Y:S01]  /*22d0*/  LDS R21, [R12+0x30020] ;  /* 0x030020000c157984 */ /* 0x0002e20000000800 */
[----:B------:R-:W-:Y:S05]  /*22e0*/  @!P0 BRA `(.L_x_1808) ;  /* 0x0000000000048947 */ /* 0x000fea0003800000 */
[----:B------:R-:W-:Y:S01]  /*22f0*/  BPT.TRAP 0x1 ;  /* 0x000000040000795c */ /* 0x000fe20000300000 */
.L_x_1808:
[----:B------:R-:W-:-:S04]  /*2300*/  SHF.L.U32 R13, R5, 0x1f, RZ ;  /* 0x0000001f050d7819 */ /* 0x000fc800000006ff */
[----:B------:R4:W1:Y:S01]  /*2310*/  SYNCS.PHASECHK.TRANS64.TRYWAIT P1, [UR36+0x36430], R13 ;  /* 0x0364300dff0075a7 */ /* 0x0008620008020164 */
[----:B------:R-:W-:Y:S05]  /*2320*/  @!P0 BRA `(.L_x_1809) ;  /* 0x0000000000048947 */ /* 0x000fea0003800000 */
[----:B------:R-:W-:Y:S01]  /*2330*/  BPT.TRAP 0x1 ;  /* 0x000000040000795c */ /* 0x000fe20000300000 */
.L_x_1809:
[----:B-1----:R-:W-:Y:S05]  /*2340*/  @P1 BRA `(.L_x_1810) ;  /* 0x0000000000081947 */ /* 0x002fea0003800000 */
[----:B------:R-:W1:Y:S02]  /*2350*/  SYNCS.PHASECHK.TRANS64.TRYWAIT P1, [UR36+0x36430], R13 ;  /* 0x0364300dff0075a7 */ /* 0x000e640008020164 */
[----:B-1----:R-:W-:Y:S05]  /*2360*/  @!P1 BRA `(.L_x_1811) ;  /* 0x0000008c00a09947 */ /* 0x002fea0003800000 */
.L_x_1810:
[----:B------:R-:W-:Y:S01]  /*2370*/  UIADD3 UR5, UR36, 0x2a000, URZ ;  /* 0x0002a00024057890 */ /* 0x000fe2000fffe03f */
[----:B------:R-:W-:Y:S01]  /*2380*/  WARPGROUP.ARRIVE ;  /* 0x00000000000079c5 */ /* 0x000fe20000000000 */
[----:B------:R-:W-:Y:S01]  /*2390*/  UIADD3 UR4, UR4, 0x9000, URZ ;  /* 0x0000900004047890 */ /* 0x000fe2000fffe03f */
[----:B------:R-:W-:Y:S01]  /*23a0*/  IMAD R15, R16, 0x40, R6 ;  /* 0x00000040100f7824 */ /* 0x000fe200078e0206 */
[----:B------:R-:W-:Y:S01]  /*23b0*/  USHF.R.U32.HI UR5, URZ, 0x4, UR5 ;  /* 0x000000043f057899 */ /* 0x000fe20008011605 */
[----:B------:R-:W-:Y:S01]  /*23c0*/  VIADD R20, R4, UR41 ;  /* 0x0000002904147c36 */ /* 0x000fe20008000000 */
[----:B------:R-:W-:Y:S02]  /*23d0*/  USHF.R.U32.HI UR4, URZ, 0x4, UR4 ;  /* 0x000000043f047899 */ /* 0x000fe40008011604 */
[----:B------:R-:W-:Y:S02]  /*23e0*/  ULOP3.LUT UR5, UR5, 0x3fff, URZ, 0xc0, !UPT ;  /* 0x00003fff05057892 */ /* 0x000fe4000f8ec03f */
[----:B------:R-:W-:Y:S01]  /*23f0*/  ULOP3.LUT UR6, UR4, 0x3fff, URZ, 0xc0, !UPT ;  /* 0x00003fff04067892 */ /* 0x000fe2000f8ec03f */
[----:B----4-:R-:W-:Y:S01]  /*2400*/  VIADDMNMX R13, R15, R20, R11, PT ;  /* 0x000000140f0d7246 */ /* 0x010fe2000380010b */
[----:B------:R-:W-:-:S02]  /*2410*/  ULOP3.LUT UR4, UR5, 0x10000, URZ, 0xfc, !UPT ;  /* 0x0001000005047892 */ /* 0x000fc4000f8efc3f */
        /* <DEDUP_REMOVED lines=88> */
[----:B------:R-:W-:Y:S01]  /*29a0*/  IMAD.IADD R23, R10, 0x1, R15 ;  /* 0x000000010a177824 */ /* 0x000fe200078e020f */
[----:B------:R-:W-:Y:S04]  /*29b0*/  BSSY B0, `(.L_x_1813) ;  /* 0x0000012000007945 */ /* 0x000fe80003800000 */
        /* <DEDUP_REMOVED lines=11> */
.L_x_1814:
[----:B------:R-:W-:-:S06]  /*2a70*/  UISETP.NE.AND UP0, UPT, UR42, 0x1, UPT ;  /* 0x000000012a00788c */ /* 0x000fcc000bf05270 */
[----:B------:R-:W-:-:S05]  /*2a80*/  PLOP3.LUT P1, PT, PT, PT, UP0, 0x80, 0x0 ;  /* 0x000000000000781c */ /* 0x000fca0003f2f008 */
[----:B------:R-:W-:-:S08]  /*2a90*/  @UP0 ULDC UR5, c[0x0][0x754] ;  /* 0x0001d50000050ab9 */ /* 0x000fd00000000800 */
[----:B------:R-:W-:Y:S01]  /*2aa0*/  @P1 IMAD.HI.U32 R12, R23, UR5, RZ ;  /* 0x00000005170c1c27 */ /* 0x000fe2000f8e00ff */
[----:B------:R-:W-:-:S04]  /*2ab0*/  @UP0 ULDC UR5, c[0x0][0x758] ;  /* 0x0001d60000050ab9 */ /* 0x000fc80000000800 */
[----:B------:R-:W-:-:S07]  /*2ac0*/  @P1 SHF.R.U32.HI R23, RZ, UR5, R12 ;  /* 0x00000005ff171c19 */ /* 0x000fce000801160c */
.L_x_1815:
[----:B------:R-:W-:Y:S05]  /*2ad0*/  BSYNC B0 ;  /* 0x0000000000007941 */ /* 0x000fea0003800000 */
.L_x_1813:
[----:B------:R-:W-:Y:S01]  /*2ae0*/  IMAD R23, R23, UR42, R18 ;  /* 0x0000002a17177c24 */ /* 0x000fe2000f8e0212 */
[----:B------:R-:W-:-:S04]  /*2af0*/  IADD3 R12, R15, UR4, R4 ;  /* 0x000000040f0c7c10 */ /* 0x000fc8000fffe004 */
[----:B------:R-:W-:Y:S02]  /*2b00*/  VIADDMNMX R13, R23, UR42, R13, PT ;  /* 0x0000002a170d7c46 */ /* 0x000fe4000b80010d */
[----:B------:R-:W-:-:S07]  /*2b10*/  VIMNMX R12, R12, R23, !PT ;  /* 0x000000170c0c7248 */ /* 0x000fce0007fe0100 */
.L_x_1812:
        /* <DEDUP_REMOVED lines=51> */
.L_x_1818:
[----:B------:R-:W-:-:S06]  /*2e50*/  UISETP.NE.AND UP0, UPT, UR42, 0x1, UPT ;  /* 0x000000012a00788c */ /* 0x000fcc000bf05270 */
[----:B------:R-:W-:-:S05]  /*2e60*/  PLOP3.LUT P6, PT, PT, PT, UP0, 0x80, 0x0 ;  /* 0x000000000000781c */ /* 0x000fca0003fcf008 */
[----:B------:R-:W-:-:S08]  /*2e70*/  @UP0 ULDC UR4, c[0x0][0x754] ;  /* 0x0001d50000040ab9 */ /* 0x000fd00000000800 */
[----:B------:R-:W-:Y:S01]  /*2e80*/  @P6 IMAD.HI.U32 R12, R13, UR4, RZ ;  /* 0x000000040d0c6c27 */ /* 0x000fe2000f8e00ff */
[----:B------:R-:W-:Y:S01]  /*2e90*/  PLOP3.LUT P6, PT, PT, PT, UP0, 0x80, 0x0 ;  /* 0x000000000000781c */ /* 0x000fe20003fcf008 */
[----:B------:R-:W-:-:S12]  /*2ea0*/  @UP0 ULDC UR4, c[0x0][0x758] ;  /* 0x0001d60000040ab9 */ /* 0x000fd80000000800 */
[----:B------:R-:W-:-:S07]  /*2eb0*/  @P6 SHF.R.U32.HI R13, RZ, UR4, R12 ;  /* 0x00000004ff0d6c19 */ /* 0x000fce000801160c */
.L_x_1819:
[----:B------:R-:W-:Y:S05]  /*2ec0*/  BSYNC B0 ;  /* 0x0000000000007941 */ /* 0x000fea0003800000 */
.L_x_1817:
[----:B------:R-:W-:-:S05]  /*2ed0*/  IMAD R13, R13, UR42, R18 ;  /* 0x0000002a0d0d7c24 */ /* 0x000fca000f8e0212 */
[----:B------:R-:W-:Y:S02]  /*2ee0*/  VIMNMX R14, R14, R13, !PT ;  /* 0x0000000d0e0e7248 */ /* 0x000fe40007fe0100 */
[----:B------:R-:W-:-:S07]  /*2ef0*/  VIADDMNMX R20, R13, UR42, R20, PT ;  /* 0x0000002a0d147c46 */ /* 0x000fce000b800114 */
.L_x_1816:
[----:B------:R-:W-:Y:S01]  /*2f00*/  ISETP.GT.AND P2, PT, R14, 0x1, !P2 ;  /* 0x000000010e00780c */ /* 0x000fe20005744270 */
[--C-:B--2---:R-:W-:Y:S01]  /*2f10*/  FFMA.FTZ R13, R23, UR43, -R22.reuse ;  /* 0x0000002b170d7c23 */ /* 0x104fe20008010816 */
[--C-:B------:R-:W-:Y:S01]  /*2f20*/  FFMA.FTZ R23, R144, UR43, -R22.reuse ;  /* 0x0000002b90177c23 */ /* 0x100fe20008010816 */
[--C-:B------:R-:W-:Y:S01]  /*2f30*/  FFMA.FTZ R144, R145, UR43, -R22.reuse ;  /* 0x0000002b91907c23 */ /* 0x100fe20008010816 */
[----:B------:R-:W-:Y:S01]  /*2f40*/  ISETP.LT.OR P2, PT, R20, 0x2, P2 ;  /* 0x000000021400780c */ /* 0x000fe20001741670 */
[--C-:B------:R-:W-:Y:S01]  /*2f50*/  FFMA.FTZ R140, R141, UR43, -R22.reuse ;  /* 0x0000002b8d8c7c23 */ /* 0x100fe20008010816 */
[----:B------:R-:W-:Y:S01]  /*2f60*/  ISETP.GT.AND P3, PT, R14, 0x8, !P3 ;  /* 0x000000080e00780c */ /* 0x000fe20005f64270 */
[--C-:B------:R-:W-:Y:S01]  /*2f70*/  FFMA.FTZ R136, R137, UR43, -R22.reuse ;  /* 0x0000002b89887c23 */ /* 0x100fe20008010816 */
[----:B------:R-:W-:Y:S01]  /*2f80*/  FSEL R12, R139, -INF , !P2 ;  /* 0xff8000008b0c7808 */ /* 0x000fe20005000000 */
[--C-:B------:R-:W-:Y:S01]  /*2f90*/  FFMA.FTZ R139, R148, UR43, -R22.reuse ;  /* 0x0000002b948b7c23 */ /* 0x100fe20008010816 */
[----:B------:R-:W-:Y:S01]  /*2fa0*/  LEA R148, R6, UR36, 0x2 ;  /* 0x0000002406947c11 */ /* 0x000fe2000f8e10ff */
[--C-:B------:R-:W-:Y:S01]  /*2fb0*/  FFMA.FTZ R15, R157, UR43, -R22.reuse ;  /* 0x0000002b9d0f7c23 */ /* 0x100fe20008010816 */
[----:B------:R-:W-:Y:S01]  /*2fc0*/  ISETP.GE.AND P6, PT, R152, 0x12, PT ;  /* 0x000000129800780c */ /* 0x000fe20003fc6270 */
[--C-:B---3--:R-:W-:Y:S01]  /*2fd0*/  FFMA.FTZ R137, R12, UR43, -R21.reuse ;  /* 0x0000002b0c897c23 */ /* 0x108fe20008010815 */
[----:B------:R-:W-:Y:S01]  /*2fe0*/  ISETP.LT.OR P3, PT, R20, 0x9, P3 ;  /* 0x000000091400780c */ /* 0x000fe20001f61670 */
[----:B------:R-:W1:Y:S01]  /*2ff0*/  LDS R145, [R148+0x30200] ;  /* 0x0302000094917984 */ /* 0x000e620000000800 */
[C---:B------:R-:W-:Y:S01]  /*3000*/  ISETP.GT.AND P5, PT, R14.reuse, 0x10, !P5 ;  /* 0x000000100e00780c */ /* 0x040fe20006fa4270 */
[----:B------:R-:W-:Y:S01]  /*3010*/  FFMA.FTZ R22, R149, UR43, -R22 ;  /* 0x0000002b95167c23 */ /* 0x000fe20008010816 */
[C---:B------:R-:W-:Y:S01]  /*3020*/  ISETP.GT.AND P4, PT, R14.reuse, 0x9, !P4 ;  /* 0x000000090e00780c */ /* 0x040fe20006784270 */
[----:B------:R-:W2:Y:S01]  /*3030*/  LDS R141, [R148+0x30220] ;  /* 0x03022000948d7984 */ /* 0x000ea20000000800 */
[----:B------:R-:W-:Y:S01]  /*3040*/  ISETP.GT.AND P2, PT, R14, 0x11, !P6 ;  /* 0x000000110e00780c */ /* 0x000fe20007744270 */
[----:B------:R-:W3:Y:S01]  /*3050*/  MUFU.EX2 R13, R13 ;  /* 0x0000000d000d7308 */ /* 0x000ee20000000800 */
[----:B------:R-:W-:Y:S01]  /*3060*/  ISETP.GE.AND P6, PT, R152, 0x1a, PT ;  /* 0x0000001a9800780c */ /* 0x000fe20003fc6270 */
[----:B------:R-:W-:Y:S01]  /*3070*/  USHF.R.U32.HI UR6, URZ, 0x4, UR39 ;  /* 0x000000043f067899 */ /* 0x000fe20008011627 */
[----:B------:R-:W-:Y:S01]  /*3080*/  FSEL R142, R142, -INF , !P3 ;  /* 0xff8000008e8e7808 */ /* 0x000fe20005800000 */
[----:B------:R-:W-:Y:S01]  /*3090*/  UMOV UR11, 0x80000020 ;  /* 0x80000020000b7882 */ /* 0x000fe20000000000 */
[----:B------:R-:W-:Y:S01]  /*30a0*/  ISETP.GE.AND P3, PT, R152, 0x19, PT ;  /* 0x000000199800780c */ /* 0x000fe20003f66270 */
[----:B------:R-:W-:Y:S01]  /*30b0*/  ULOP3.LUT UR6, UR6, 0x3fff, URZ, 0xc0, !UPT ;  /* 0x00003fff06067892 */ /* 0x000fe2000f8ec03f */
        /* <DEDUP_REMOVED lines=9> */
[----:B------:R-:W-:Y:S01]  /*3150*/  UMOV UR13, 0x80000020 ;  /* 0x80000020000d7882 */ /* 0x000fe20000000000 */
[----:B------:R-:W-:Y:S01]  /*3160*/  FSEL R146, R146, -INF , !P5 ;  /* 0xff80000092927808 */ /* 0x000fe20006800000 */
[----:B------:R-:W4:Y:S01]  /*3170*/  MUFU.EX2 R15, R15 ;  /* 0x0000000f000f7308 */ /* 0x000f220000000800 */
[----:B------:R-:W-:Y:S01]  /*3180*/  FSEL R12, R143, -INF , !P4 ;  /* 0xff8000008f0c7808 */ /* 0x000fe20006000000 */
[----:B------:R-:W-:Y:S01]  /*3190*/  UMOV UR10, UR12 ;  /* 0x0000000c000a7c82 */ /* 0x000fe20008000000 */
        /* <DEDUP_REMOVED lines=8> */
[----:B------:R-:W-:-:S02]  /*3220*/  FSEL R14, R138, -INF , !P1 ;  /* 0xff8000008a0e7808 */ /* 0x000fc40004800000 */
[----:B------:R-:W-:Y:S02]  /*3230*/  FSEL R146, R151, -INF , !P6 ;  /* 0xff80000097927808 */ /* 0x000fe40007000000 */
        /* <DEDUP_REMOVED lines=162> */
.L_x_1820:
        /* <DEDUP_REMOVED lines=59> */
.L_x_1821:
[----:B------:R-:W-:Y:S01]  /*4010*/  VIADD R16, R16, 0x1 ;  /* 0x0000000110107836 */ /* 0x000fe20000000000 */
[----:B------:R-:W-:Y:S01]  /*4020*/  LOP3.LUT R5, R5, 0x1, RZ, 0x3c, !PT ;  /* 0x0000000105057812 */ /* 0x000fe200078e3cff */
[----:B------:R-:W-:Y:S02]  /*4030*/  VIADD R2, R2, 0x1 ;  /* 0x0000000102027836 */ /* 0x000fe40000000000 */
[----:B------:R-:W-:Y:S01]  /*4040*/  VIADD R3, R3, 0x36420 ;  /* 0x0003642003037836 */ /* 0x000fe20000000000 */
[----:B------:R-:W-:Y:S02]  /*4050*/  ISETP.GE.AND P1, PT, R16, UR37, PT ;  /* 0x0000002510007c0c */ /* 0x000fe4000bf26270 */
[----:B------:R-:W-:Y:S02]  /*4060*/  ISETP.NE.AND P0, PT, R2, 0x2, PT ;  /* 0x000000020200780c */ /* 0x000fe40003f05270 */
[----:B------:R-:W-:Y:S02]  /*4070*/  PRMT R3, RZ, 0x654, R3 ;  /* 0x00000654ff037816 */ /* 0x000fe40000000003 */
[----:B-1----:R-:W-:-:S02]  /*4080*/  SEL R12, RZ, 0x1, P0 ;  /* 0x00000001ff0c7807 */ /* 0x002fc40000000000 */
[----:B------:R1:W-:Y:S01]  /*4090*/  SYNCS.ARRIVE.TRANS64.RED.A1T0 RZ, [R3+URZ], RZ ;  /* 0x000000ff03ff79a7 */ /* 0x0003e2000810043f */
[----:B------:R-:W-:Y:S02]  /*40a0*/  SEL R2, R2, RZ, P0 ;  /* 0x000000ff02027207 */ /* 0x000fe40000000000 */
[----:B------:R-:W-:Y:S02]  /*40b0*/  LOP3.LUT R7, R7, R12, RZ, 0x3c, !PT ;  /* 0x0000000c07077212 */ /* 0x000fe400078e3cff */
[----:B------:R-:W-:Y:S05]  /*40c0*/  @!P1 BRA `(.L_x_1822) ;  /* 0xffffffd800c49947 */ /* 0x000fea000383ffff */
        /* <DEDUP_REMOVED lines=50> */
.L_x_1796:
[----:B------:R-:W-:Y:S05]  /*43f0*/  @P0 BRA `(.L_x_1823) ;  /* 0x0000001400f00947 */ /* 0x000fea0003800000 */
[----:B------:R-:W2:Y:S01]  /*4400*/  S2R R0, SR_TID.X ;  /* 0x0000000000007919 */ /* 0x000ea20000002100 */
[----:B------:R-:W3:Y:S01]  /*4410*/  S2UR UR5, SR_CgaCtaId ;  /* 0x00000000000579c3 */ /* 0x000ee20000008800 */
        /* <DEDUP_REMOVED lines=13> */
[----:B---3--:R-:W-:Y:S01]  /*44f0*/  ULEA UR4, UR5, UR4, 0x18 ;  /* 0x0000000405047291 */ /* 0x008fe2000f8ec03f */
[----:B------:R-:W-:Y:S02]  /*4500*/  F2FP.BF16.F32.PACK_AB R90, R93, R92 ;  /* 0x0000005c5d5a723e */ /* 0x000fe400000010ff */
[----:B------:R-:W-:-:S02]  /*4510*/  F2FP.BF16.F32.PACK_AB R91, R95, R94 ;  /* 0x0000005e5f5b723e */ /* 0x000fc400000010ff */
[----:B------:R-:W-:Y:S01]  /*4520*/  F2FP.BF16.F32.PACK_AB R97, R99, R98 ;  /* 0x000000626361723e */ /* 0x000fe200000010ff */
[----:B--2---:R-:W-:Y:S01]  /*4530*/  VIADD R0, R0, 0xffffff80 ;  /* 0xffffff8000007836 */ /* 0x004fe20000000000 */
[----:B------:R-:W-:Y:S02]  /*4540*/  F2FP.BF16.F32.PACK_AB R104, R105, R104 ;  /* 0x000000686968723e */ /* 0x000fe400000010ff */
[----:B------:R-:W-:Y:S01]  /*4550*/  F2FP.BF16.F32.PACK_AB R98, R101, R100 ;  /* 0x000000646562723e */ /* 0x000fe200000010ff */
[----:B------:R-:W-:Y:S01]  /*4560*/  IMAD.SHL.U32 R2, R0, 0x40, RZ ;  /* 0x0000004000027824 */ /* 0x000fe200078e00ff */
        /* <DEDUP_REMOVED lines=8> */
[----:B-1----:R-:W-:-:S02]  /*45f0*/  LEA.HI R3, R7, R0, RZ, 0x3 ;  /* 0x0000000007037211 */ /* 0x002fc400078f18ff */
        /* <DEDUP_REMOVED lines=95> */
.L_x_1824:
        /* <DEDUP_REMOVED lines=21> */
[CC--:B------:R-:W-:Y:S01]  /*4d40*/  ISETP.GE.AND P3, PT, R45.reuse, R46.reuse, PT ;  /* 0x0000002e2d00720c */ /* 0x0c0fe20003f66270 */
[----:B------:R1:W1:Y:S01]  /*4d50*/  LDS.128 R20, [R0+0x2000] ;  /* 0x0020000000147984 */ /* 0x0002620000000c00 */
[----:B------:R-:W-:Y:S01]  /*4d60*/  SHF.R.S32.HI R36, RZ, 0x1f, R19 ;  /* 0x0000001fff247819 */ /* 0x000fe20000011413 */
[----:B------:R-:W-:Y:S01]  /*4d70*/  ULDC.64 UR6, c[0x0][0x858] ;  /* 0x0002160000067ab9 */ /* 0x000fe20000000a00 */
[----:B------:R-:W-:Y:S01]  /*4d80*/  ISETP.GE.AND P5, PT, R18, R46, PT ;  /* 0x0000002e1200720c */ /* 0x000fe20003fa6270 */
[----:B------:R1:W1:Y:S01]  /*4d90*/  LDS.128 R24, [R0+0x2800] ;  /* 0x0028000000187984 */ /* 0x0002620000000c00 */
[C---:B------:R-:W-:Y:S01]  /*4da0*/  IADD3 R16, P1, R45.reuse, R16, RZ ;  /* 0x000000102d107210 */ /* 0x040fe20007f3e0ff */
[----:B------:R-:W-:Y:S01]  /*4db0*/  VIADD R18, R45, 0x40 ;  /* 0x000000402d127836 */ /* 0x000fe20000000000 */
[----:B------:R-:W-:Y:S01]  /*4dc0*/  ISETP.GE.OR P6, PT, R2, UR8, P3 ;  /* 0x0000000802007c0c */ /* 0x000fe20009fc6670 */
[----:B------:R-:W-:Y:S01]  /*4dd0*/  IMAD.IADD R35, R35, 0x1, R37 ;  /* 0x0000000123237824 */ /* 0x000fe200078e0225 */
[----:B------:R-:W-:Y:S01]  /*4de0*/  SEL R44, R36, RZ, !P0 ;  /* 0x000000ff242c7207 */ /* 0x000fe20004000000 */
[----:B------:R-:W-:Y:S01]  /*4df0*/  BSSY B0, `(.L_x_1825) ;  /* 0x0000016000007945 */ /* 0x000fe20003800000 */
[----:B------:R-:W-:-:S02]  /*4e00*/  LEA.HI.X.SX32 R17, R45, R17, 0x1, P1 ;  /* 0x000000112d117211 */ /* 0x000fc400008f0eff */
[----:B------:R-:W-:Y:S01]  /*4e10*/  ISETP.GE.AND P1, PT, R18, R46, PT ;  /* 0x0000002e1200720c */ /* 0x000fe20003f26270 */
[----:B------:R-:W-:Y:S01]  /*4e20*/  IMAD R18, R44, UR6, RZ ;  /* 0x000000062c127c24 */ /* 0x000fe2000f8e02ff */
[----:B------:R-:W-:Y:S01]  /*4e30*/  SEL R47, R19, RZ, !P0 ;  /* 0x000000ff132f7207 */ /* 0x000fe20004000000 */
[----:B------:R-:W-:Y:S01]  /*4e40*/  IMAD.WIDE R16, R38, 0x60, R16 ;  /* 0x0000006026107825 */ /* 0x000fe200078e0210 */
[----:B------:R-:W-:-:S03]  /*4e50*/  ISETP.GE.OR P0, PT, R2, UR8, P4 ;  /* 0x0000000802007c0c */ /* 0x000fc6000a706670 */
[C---:B------:R-:W-:Y:S02]  /*4e60*/  IMAD R41, R47.reuse, UR7, R18 ;  /* 0x000000072f297c24 */ /* 0x040fe4000f8e0212 */
[----:B------:R-:W-:-:S04]  /*4e70*/  IMAD.WIDE.U32 R18, R47, UR6, R34 ;  /* 0x000000062f127c25 */ /* 0x000fc8000f8e0022 */
        /* <DEDUP_REMOVED lines=13> */
.L_x_1826:
[----:B------:R-:W-:Y:S05]  /*4f50*/  BSYNC B0 ;  /* 0x0000000000007941 */ /* 0x000fea0003800000 */
.L_x_1825:
        /* <DEDUP_REMOVED lines=15> */
.L_x_1828:
[----:B------:R-:W-:Y:S05]  /*5050*/  BSYNC B0 ;  /* 0x0000000000007941 */ /* 0x000fea0003800000 */
.L_x_1827:
        /* <DEDUP_REMOVED lines=18> */
.L_x_1830:
[----:B------:R-:W-:Y:S05]  /*5180*/  BSYNC B0 ;  /* 0x0000000000007941 */ /* 0x000fea0003800000 */
.L_x_1829:
        /* <DEDUP_REMOVED lines=17> */
.L_x_1832:
[----:B------:R-:W-:Y:S05]  /*52a0*/  BSYNC B0 ;  /* 0x0000000000007941 */ /* 0x000fea0003800000 */
.L_x_1831:
        /* <DEDUP_REMOVED lines=18> */
.L_x_1834:
[----:B------:R-:W-:Y:S05]  /*53d0*/  BSYNC B0 ;  /* 0x0000000000007941 */ /* 0x000fea0003800000 */
.L_x_1833:
        /* <DEDUP_REMOVED lines=19> */
.L_x_1836:
[----:B------:R-:W-:Y:S05]  /*5510*/  BSYNC B0 ;  /* 0x0000000000007941 */ /* 0x000fea0003800000 */
.L_x_1835:
        /* <DEDUP_REMOVED lines=26> */
.L_x_1838:
[----:B------:R-:W-:Y:S05]  /*56c0*/  BSYNC B0 ;  /* 0x0000000000007941 */ /* 0x000fea0003800000 */
.L_x_1837:
        /* <DEDUP_REMOVED lines=15> */
.L_x_1840:
[----:B------:R-:W-:Y:S05]  /*57c0*/  BSYNC B0 ;  /* 0x0000000000007941 */ /* 0x000fea0003800000 */
.L_x_1839:
        /* <DEDUP_REMOVED lines=15> */
.L_x_1842:
[----:B------:R-:W-:Y:S05]  /*58c0*/  BSYNC B0 ;  /* 0x0000000000007941 */ /* 0x000fea0003800000 */
.L_x_1841:
        /* <DEDUP_REMOVED lines=15> */
.L_x_1844:
[----:B------:R-:W-:Y:S05]  /*59c0*/  BSYNC B0 ;  /* 0x0000000000007941 */ /* 0x000fea0003800000 */
.L_x_1843:
        /* <DEDUP_REMOVED lines=15> */
.L_x_1846:
[----:B------:R-:W-:Y:S05]  /*5ac0*/  BSYNC B0 ;  /* 0x0000000000007941 */ /* 0x000fea0003800000 */
.L_x_1845:
        /* <DEDUP_REMOVED lines=15> */
.L_x_1823:
[----:B------:R-:W2:Y:S08]  /*5bc0*/  LDC.64 R4, c[0x0][0x870] ;  /* 0x00021c00ff047b82 */ /* 0x000eb00000000a00 */
[----:B-1----:R-:W1:Y:S01]  /*5bd0*/  LDC.64 R2, c[0x0][0x870] ;  /* 0x00021c00ff027b82 */ /* 0x002e620000000a00 */
[----:B------:R-:W-:Y:S01]  /*5be0*/  ULDC UR4, c[0x0][0x808] ;  /* 0x0002020000047ab9 */ /* 0x000fe20000000800 */
[----:B------:R-:W3:Y:S06]  /*5bf0*/  S2R R13, SR_CTAID.X ;  /* 0x00000000000d7919 */ /* 0x000eec0000002500 */
[----:B------:R-:W4:Y:S01]  /*5c00*/  LDC.64 R16, c[0x0][0x820] ;  /* 0x00020800ff107b82 */ /* 0x000f220000000a00 */
[----:B--2---:R-:W-:-:S04]  /*5c10*/  ISETP.NE.U32.AND P0, PT, R4, RZ, PT ;  /* 0x000000ff0400720c */ /* 0x004fc80003f05070 */
[----:B------:R-:W-:Y:S01]  /*5c20*/  ISETP.NE.AND.EX P0, PT, R5, RZ, PT, P0 ;  /* 0x000000ff0500720c */ /* 0x000fe20003f05300 */
[----:B-1----:R-:W-:Y:S02]  /*5c30*/  IMAD.WIDE R4, R19, 0x4, R2 ;  /* 0x0000000413047825 */ /* 0x002fe400078e0202 */
[----:B------:R-:W1:Y:S02]  /*5c40*/  LDC.64 R2, c[0x0][0x878] ;  /* 0x00021e00ff027b82 */ /* 0x000e640000000a00 */
[----:B------:R-:W-:-:S08]  /*5c50*/  IMAD.U32 R0, RZ, RZ, UR4 ;  /* 0x00000004ff007e24 */ /* 0x000fd0000f8e00ff */
[----:B------:R-:W2:Y:S01]  /*5c60*/  @P0 LDG.E R9, desc[UR46][R4.64] ;  /* 0x0000002e04090981 */ /* 0x000ea2000c1e1900 */
[----:B-1----:R-:W-:-:S04]  /*5c70*/  ISETP.NE.U32.AND P1, PT, R2, RZ, PT ;  /* 0x000000ff0200720c */ /* 0x002fc80003f25070 */
[----:B------:R-:W-:-:S13]  /*5c80*/  ISETP.NE.AND.EX P1, PT, R3, RZ, PT, P1 ;  /* 0x000000ff0300720c */ /* 0x000fda0003f25310 */
[----:B------:R-:W1:Y:S02]  /*5c90*/  @P1 LDC.64 R2, c[0x0][0x878] ;  /* 0x00021e00ff021b82 */ /* 0x000e640000000a00 */
[----:B-1----:R-:W-:-:S05]  /*5ca0*/  @P1 IMAD.WIDE R6, R19, 0x4, R2 ;  /* 0x0000000413061825 */ /* 0x002fca00078e0202 */
[----:B------:R1:W5:Y:S01]  /*5cb0*/  @P1 LDG.E R0, desc[UR46][R6.64] ;  /* 0x0000002e06001981 */ /* 0x000362000c1e1900 */
[----:B------:R-:W1:Y:S01]  /*5cc0*/  S2UR UR4, SR_CTAID.Y ;  /* 0x00000000000479c3 */ /* 0x000e620000002600 */
[----:B------:R-:W3:Y:S02]  /*5cd0*/  S2R R2, SR_TID.X ;  /* 0x0000000000027919 */ /* 0x000ee40000002100 */
[----:B---3--:R-:W-:Y:S01]  /*5ce0*/  VIADD R8, R2, 0xffffff80 ;  /* 0xffffff8002087836 */ /* 0x008fe20000000000 */
[----:B------:R-:W-:-:S03]  /*5cf0*/  CS2R R2, SRZ ;  /* 0x0000000000027805 */ /* 0x000fc6000001ff00 */
[----:B------:R-:W-:-:S05]  /*5d00*/  IMAD.HI R10, R8, 0x2aaaaaab, RZ ;  /* 0x2aaaaaab080a7827 */ /* 0x000fca00078e02ff */
[----:B------:R-:W-:-:S04]  /*5d10*/  SHF.R.U32.HI R11, RZ, 0x1f, R10 ;  /* 0x0000001fff0b7819 */ /* 0x000fc8000001160a */
[----:B------:R-:W-:Y:S02]  /*5d20*/  LEA.HI.SX32 R15, R10, R11, 0x1e ;  /* 0x0000000b0a0f7211 */ /* 0x000fe400078ff2ff */
[--C-:B--2---:R-:W-:Y:S01]  /*5d30*/  @P0 SHF.R.S32.HI R3, RZ, 0x1f, R9.reuse ;  /* 0x0000001fff030819 */ /* 0x104fe20000011409 */
[----:B------:R-:W-:Y:S01]  /*5d40*/  @P0 IMAD.MOV.U32 R2, RZ, RZ, R9 ;  /* 0x000000ffff020224 */ /* 0x000fe200078e0009 */
[----:B-1--4-:R-:W-:Y:S06]  /*5d50*/  @P1 BRA `(.L_x_1847) ;  /* 0x0000000000101947 */ /* 0x012fec0003800000 */
[----:B------:R-:W-:Y:S05]  /*5d60*/  @!P0 BRA `(.L_x_1847) ;  /* 0x00000000000c8947 */ /* 0x000fea0003800000 */
[----:B------:R-:W2:Y:S04]  /*5d70*/  LDG.E R7, desc[UR46][R4.64] ;  /* 0x0000002e04077981 */ /* 0x000ea8000c1e1900 */
[----:B-----5:R-:W2:Y:S02]  /*5d80*/  LDG.E R0, desc[UR46][R4.64+0x4] ;  /* 0x0000042e04007981 */ /* 0x020ea4000c1e1900 */
[----:B--2---:R-:W-:-:S07]  /*5d90*/  IMAD.IADD R0, R0, 0x1, -R7 ;  /* 0x0000000100007824 */ /* 0x004fce00078e0a07 */
.L_x_1847:
[----:B------:R-:W-:Y:S01]  /*5da0*/  USHF.R.S32.HI UR5, URZ, 0x1f, UR4 ;  /* 0x0000001f3f057899 */ /* 0x000fe20008011404 */
[----:B------:R-:W-:Y:S01]  /*5db0*/  IMAD R8, R15, -0x18, R8 ;  /* 0xffffffe80f087824 */ /* 0x000fe200078e0208 */
[----:B------:R-:W1:Y:S01]  /*5dc0*/  LDC.64 R20, c[0x0][0x850] ;  /* 0x00021400ff147b82 */ /* 0x000e620000000a00 */
[----:B-----5:R-:W-:Y:S01]  /*5dd0*/  IMAD R12, R13, -0x60, R0 ;  /* 0xffffffa00d0c7824 */ /* 0x020fe200078e0200 */
[----:B------:R-:W-:Y:S01]  /*5de0*/  ULDC UR8, c[0x0][0x80c] ;  /* 0x0002030000087ab9 */ /* 0x000fe20000000800 */
[C---:B------:R-:W-:Y:S01]  /*5df0*/  VIADD R5, R15.reuse, 0x10 ;  /* 0x000000100f057836 */ /* 0x040fe20000000000 */
[C---:B------:R-:W-:Y:S01]  /*5e00*/  IADD3 R2, P1, R15.reuse, R2, RZ ;  /* 0x000000020f027210 */ /* 0x040fe20007f3e0ff */
[----:B------:R-:W-:Y:S01]  /*5e10*/  IMAD.SHL.U32 R10, R8, 0x8, RZ ;  /* 0x00000008080a7824 */ /* 0x000fe200078e00ff */
[-C--:B------:R-:W-:Y:S01]  /*5e20*/  ISETP.GE.AND P3, PT, R15, R12.reuse, PT ;  /* 0x0000000c0f00720c */ /* 0x080fe20003f66270 */
[----:B------:R-:W-:Y:S01]  /*5e30*/  IMAD R0, R16, UR5, RZ ;  /* 0x0000000510007c24 */ /* 0x000fe2000f8e02ff */
[-C--:B------:R-:W-:Y:S01]  /*5e40*/  ISETP.GE.AND P4, PT, R5, R12.reuse, PT ;  /* 0x0000000c0500720c */ /* 0x080fe20003f86270 */
[----:B------:R-:W-:Y:S01]  /*5e50*/  VIADD R5, R15, 0x20 ;  /* 0x000000200f057836 */ /* 0x000fe20000000000 */
[----:B------:R-:W-:Y:S01]  /*5e60*/  SHF.R.S32.HI R11, RZ, 0x1f, R10 ;  /* 0x0000001fff0b7819 */ /* 0x000fe2000001140a */
[----:B------:R-:W-:Y:S01]  /*5e70*/  IMAD R17, R17, UR4, R0 ;  /* 0x0000000411117c24 */ /* 0x000fe2000f8e0200 */
[----:B------:R-:W-:Y:S01]  /*5e80*/  SHF.R.S32.HI R0, RZ, 0x1f, R19 ;  /* 0x0000001fff007819 */ /* 0x000fe20000011413 */
[----:B------:R-:W-:Y:S01]  /*5e90*/  VIADD R7, R15, 0x30 ;  /* 0x000000300f077836 */ /* 0x000fe20000000000 */
[----:B------:R-:W-:Y:S01]  /*5ea0*/  ISETP.GE.OR P6, PT, R10, UR8, P3 ;  /* 0x000000080a007c0c */ /* 0x000fe20009fc6670 */
[----:B------:R-:W-:Y:S01]  /*5eb0*/  ULDC.64 UR6, c[0x0][0x828] ;  /* 0x00020a0000067ab9 */ /* 0x000fe20000000a00 */
[-C--:B------:R-:W-:Y:S01]  /*5ec0*/  ISETP.GE.AND P5, PT, R5, R12.reuse, PT ;  /* 0x0000000c0500720c */ /* 0x080fe20003fa6270 */
[----:B------:R-:W-:Y:S01]  /*5ed0*/  IMAD.WIDE.U32 R4, R16, UR4, R10 ;  /* 0x0000000410047c25 */ /* 0x000fe2000f8e000a */
[----:B------:R-:W-:Y:S01]  /*5ee0*/  SEL R14, R0, RZ, !P0 ;  /* 0x000000ff000e7207 */ /* 0x000fe20004000000 */
[----:B------:R-:W-:Y:S01]  /*5ef0*/  BSSY B0, `(.L_x_1848) ;  /* 0x0000018000007945 */ /* 0x000fe20003800000 */
[-C--:B------:R-:W-:Y:S01]  /*5f00*/  ISETP.GE.AND P2, PT, R7, R12.reuse, PT ;  /* 0x0000000c0700720c */ /* 0x080fe20003f46270 */
[----:B------:R-:W-:Y:S01]  /*5f10*/  VIADD R7, R15, 0x40 ;  /* 0x000000400f077836 */ /* 0x000fe20000000000 */
[----:B------:R-:W-:Y:S01]  /*5f20*/  SEL R19, R19, RZ, !P0 ;  /* 0x000000ff13137207 */ /* 0x000fe20004000000 */
[----:B------:R-:W-:Y:S01]  /*5f30*/  IMAD.IADD R5, R5, 0x1, R17 ;  /* 0x0000000105057824 */ /* 0x000fe200078e0211 */
[----:B------:R-:W-:Y:S01]  /*5f40*/  LEA.HI.X.SX32 R3, R15, R3, 0x1, P1 ;  /* 0x000000030f037211 */ /* 0x000fe200008f0eff */
[----:B------:R-:W-:Y:S01]  /*5f50*/  IMAD R0, R14, UR6, RZ ;  /* 0x000000060e007c24 */ /* 0x000fe2000f8e02ff */
[----:B------:R-:W-:Y:S01]  /*5f60*/  ISETP.GE.AND P1, PT, R7, R12, PT ;  /* 0x0000000c0700720c */ /* 0x000fe20003f26270 */
[----:B------:R-:W-:Y:S01]  /*5f70*/  IMAD.WIDE.U32 R8, R19, UR6, R4 ;  /* 0x0000000613087c25 */ /* 0x000fe2000f8e0004 */
[----:B------:R-:W-:-:S03]  /*5f80*/  ISETP.GE.OR P0, PT, R10, UR8, P4 ;  /* 0x000000080a007c0c */ /* 0x000fc6000a706670 */
        /* <DEDUP_REMOVED lines=14> */
.L_x_1849:
[----:B------:R-:W-:Y:S05]  /*6070*/  BSYNC B0 ;  /* 0x0000000000007941 */ /* 0x000fea0003800000 */
.L_x_1848:
        /* <DEDUP_REMOVED lines=16> */
.L_x_1851:
[----:B------:R-:W-:Y:S05]  /*6180*/  BSYNC B0 ;  /* 0x0000000000007941 */ /* 0x000fea0003800000 */
.L_x_1850:
        /* <DEDUP_REMOVED lines=16> */
.L_x_1853:
[----:B------:R-:W-:Y:S05]  /*6290*/  BSYNC B0 ;  /* 0x0000000000007941 */ /* 0x000fea0003800000 */
.L_x_1852:
        /* <DEDUP_REMOVED lines=17> */
.L_x_1855:
[----:B------:R-:W-:Y:S05]  /*63b0*/  BSYNC B0 ;  /* 0x0000000000007941 */ /* 0x000fea0003800000 */
.L_x_1854:
        /* <DEDUP_REMOVED lines=16> */
.L_x_1857:
[----:B------:R-:W-:Y:S05]  /*64c0*/  BSYNC B0 ;  /* 0x0000000000007941 */ /* 0x000fea0003800000 */
.L_x_1856:
        /* <DEDUP_REMOVED lines=20> */
.L_x_1859:
[----:B------:R-:W-:Y:S05]  /*6610*/  BSYNC B0 ;  /* 0x0000000000007941 */ /* 0x000fea0003800000 */
.L_x_1858:
        /* <DEDUP_REMOVED lines=24> */
.L_x_1861:
[----:B------:R-:W-:Y:S05]  /*67a0*/  BSYNC B0 ;  /* 0x0000000000007941 */ /* 0x000fea0003800000 */
.L_x_1860:
        /* <DEDUP_REMOVED lines=15> */
.L_x_1863:
[----:B------:R-:W-:Y:S05]  /*68a0*/  BSYNC B0 ;  /* 0x0000000000007941 */ /* 0x000fea0003800000 */
.L_x_1862:
        /* <DEDUP_REMOVED lines=15> */
.L_x_1865:
[----:B------:R-:W-:Y:S05]  /*69a0*/  BSYNC B0 ;  /* 0x0000000000007941 */ /* 0x000fea0003800000 */
.L_x_1864:
        /* <DEDUP_REMOVED lines=15> */
.L_x_1867:
[----:B------:R-:W-:Y:S05]  /*6aa0*/  BSYNC B0 ;  /* 0x0000000000007941 */ /* 0x000fea0003800000 */
.L_x_1866:
        /* <DEDUP_REMOVED lines=15> */
.L_x_1869:
[----:B------:R-:W-:Y:S05]  /*6ba0*/  BSYNC B0 ;  /* 0x0000000000007941 */ /* 0x000fea0003800000 */
.L_x_1868:
        /* <DEDUP_REMOVED lines=15> */
.L_x_1785:
        /* <DEDUP_REMOVED lines=21> */
.L_x_1871:
        /* <DEDUP_REMOVED lines=13> */
.L_x_1873:
[----:B------:R-:W-:-:S05]  /*6ec0*/  ULDC UR4, c[0x0][0x8bc] ;  /* 0x00022f0000047ab9 */ /* 0x000fca0000000800 */
.L_x_1872:
[----:B-1----:R-:W-:-:S04]  /*6ed0*/  UIMAD UR11, UR12, 0x60, URZ ;  /* 0x000000600c0b78a4 */ /* 0x002fc8000f8e023f */
[----:B------:R-:W-:-:S04]  /*6ee0*/  UISETP.GE.AND UP0, UPT, UR11, UR4, UPT ;  /* 0x000000040b00728c */ /* 0x000fc8000bf06270 */
[----:B--2---:R-:W-:-:S06]  /*6ef0*/  USEL UR16, UR16, 0xffffffff, !UP0 ;  /* 0xffffffff10107887 */ /* 0x004fcc000c000000 */
[----:B------:R-:W-:-:S13]  /*6f00*/  ISETP.LE.AND P0, PT, RZ, UR16, PT ;  /* 0x00000010ff007c0c */ /* 0x000fda000bf03270 */
[----:B------:R-:W-:Y:S05]  /*6f10*/  @!P0 BRA `(.L_x_1790) ;  /* 0x0000004000688947 */ /* 0x000fea0003800000 */
[----:B------:R-:W-:Y:S01]  /*6f20*/  ULDC.64 UR4, c[0x0][0x770] ;  /* 0x0001dc0000047ab9 */ /* 0x000fe20000000a00 */
[----:B------:R-:W1:Y:S01]  /*6f30*/  S2UR UR17, SR_CTAID.Y ;  /* 0x00000000001179c3 */ /* 0x000e620000002600 */
[----:B------:R-:W-:Y:S01]  /*6f40*/  UISETP.NE.U32.AND UP0, UPT, UR4, URZ, UPT ;  /* 0x0000003f0400728c */ /* 0x000fe2000bf05070 */
[----:B------:R-:W-:-:S03]  /*6f50*/  ULDC.64 UR8, c[0x0][0x788] ;  /* 0x0001e20000087ab9 */ /* 0x000fc60000000a00 */
        /* <DEDUP_REMOVED lines=8> */
[----:B------:R-:W-:-:S04]  /*6fe0*/  UISETP.NE.U32.AND UP1, UPT, UR4, URZ, UPT ;  /* 0x0000003f0400728c */ /* 0x000fc8000bf25070 */
[----:B------:R-:W-:-:S06]  /*6ff0*/  UISETP.NE.AND.EX UP1, UPT, UR5, URZ, UPT, UP1 ;  /* 0x0000003f0500728c */ /* 0x000fcc000bf25310 */
[----:B------:R-:W-:-:S05]  /*7000*/  PLOP3.LUT P2, PT, PT, PT, UP1, 0x80, 0x0 ;  /* 0x000000000000781c */ /* 0x000fca0003f4f018 */
[----:B------:R-:W-:Y:S02]  /*7010*/  @UP1 ULDC.64 UR4, c[0x0][0x780] ;  /* 0x0001e00000041ab9 */ /* 0x000fe40000000a00 */
[----:B------:R-:W-:-:S06]  /*7020*/  @UP1 UIMAD.WIDE UR4, UR16, 0x4, UR4 ;  /* 0x00000004100418a5 */ /* 0x000fcc000f8e0204 */
[----:B------:R-:W-:Y:S02]  /*7030*/  IMAD.U32 R4, RZ, RZ, UR4 ;  /* 0x00000004ff047e24 */ /* 0x000fe4000f8e00ff */
[----:B------:R-:W-:-:S05]  /*7040*/  IMAD.U32 R5, RZ, RZ, UR5 ;  /* 0x00000005ff057e24 */ /* 0x000fca000f8e00ff */
[----:B------:R-:W3:Y:S01]  /*7050*/  @P2 LDG.E R4, desc[UR46][R4.64] ;  /* 0x0000002e04042981 */ /* 0x000ee2000c1e1900 */
[----:B------:R-:W-:Y:S01]  /*7060*/  PLOP3.LUT P0, PT, PT, PT, UP0, 0x80, 0x0 ;  /* 0x000000000000781c */ /* 0x000fe20003f0f008 */
[----:B-1----:R-:W-:-:S12]  /*7070*/  USHF.R.S32.HI UR14, URZ, 0x1f, UR17 ;  /* 0x0000001f3f0e7899 */ /* 0x002fd80008011411 */
[----:B--2---:R-:W-:Y:S02]  /*7080*/  @P0 R2UR UR4, R0 ;  /* 0x00000000000402ca */ /* 0x004fe400000e0000 */
[----:B------:R-:W-:Y:S01]  /*7090*/  ISETP.NE.U32.AND P0, PT, RZ, UR8, PT ;  /* 0x00000008ff007c0c */ /* 0x000fe2000bf05070 */
[----:B------:R-:W-:-:S03]  /*70a0*/  ULDC UR8, c[0x0][0x280] ;  /* 0x0000a00000087ab9 */ /* 0x000fc60000000800 */
[----:B------:R-:W-:-:S07]  /*70b0*/  ISETP.NE.AND.EX P0, PT, RZ, UR9, PT, P0 ;  /* 0x00000009ff007c0c */ /* 0x000fce000bf05300 */
[----:B------:R-:W-:-:S04]  /*70c0*/  @UP0 ULEA UR4, UR16, UR4, 0x6 ;  /* 0x0000000410040291 */ /* 0x000fc8000f8e303f */
[----:B------:R-:W-:-:S04]  /*70d0*/  @UP0 USHF.R.S32.HI UR5, URZ, 0x1f, UR4 ;  /* 0x0000001f3f050899 */ /* 0x000fc80008011404 */
[----:B------:R-:W-:-:S04]  /*70e0*/  @UP0 ULEA.HI UR5, UR5, UR4, URZ, 0x6 ;  /* 0x0000000405050291 */ /* 0x000fc8000f8f303f */
[----:B------:R-:W-:-:S04]  /*70f0*/  @UP0 USHF.R.S32.HI UR5, URZ, 0x6, UR5 ;  /* 0x000000063f050899 */ /* 0x000fc80008011405 */
[----:B------:R-:W-:Y:S01]  /*7100*/  @UP0 UIMAD UR7, UR5, 0x3000, URZ ;  /* 0x00003000050708a4 */ /* 0x000fe2000f8e023f */
[----:B---3--:R-:W-:-:S03]  /*7110*/  @P2 R2UR UR8, R4 ;  /* 0x00000000040822ca */ /* 0x008fc600000e0000 */
[----:B------:R-:W-:Y:S01]  /*7120*/  @UP0 USHF.R.S32.HI UR9, URZ, 0x1f, UR7 ;  /* 0x0000001f3f090899 */ /* 0x000fe20008011407 */
[----:B------:R-:W-:Y:S11]  /*7130*/  @P2 BRA `(.L_x_1874) ;  /* 0x0000000000142947 */ /* 0x000ff60003800000 */
[----:B------:R-:W-:Y:S05]  /*7140*/  @!P1 BRA `(.L_x_1874) ;  /* 0x0000000000109947 */ /* 0x000fea0003800000 */
[----:B------:R-:W2:Y:S04]  /*7150*/  LDG.E R5, desc[UR46][R2.64] ;  /* 0x0000002e02057981 */ /* 0x000ea8000c1e1900 */
[----:B------:R-:W2:Y:S02]  /*7160*/  LDG.E R0, desc[UR46][R2.64+0x4] ;  /* 0x0000042e02007981 */ /* 0x000ea4000c1e1900 */
[----:B--2---:R-:W-:-:S05]  /*7170*/  IMAD.IADD R0, R0, 0x1, -R5 ;  /* 0x0000000100007824 */ /* 0x004fca00078e0a05 */
[----:B------:R-:W-:-:S15]  /*7180*/  R2UR UR8, R0 ;  /* 0x00000000000872ca */ /* 0x000fde00000e0000 */
.L_x_1874:
[----:B------:R-:W-:Y:S01]  /*7190*/  UMOV UR4, URZ ;  /* 0x0000003f00047c82 */ /* 0x000fe20008000000 */
[----:B------:R-:W-:Y:S01]  /*71a0*/  UMOV UR5, URZ ;  /* 0x0000003f00057c82 */ /* 0x000fe20008000000 */
[----:B------:R-:W-:Y:S01]  /*71b0*/  ULDC UR6, c[0x0][0x290] ;  /* 0x0000a40000067ab9 */ /* 0x000fe20000000800 */
[----:B------:R-:W-:Y:S01]  /*71c0*/  @UP0 UMOV UR4, UR7 ;  /* 0x0000000700040c82 */ /* 0x000fe20008000000 */
[----:B------:R-:W-:Y:S01]  /*71d0*/  @UP0 UMOV UR5, UR9 ;  /* 0x0000000900050c82 */ /* 0x000fe20008000000 */
[----:B------:R-:W-:Y:S05]  /*71e0*/  @!P0 BRA `(.L_x_1875) ;  /* 0x00000000001c8947 */ /* 0x000fea0003800000 */
[----:B------:R-:W-:Y:S02]  /*71f0*/  ULDC.64 UR6, c[0x0][0x788] ;  /* 0x0001e20000067ab9 */ /* 0x000fe40000000a00 */
[----:B------:R-:W-:-:S06]  /*7200*/  UIMAD.WIDE UR6, UR16, 0x4, UR6 ;  /* 0x00000004100678a5 */ /* 0x000fcc000f8e0206 */
[----:B------:R-:W-:Y:S02]  /*7210*/  IMAD.U32 R2, RZ, RZ, UR6 ;  /* 0x00000006ff027e24 */ /* 0x000fe4000f8e00ff */
[----:B------:R-:W-:-:S05]  /*7220*/  IMAD.U32 R3, RZ, RZ, UR7 ;  /* 0x00000007ff037e24 */ /* 0x000fca000f8e00ff */
[----:B------:R-:W2:Y:S02]  /*7230*/  LDG.E R2, desc[UR46][R2.64] ;  /* 0x0000002e02027981 */ /* 0x000ea4000c1e1900 */
[----:B--2---:R-:W-:Y:S01]  /*7240*/  R2UR UR6, R2 ;  /* 0x00000000020672ca */ /* 0x004fe200000e0000 */
[----:B------:R-:W-:-:S14]  /*7250*/  BRA `(.L_x_1876) ;  /* 0x0000000000307947 */ /* 0x000fdc0003800000 */
.L_x_1875:
[----:B------:R-:W-:Y:S02]  /*7260*/  ULDC.64 UR18, c[0x0][0x778] ;  /* 0x0001de0000127ab9 */ /* 0x000fe40000000a00 */
[----:B------:R-:W-:-:S04]  /*7270*/  ISETP.NE.U32.AND P0, PT, RZ, UR18, PT ;  /* 0x00000012ff007c0c */ /* 0x000fc8000bf05070 */
[----:B------:R-:W-:-:S13]  /*7280*/  ISETP.NE.AND.EX P0, PT, RZ, UR19, PT, P0 ;  /* 0x00000013ff007c0c */ /* 0x000fda000bf05300 */
[----:B------:R-:W-:Y:S05]  /*7290*/  @!P0 BRA `(.L_x_1876) ;  /* 0x0000000000208947 */ /* 0x000fea0003800000 */
[----:B------:R-:W-:Y:S02]  /*72a0*/  ULDC.64 UR6, c[0x0][0x778] ;  /* 0x0001de0000067ab9 */ /* 0x000fe40000000a00 */
[----:B------:R-:W-:-:S06]  /*72b0*/  UIMAD.WIDE UR6, UR16, 0x4, UR6 ;  /* 0x00000004100678a5 */ /* 0x000fcc000f8e0206 */
[----:B------:R-:W-:Y:S02]  /*72c0*/  IMAD.U32 R2, RZ, RZ, UR6 ;  /* 0x00000006ff027e24 */ /* 0x000fe4000f8e00ff */
[----:B------:R-:W-:-:S05]  /*72d0*/  IMAD.U32 R3, RZ, RZ, UR7 ;  /* 0x00000007ff037e24 */ /* 0x000fca000f8e00ff */
[----:B------:R-:W2:Y:S04]  /*72e0*/  LDG.E R0, desc[UR46][R2.64] ;  /* 0x0000002e02007981 */ /* 0x000ea8000c1e1900 */
[----:B------:R-:W2:Y:S02]  /*72f0*/  LDG.E R5, desc[UR46][R2.64+0x4] ;  /* 0x0000042e02057981 */ /* 0x000ea4000c1e1900 */
[----:B--2---:R-:W-:-:S05]  /*7300*/  IMAD.IADD R0, R5, 0x1, -R0 ;  /* 0x0000000105007824 */ /* 0x004fca00078e0a00 */
[----:B------:R-:W-:-:S15]  /*7310*/  R2UR UR6, R0 ;  /* 0x00000000000672ca */ /* 0x000fde00000e0000 */
.L_x_1876:
[----:B------:R-:W-:Y:S01]  /*7320*/  UIADD3 UR7, -UR6, UR8, UR11 ;  /* 0x0000000806077290 */ /* 0x000fe2000fffe10b */
[----:B------:R-:W-:Y:S01]  /*7330*/  ISETP.LE.AND P0, PT, RZ, UR12, PT ;  /* 0x0000000cff007c0c */ /* 0x000fe2000bf03270 */
[----:B------:R-:W-:Y:S02]  /*7340*/  ULDC UR9, c[0x0][0x74c] ;  /* 0x0001d30000097ab9 */ /* 0x000fe40000000800 */
[----:B------:R-:W-:Y:S02]  /*7350*/  UIADD3 UR9, UR7, -UR9, URZ ;  /* 0x8000000907097290 */ /* 0x000fe4000fffe03f */
[----:B------:R-:W-:Y:S02]  /*7360*/  UIADD3 UR7, UR8, 0x3f, URZ ;  /* 0x0000003f08077890 */ /* 0x000fe4000fffe03f */
[----:B------:R-:W-:-:S04]  /*7370*/  USHF.R.S32.HI UR10, URZ, 0x1f, UR9 ;  /* 0x0000001f3f0a7899 */ /* 0x000fc80008011409 */
[----:B------:R-:W-:Y:S02]  /*7380*/  ULEA.HI UR10, UR10, UR9, URZ, 0x6 ;  /* 0x000000090a0a7291 */ /* 0x000fe4000f8f303f */
[----:B------:R-:W-:Y:S02]  /*7390*/  USHF.R.S32.HI UR9, URZ, 0x1f, UR7 ;  /* 0x0000001f3f097899 */ /* 0x000fe40008011407 */
[----:B------:R-:W-:Y:S02]  /*73a0*/  USHF.R.S32.HI UR10, URZ, 0x6, UR10 ;  /* 0x000000063f0a7899 */ /* 0x000fe4000801140a */
[----:B------:R-:W-:Y:S02]  /*73b0*/  ULEA.HI UR9, UR9, UR7, URZ, 0x6 ;  /* 0x0000000709097291 */ /* 0x000fe4000f8f303f */
[----:B------:R-:W-:Y:S02]  /*73c0*/  UISETP.LT.AND UP1, UPT, URZ, UR10, UPT ;  /* 0x0000000a3f00728c */ /* 0x000fe4000bf21270 */
[----:B------:R-:W-:-:S02]  /*73d0*/  USHF.R.S32.HI UR9, URZ, 0x6, UR9 ;  /* 0x000000063f097899 */ /* 0x000fc40008011409 */
[----:B------:R-:W-:-:S04]  /*73e0*/  USEL UR7, URZ, UR10, !UP1 ;  /* 0x0000000a3f077287 */ /* 0x000fc8000c800000 */
[----:B------:R-:W-:Y:S01]  /*73f0*/  IMAD.U32 R2, RZ, RZ, UR9 ;  /* 0x00000009ff027e24 */ /* 0x000fe2000f8e00ff */
[----:B------:R-:W-:Y:S07]  /*7400*/  @!P0 BRA `(.L_x_1877) ;  /* 0x00000000001c8947 */ /* 0x000fee0003800000 */
[----:B------:R-:W-:Y:S01]  /*7410*/  UIADD3 UR8, UR11, 0x9f, UR8 ;  /* 0x0000009f0b087890 */ /* 0x000fe2000fffe008 */
[----:B------:R-:W-:-:S03]  /*7420*/  ULDC UR9, c[0x0][0x748] ;  /* 0x0001d20000097ab9 */ /* 0x000fc60000000800 */
[----:B------:R-:W-:-:S04]  /*7430*/  UIADD3 UR8, UR8, UR9, -UR6 ;  /* 0x0000000908087290 */ /* 0x000fc8000fffe806 */
[----:B------:R-:W-:-:S04]  /*7440*/  USHF.R.S32.HI UR6, URZ, 0x1f, UR8 ;  /* 0x0000001f3f067899 */ /* 0x000fc80008011408 */
[----:B------:R-:W-:-:S04]  /*7450*/  ULEA.HI UR6, UR6, UR8, URZ, 0x6 ;  /* 0x0000000806067291 */ /* 0x000fc8000f8f303f */
[----:B------:R-:W-:-:S06]  /*7460*/  USHF.R.S32.HI UR6, URZ, 0x6, UR6 ;  /* 0x000000063f067899 */ /* 0x000fcc0008011406 */
[----:B------:R-:W-:-:S07]  /*7470*/  VIMNMX R2, R2, UR6, PT ;  /* 0x0000000602027c48 */ /* 0x000fce000bfe0100 */
.L_x_1877:
[----:B------:R-:W-:-:S13]  /*7480*/  ISETP.GT.AND P0, PT, R2, UR7, PT ;  /* 0x0000000702007c0c */ /* 0x000fda000bf04270 */
[----:B------:R-:W-:Y:S05]  /*7490*/  @!P0 BRA `(.L_x_1790) ;  /* 0x0000003c00088947 */ /* 0x000fea0003800000 */
[----:B------:R-:W-:Y:S01]  /*74a0*/  ULDC.64 UR12, c[0x0][0x2d8] ;  /* 0x0000b600000c7ab9 */ /* 0x000fe20000000a00 */
[----:B------:R-:W-:Y:S01]  /*74b0*/  VIADD R0, R2, -UR7 ;  /* 0x8000000702007c36 */ /* 0x000fe20008000000 */
[----:B------:R-:W-:Y:S02]  /*74c0*/  UIMAD UR8, UR14, UR12, URZ ;  /* 0x0000000c0e0872a4 */ /* 0x000fe4000f8e023f */
[----:B------:R-:W-:Y:S02]  /*74d0*/  UIMAD.WIDE.U32 UR10, UR17, UR12, URZ ;  /* 0x0000000c110a72a5 */ /* 0x000fe4000f8e003f */
[----:B------:R-:W-:Y:S01]  /*74e0*/  USHF.R.S32.HI UR6, URZ, 0x1f, UR16 ;  /* 0x0000001f3f067899 */ /* 0x000fe20008011410 */
[----:B------:R-:W-:Y:S01]  /*74f0*/  LOP3.LUT R0, R0, 0x1, RZ, 0xc0, !PT ;  /* 0x0000000100007812 */ /* 0x000fe200078ec0ff */
[----:B------:R-:W-:Y:S02]  /*7500*/  UIMAD UR17, UR17, UR13, UR8 ;  /* 0x0000000d111172a4 */ /* 0x000fe4000f8e0208 */
[----:B------:R-:W-:Y:S01]  /*7510*/  UIADD3 UR8, UP1, UR4, UR10, URZ ;  /* 0x0000000a04087290 */ /* 0x000fe2000ff3e03f */
[----:B------:R-:W-:Y:S01]  /*7520*/  ISETP.NE.U32.AND P1, PT, R0, 0x1, PT ;  /* 0x000000010000780c */ /* 0x000fe20003f25070 */
[----:B------:R-:W-:-:S02]  /*7530*/  UIADD3 UR17, UR11, UR17, URZ ;  /* 0x000000110b117290 */ /* 0x000fc4000fffe03f */
[----:B------:R-:W-:Y:S01]  /*7540*/  USEL UR6, UR6, URZ, !UP0 ;  /* 0x0000003f06067287 */ /* 0x000fe2000c000000 */
[----:B------:R-:W-:Y:S01]  /*7550*/  ULDC.64 UR28, c[0x0][0x2e0] ;  /* 0x0000b800001c7ab9 */ /* 0x000fe20000000a00 */
[----:B------:R-:W-:Y:S02]  /*7560*/  USEL UR16, UR16, URZ, !UP0 ;  /* 0x0000003f10107287 */ /* 0x000fe4000c000000 */
[----:B------:R-:W-:Y:S02]  /*7570*/  UIADD3.X UR9, UR5, UR17, URZ, UP1, !UPT ;  /* 0x0000001105097290 */ /* 0x000fe40008ffe43f */
[----:B------:R-:W-:Y:S02]  /*7580*/  UIMAD UR18, UR6, UR28, URZ ;  /* 0x0000001c061272a4 */ /* 0x000fe4000f8e023f */
[----:B------:R-:W-:Y:S02]  /*7590*/  UIMAD.WIDE.U32 UR8, UR16, UR28, UR8 ;  /* 0x0000001c100872a5 */ /* 0x000fe4000f8e0008 */
[----:B------:R-:W-:Y:S01]  /*75a0*/  UIMAD UR18, UR16, UR29, UR18 ;  /* 0x0000001d101272a4 */ /* 0x000fe2000f8e0212 */
[----:B------:R-:W-:-:S03]  /*75b0*/  ELECT P0, URZ, PT ;  /* 0x00000000003f782f */ /* 0x000fc60003800000 */
        /* <DEDUP_REMOVED lines=20> */
.L_x_1880:
[----:B------:R-:W-:Y:S05]  /*7700*/  BSYNC B0 ;  /* 0x0000000000007941 */ /* 0x000fea0003800000 */
.L_x_1879:
        /* <DEDUP_REMOVED lines=18> */
.L_x_1882:
[----:B------:R-:W-:Y:S05]  /*7830*/  BSYNC B0 ;  /* 0x0000000000007941 */ /* 0x000fea0003800000 */
.L_x_1881:
        /* <DEDUP_REMOVED lines=19> */
.L_x_1884:
[----:B------:R-:W-:Y:S05]  /*7970*/  BSYNC B0 ;  /* 0x0000000000007941 */ /* 0x000fea0003800000 */
.L_x_1883:
[----:B------:R-:W-:Y:S06]  /*7980*/  BAR.ARV 0xa, 0xa0 ;  /* 0x0282800000007b1d */ /* 0x000fec0000002000 */
[----:B------:R-:W-:Y:S04]  /*7990*/  BSSY B0, `(.L_x_1885) ;  /* 0x0000003000007945 */ /* 0x000fe80003800000 */
[----:B------:R-:W-:Y:S05]  /*79a0*/  @!P0 BRA `(.L_x_1886) ;  /* 0x0000000000048947 */ /* 0x000fea0003800000 */
[----:B------:R-:W-:-:S04]  /*79b0*/  DEPBAR.LE SB0, 0x1 ;  /* 0x000080400000791a */ /* 0x000fc80000000000 */
.L_x_1886:
[----:B------:R-:W-:Y:S05]  /*79c0*/  BSYNC B0 ;  /* 0x0000000000007941 */ /* 0x000fea0003800000 */
.L_x_1885:
[----:B------:R-:W-:Y:S06]  /*79d0*/  BAR.ARV 0xb, 0xa0 ;  /* 0x02c2800000007b1d */ /* 0x000fec0000002000 */
[----:B------:R-:W-:Y:S04]  /*79e0*/  BSSY B0, `(.L_x_1887) ;  /* 0x0000003000007945 */ /* 0x000fe80003800000 */
[----:B------:R-:W-:Y:S05]  /*79f0*/  @!P0 BRA `(.L_x_1888) ;  /* 0x0000000000048947 */ /* 0x000fea0003800000 */
[----:B------:R-:W-:-:S04]  /*7a00*/  DEPBAR.LE SB0, 0x0 ;  /* 0x000080000000791a */ /* 0x000fc80000000000 */
.L_x_1888:
[----:B------:R-:W-:Y:S05]  /*7a10*/  BSYNC B0 ;  /* 0x0000000000007941 */ /* 0x000fea0003800000 */
.L_x_1887:
[----:B------:R-:W-:Y:S06]  /*7a20*/  BAR.ARV 0xc, 0xa0 ;  /* 0x0302800000007b1d */ /* 0x000fec0000002000 */
[----:B------:R-:W-:Y:S01]  /*7a30*/  UIADD3 UR19, UR7, 0x1, URZ ;  /* 0x0000000107137890 */ /* 0x000fe2000fffe03f */
[----:B------:R-:W-:Y:S11]  /*7a40*/  BRA `(.L_x_1889) ;  /* 0x0000000000047947 */ /* 0x000ff60003800000 */
.L_x_1878:
[----:B------:R-:W-:-:S05]  /*7a50*/  UMOV UR19, UR7 ;  /* 0x0000000700137c82 */ /* 0x000fca0008000000 */
.L_x_1889:
[----:B------:R-:W-:-:S06]  /*7a60*/  UIADD3 UR6, UR7, 0x1, URZ ;  /* 0x0000000107067890 */ /* 0x000fcc000fffe03f */
[----:B------:R-:W-:-:S13]  /*7a70*/  ISETP.NE.AND P1, PT, R2, UR6, PT ;  /* 0x0000000602007c0c */ /* 0x000fda000bf25270 */
[----:B------:R-:W-:Y:S05]  /*7a80*/  @!P1 BRA `(.L_x_1790) ;  /* 0x00000034008c9947 */ /* 0x000fea0003800000 */
[----:B------:R-:W-:Y:S01]  /*7a90*/  UMOV UR12, UR10 ;  /* 0x0000000a000c7c82 */ /* 0x000fe20008000000 */
[----:B------:R-:W-:Y:S01]  /*7aa0*/  UMOV UR13, UR17 ;  /* 0x00000011000d7c82 */ /* 0x000fe20008000000 */
[----:B------:R-:W-:Y:S01]  /*7ab0*/  ULDC.64 UR14, c[0x0][0x2c0] ;  /* 0x0000b000000e7ab9 */ /* 0x000fe20000000a00 */
[----:B------:R-:W-:Y:S02]  /*7ac0*/  UIMAD.WIDE.U32 UR12, UR16, UR28, UR12 ;  /* 0x0000001c100c72a5 */ /* 0x000fe4000f8e000c */
[----:B------:R-:W-:Y:S02]  /*7ad0*/  UIMAD UR20, UR19, 0x3000, URZ ;  /* 0x00003000131478a4 */ /* 0x000fe4000f8e023f */
[----:B------:R-:W-:Y:S01]  /*7ae0*/  UIADD3 UR44, UP0, UR4, UR12, URZ ;  /* 0x0000000c042c7290 */ /* 0x000fe2000ff1e03f */
[----:B------:R-:W-:Y:S01]  /*7af0*/  UMOV UR6, URZ ;  /* 0x0000003f00067c82 */ /* 0x000fe20008000000 */
[----:B------:R-:W-:Y:S02]  /*7b00*/  ULDC.64 UR34, c[0x0][0x2c0] ;  /* 0x0000b00000227ab9 */ /* 0x000fe40000000a00 */
[----:B------:R-:W-:-:S02]  /*7b10*/  UIADD3.X UR12, UR5, UR18, UR13, UP0, !UPT ;  /* 0x00000012050c7290 */ /* 0x000fc400087fe40d */
[----:B------:R-:W-:Y:S01]  /*7b20*/  ULEA UR25, UP0, UR44, UR14, 0x2 ;  /* 0x0000000e2c197291 */ /* 0x000fe2000f80103f */
[----:B------:R-:W-:-:S03]  /*7b30*/  UMOV UR45, UR20 ;  /* 0x00000014002d7c82 */ /* 0x000fc60008000000 */
        /* <DEDUP_REMOVED lines=10> */
[----:B------:R-:W-:-:S12]  /*7be0*/  UIADD3.X UR44, URZ, UR44, URZ, UP4, !UPT ;  /* 0x0000002c3f2c7290 */ /* 0x000fd8000a7fe43f */
.L_x_1910:
[----:B------:R-:W-:Y:S01]  /*7bf0*/  UIADD3 UR42, UR20, UR6, URZ ;  /* 0x00000006142a7290 */ /* 0x000fe2000fffe03f */
[----:B------:R-:W-:Y:S06]  /*7c00*/  BAR.SYNC.DEFER_BLOCKING 0xd, 0xa0 ;  /* 0x0342800000007b1d */ /* 0x000fec0000010000 */
[----:B------:R-:W-:Y:S01]  /*7c10*/  UMOV UR14, UR22 ;  /* 0x00000016000e7c82 */ /* 0x000fe20008000000 */
[----:B------:R-:W-:Y:S01]  /*7c20*/  UMOV UR15, UR27 ;  /* 0x0000001b000f7c82 */ /* 0x000fe20008000000 */
[----:B------:R-:W-:Y:S01]  /*7c30*/  UMOV UR12, UR24 ;  /* 0x00000018000c7c82 */ /* 0x000fe20008000000 */
[----:B------:R-:W-:Y:S01]  /*7c40*/  UMOV UR13, UR29 ;  /* 0x0000001d000d7c82 */ /* 0x000fe20008000000 */
[----:B------:R-:W-:Y:S01]  /*7c50*/  UIMAD.WIDE UR32, UR42, 0x4, UR14 ;  /* 0x000000042a2078a5 */ /* 0x000fe2000f8e020e */
[----:B------:R-:W-:Y:S01]  /*7c60*/  BSSY B0, `(.L_x_1890) ;  /* 0x0000019000007945 */ /* 0x000fe20003800000 */
[----:B------:R-:W-:Y:S01]  /*7c70*/  UIMAD.WIDE UR30, UR42, 0x4, UR12 ;  /* 0x000000042a1e78a5 */ /* 0x000fe2000f8e020c */
[----:B------:R-:W-:Y:S01]  /*7c80*/  UMOV UR14, UR21 ;  /* 0x00000015000e7c82 */ /* 0x000fe20008000000 */
[----:B------:R-:W-:Y:S01]  /*7c90*/  UMOV UR15, UR26 ;  /* 0x0000001a000f7c82 */ /* 0x000fe20008000000 */
[----:B------:R-:W-:Y:S01]  /*7ca0*/  UMOV UR12, UR23 ;  /* 0x00000017000c7c82 */ /* 0x000fe20008000000 */
[----:B------:R-:W-:Y:S01]  /*7cb0*/  UMOV UR13, UR39 ;  /* 0x00000027000d7c82 */ /* 0x000fe20008000000 */
[----:B------:R-:W-:-:S02]  /*7cc0*/  UIMAD.WIDE UR36, UR42, 0x4, UR14 ;  /* 0x000000042a2478a5 */ /* 0x000fc4000f8e020e */
[----:B------:R-:W-:Y:S01]  /*7cd0*/  UIMAD.WIDE UR40, UR42, 0x4, UR12 ;  /* 0x000000042a2878a5 */ /* 0x000fe2000f8e020c */
[----:B------:R-:W-:Y:S01]  /*7ce0*/  UMOV UR14, UR25 ;  /* 0x00000019000e7c82 */ /* 0x000fe20008000000 */
[----:B------:R-:W-:Y:S02]  /*7cf0*/  UMOV UR15, UR44 ;  /* 0x0000002c000f7c82 */ /* 0x000fe40008000000 */
[----:B------:R-:W-:Y:S01]  /*7d00*/  UIMAD.WIDE UR12, UR42, 0x4, UR14 ;  /* 0x000000042a0c78a5 */ /* 0x000fe2000f8e020e */
[----:B------:R-:W-:Y:S11]  /*7d10*/  @!P0 BRA `(.L_x_1891) ;  /* 0x0000000000348947 */ /* 0x000ff60003800000 */
[----:B------:R-:W1:Y:S01]  /*7d20*/  S2UR UR15, SR_CgaCtaId ;  /* 0x00000000000f79c3 */ /* 0x000e620000008800 */
[----:B------:R-:W-:Y:S01]  /*7d30*/  UIADD3 UR42, UP0, UR45, UR8, URZ ;  /* 0x000000082d2a7290 */ /* 0x000fe2000ff1e03f */
[----:B------:R-:W-:Y:S01]  /*7d40*/  UMOV UR14, 0x400 ;  /* 0x00000400000e7882 */ /* 0x000fe20000000000 */
[----:B------:R-:W-:Y:S02]  /*7d50*/  UMOV UR50, 0x400 ;  /* 0x0000040000327882 */ /* 0x000fe40000000000 */
[----:B------:R-:W-:Y:S02]  /*7d60*/  ULEA.HI.X.SX32 UR43, UR45, UR48, 0x1, UP0 ;  /* 0x000000302d2b7291 */ /* 0x000fe400080f0e3f */
[----:B-1----:R-:W-:Y:S02]  /*7d70*/  ULEA UR15, UR15, UR14, 0x18 ;  /* 0x0000000e0f0f7291 */ /* 0x002fe4000f8ec03f */
[----:B------:R-:W-:Y:S02]  /*7d80*/  ULEA UR14, UP0, UR42, UR34, 0x2 ;  /* 0x000000222a0e7291 */ /* 0x000fe4000f80103f */
[----:B------:R-:W-:-:S02]  /*7d90*/  UIADD3 UR49, UR15, 0x12000, URZ ;  /* 0x000120000f317890 */ /* 0x000fc4000fffe03f */
[----:B------:R-:W-:-:S03]  /*7da0*/  ULEA.HI.X UR15, UR42, UR35, UR43, 0x2, UP0 ;  /* 0x000000232a0f7291 */ /* 0x000fc600080f142b */
[----:B------:R-:W-:Y:S01]  /*7db0*/  UMOV UR42, 0x0 ;  /* 0x00000000002a7882 */ /* 0x000fe20000000000 */
[----:B------:R-:W-:-:S05]  /*7dc0*/  UMOV UR43, 0x14f00000 ;  /* 0x14f00000002b7882 */ /* 0x000fca0000000000 */
[----:B------:R1:W-:Y:S02]  /*7dd0*/  UBLKRED.G.S.ADD.F32.RN [UR14], [UR49], UR50, desc[UR42] ;  /* 0x00002a0e310073bb */ /* 0x0003e400080a1432 */
[----:B-1----:R0:W-:Y:S02]  /*7de0*/  UTMACMDFLUSH ;  /* 0x00000000000079b7 */ /* 0x0021e40000000000 */
.L_x_1891:
[----:B------:R-:W-:Y:S05]  /*7df0*/  BSYNC B0 ;  /* 0x0000000000007941 */ /* 0x000fea0003800000 */
.L_x_1890:
[----:B------:R-:W-:Y:S06]  /*7e00*/  BAR.SYNC.DEFER_BLOCKING 0xe, 0xa0 ;  /* 0x0382800000007b1d */ /* 0x000fec0000010000 */
[----:B------:R-:W-:Y:S04]  /*7e10*/  BSSY B0, `(.L_x_1892) ;  /* 0x000000b000007945 */ /* 0x000fe80003800000 */
[----:B------:R-:W-:Y:S05]  /*7e20*/  @!P0 BRA `(.L_x_1893) ;  /* 0x0000000000248947 */ /* 0x000fea0003800000 */
[----:B------:R-:W1:Y:S01]  /*7e30*/  S2UR UR15, SR_CgaCtaId ;  /* 0x00000000000f79c3 */ /* 0x000e620000008800 */
[----:B------:R-:W-:Y:S01]  /*7e40*/  UMOV UR14, 0x400 ;  /* 0x00000400000e7882 */ /* 0x000fe20000000000 */
[----:B------:R-:W-:Y:S01]  /*7e50*/  UMOV UR43, 0x400 ;  /* 0x00000400002b7882 */ /* 0x000fe20000000000 */
[----:B-1----:R-:W-:-:S03]  /*7e60*/  ULEA UR14, UR15, UR14, 0x18 ;  /* 0x0000000e0f0e7291 */ /* 0x002fc6000f8ec03f */
[----:B------:R-:W-:Y:S01]  /*7e70*/  UMOV UR15, 0x14f00000 ;  /* 0x14f00000000f7882 */ /* 0x000fe20000000000 */
[----:B------:R-:W-:-:S03]  /*7e80*/  UIADD3 UR42, UR14, 0x16000, URZ ;  /* 0x000160000e2a7890 */ /* 0x000fc6000fffe03f */
[----:B------:R-:W-:-:S06]  /*7e90*/  UMOV UR14, 0x0 ;  /* 0x00000000000e7882 */ /* 0x000fcc0000000000 */
[----:B------:R1:W-:Y:S02]  /*7ea0*/  UBLKRED.G.S.ADD.F32.RN [UR32], [UR42], UR43, desc[UR14] ;  /* 0x00000e202a0073bb */ /* 0x0003e400080a142b */
[----:B-1----:R0:W-:Y:S02]  /*7eb0*/  UTMACMDFLUSH ;  /* 0x00000000000079b7 */ /* 0x0021e40000000000 */
.L_x_1893:
[----:B------:R-:W-:Y:S05]  /*7ec0*/  BSYNC B0 ;  /* 0x0000000000007941 */ /* 0x000fea0003800000 */
.L_x_1892:
        /* <DEDUP_REMOVED lines=10> */
[----:B------:R1:W-:Y:S01]  /*7f70*/  UBLKRED.G.S.ADD.F32.RN [UR30], [UR32], UR33, desc[UR14] ;  /* 0x00000e1e200073bb */ /* 0x0003e200080a1421 */
[----:B------:R0:W-:Y:S01]  /*7f80*/  UTMACMDFLUSH ;  /* 0x00000000000079b7 */ /* 0x0001e20000000000 */
[----:B-1----:R-:W-:-:S04]  /*7f90*/  DEPBAR.LE SB0, 0x2 ;  /* 0x000080800000791a */ /* 0x002fc80000000000 */
.L_x_1895:
[----:B------:R-:W-:Y:S05]  /*7fa0*/  BSYNC B0 ;  /* 0x0000000000007941 */ /* 0x000fea0003800000 */
.L_x_1894:
[----:B------:R-:W-:Y:S06]  /*7fb0*/  BAR.ARV 0xa, 0xa0 ;  /* 0x0282800000007b1d */ /* 0x000fec0000002000 */
[----:B------:R-:W-:Y:S04]  /*7fc0*/  BSSY B0, `(.L_x_1896) ;  /* 0x0000003000007945 */ /* 0x000fe80003800000 */
[----:B------:R-:W-:Y:S05]  /*7fd0*/  @!P0 BRA `(.L_x_1897) ;  /* 0x0000000000048947 */ /* 0x000fea0003800000 */
[----:B------:R-:W-:-:S04]  /*7fe0*/  DEPBAR.LE SB0, 0x1 ;  /* 0x000080400000791a */ /* 0x000fc80000000000 */
.L_x_1897:
[----:B------:R-:W-:Y:S05]  /*7ff0*/  BSYNC B0 ;  /* 0x0000000000007941 */ /* 0x000fea0003800000 */
.L_x_1896:
[----:B------:R-:W-:Y:S06]  /*8000*/  BAR.ARV 0xb, 0xa0 ;  /* 0x02c2800000007b1d */ /* 0x000fec0000002000 */
[----:B------:R-:W-:Y:S04]  /*8010*/  BSSY B0, `(.L_x_1898) ;  /* 0x0000003000007945 */ /* 0x000fe80003800000 */
[----:B------:R-:W-:Y:S05]  /*8020*/  @!P0 BRA `(.L_x_1899) ;  /* 0x0000000000048947 */ /* 0x000fea0003800000 */
[----:B------:R-:W-:-:S04]  /*8030*/  DEPBAR.LE SB0, 0x0 ;  /* 0x000080000000791a */ /* 0x000fc80000000000 */
.L_x_1899:
[----:B------:R-:W-:Y:S05]  /*8040*/  BSYNC B0 ;  /* 0x0000000000007941 */ /* 0x000fea0003800000 */
.L_x_1898:
[----:B------:R-:W-:Y:S06]  /*8050*/  BAR.ARV 0xc, 0xa0 ;  /* 0x0302800000007b1d */ /* 0x000fec0000002000 */
[----:B------:R-:W-:Y:S02]  /*8060*/  BSSY B0, `(.L_x_1900) ;  /* 0x000000c000007945 */ /* 0x000fe40003800000 */
[----:B------:R-:W-:Y:S06]  /*8070*/  BAR.SYNC.DEFER_BLOCKING 0xd, 0xa0 ;  /* 0x0342800000007b1d */ /* 0x000fec0000010000 */
        /* <DEDUP_REMOVED lines=10> */
.L_x_1901:
[----:B------:R-:W-:Y:S05]  /*8120*/  BSYNC B0 ;  /* 0x0000000000007941 */ /* 0x000fea0003800000 */
.L_x_1900:
        /* <DEDUP_REMOVED lines=12> */
.L_x_1903:
[----:B------:R-:W-:Y:S05]  /*81f0*/  BSYNC B0 ;  /* 0x0000000000007941 */ /* 0x000fea0003800000 */
.L_x_1902:
        /* <DEDUP_REMOVED lines=13> */
.L_x_1905:
[----:B------:R-:W-:Y:S05]  /*82d0*/  BSYNC B0 ;  /* 0x0000000000007941 */ /* 0x000fea0003800000 */
.L_x_1904:
[----:B------:R-:W-:Y:S06]  /*82e0*/  BAR.ARV 0xa, 0xa0 ;  /* 0x0282800000007b1d */ /* 0x000fec0000002000 */
[----:B------:R-:W-:Y:S04]  /*82f0*/  BSSY B0, `(.L_x_1906) ;  /* 0x0000003000007945 */ /* 0x000fe80003800000 */
[----:B------:R-:W-:Y:S05]  /*8300*/  @!P0 BRA `(.L_x_1907) ;  /* 0x0000000000048947 */ /* 0x000fea0003800000 */
[----:B------:R-:W-:-:S04]  /*8310*/  DEPBAR.LE SB0, 0x1 ;  /* 0x000080400000791a */ /* 0x000fc80000000000 */
.L_x_1907:
[----:B------:R-:W-:Y:S05]  /*8320*/  BSYNC B0 ;  /* 0x0000000000007941 */ /* 0x000fea0003800000 */
.L_x_1906:
[----:B------:R-:W-:Y:S01]  /*8330*/  UIADD3 UR19, UR19, 0x2, URZ ;  /* 0x0000000213137890 */ /* 0x000fe2000fffe03f */
[----:B------:R-:W-:Y:S06]  /*8340*/  BAR.ARV 0xb, 0xa0 ;  /* 0x02c2800000007b1d */ /* 0x000fec0000002000 */
[----:B------:R-:W-:Y:S01]  /*8350*/  BSSY B0, `(.L_x_1908) ;  /* 0x0000004000007945 */ /* 0x000fe20003800000 */
[----:B------:R-:W-:-:S03]  /*8360*/  ISETP.LE.AND P1, PT, R2, UR19, PT ;  /* 0x0000001302007c0c */ /* 0x000fc6000bf23270 */
[----:B------:R-:W-:Y:S10]  /*8370*/  @!P0 BRA `(.L_x_1909) ;  /* 0x0000000000048947 */ /* 0x000ff40003800000 */
[----:B------:R-:W-:-:S04]  /*8380*/  DEPBAR.LE SB0, 0x0 ;  /* 0x000080000000791a */ /* 0x000fc80000000000 */
.L_x_1909:
[----:B------:R-:W-:Y:S05]  /*8390*/  BSYNC B0 ;  /* 0x0000000000007941 */ /* 0x000fea0003800000 */
.L_x_1908:
[----:B------:R-:W-:Y:S06]  /*83a0*/  BAR.ARV 0xc, 0xa0 ;  /* 0x0302800000007b1d */ /* 0x000fec0000002000 */
[----:B------:R-:W-:Y:S02]  /*83b0*/  UIADD3 UR45, UR45, 0x6000, URZ ;  /* 0x000060002d2d7890 */ /* 0x000fe4000fffe03f */
[----:B------:R-:W-:Y:S01]  /*83c0*/  UIADD3 UR6, UR6, 0x6000, URZ ;  /* 0x0000600006067890 */ /* 0x000fe2000fffe03f */
[----:B------:R-:W-:Y:S11]  /*83d0*/  @!P1 BRA `(.L_x_1910) ;  /* 0xfffffff800049947 */ /* 0x000ff6000383ffff */
[----:B------:R-:W-:Y:S05]  /*83e0*/  BRA `(.L_x_1790) ;  /* 0x0000002c00347947 */ /* 0x000fea0003800000 */
.L_x_1870:
[----:B------:R-:W-:Y:S01]  /*83f0*/  ULDC.64 UR4, c[0x0][0x8d8] ;  /* 0x0002360000047ab9 */ /* 0x000fe20000000a00 */
[----:B------:R-:W1:Y:S01]  /*8400*/  S2UR UR16, SR_CTAID.X ;  /* 0x00000000001079c3 */ /* 0x000e620000002500 */
[----:B------:R-:W-:-:S04]  /*8410*/  ISETP.NE.U32.AND P0, PT, RZ, UR4, PT ;  /* 0x00000004ff007c0c */ /* 0x000fc8000bf05070 */
[----:B------:R-:W-:-:S03]  /*8420*/  ISETP.NE.AND.EX P0, PT, RZ, UR5, PT, P0 ;  /* 0x00000005ff007c0c */ /* 0x000fc6000bf05300 */
[----:B------:R-:W2:Y:S08]  /*8430*/  S2UR UR37, SR_CTAID.Z ;  /* 0x00000000002579c3 */ /* 0x000eb00000002700 */
[----:B------:R-:W3:Y:S02]  /*8440*/  S2UR UR28, SR_CTAID.Y ;  /* 0x00000000001c79c3 */ /* 0x000ee40000002600 */
        /* <DEDUP_REMOVED lines=8> */
.L_x_1911:
[----:B------:R-:W-:Y:S02]  /*84d0*/  ULDC.64 UR4, c[0x0][0x8d0] ;  /* 0x0002340000047ab9 */ /* 0x000fe40000000a00 */
[----:B------:R-:W-:-:S04]  /*84e0*/  ISETP.NE.U32.AND P0, PT, RZ, UR4, PT ;  /* 0x00000004ff007c0c */ /* 0x000fc8000bf05070 */
[----:B------:R-:W-:-:S13]  /*84f0*/  ISETP.NE.AND.EX P0, PT, RZ, UR5, PT, P0 ;  /* 0x00000005ff007c0c */ /* 0x000fda000bf05300 */
[----:B------:R-:W-:Y:S05]  /*8500*/  @!P0 BRA `(.L_x_1913) ;  /* 0x0000000000308947 */ /* 0x000fea0003800000 */
[----:B------:R-:W-:Y:S02]  /*8510*/  ULDC.64 UR4, c[0x0][0x8d0] ;  /* 0x0002340000047ab9 */ /* 0x000fe40000000a00 */
[----:B--2---:R-:W-:-:S06]  /*8520*/  UIMAD.WIDE UR4, UR37, 0x4, UR4 ;  /* 0x00000004250478a5 */ /* 0x004fcc000f8e0204 */
[----:B------:R-:W-:Y:S02]  /*8530*/  IMAD.U32 R4, RZ, RZ, UR4 ;  /* 0x00000004ff047e24 */ /* 0x000fe4000f8e00ff */
[----:B------:R-:W-:Y:S02]  /*8540*/  IMAD.U32 R2, RZ, RZ, UR4 ;  /* 0x00000004ff027e24 */ /* 0x000fe4000f8e00ff */
[----:B------:R-:W-:Y:S02]  /*8550*/  IMAD.U32 R5, RZ, RZ, UR5 ;  /* 0x00000005ff057e24 */ /* 0x000fe4000f8e00ff */
[----:B------:R-:W-:-:S03]  /*8560*/  IMAD.U32 R3, RZ, RZ, UR5 ;  /* 0x00000005ff037e24 */ /* 0x000fc6000f8e00ff */
[----:B------:R-:W2:Y:S04]  /*8570*/  LDG.E R4, desc[UR46][R4.64] ;  /* 0x0000002e04047981 */ /* 0x000ea8000c1e1900 */
[----:B------:R-:W4:Y:S01]  /*8580*/  LDG.E R2, desc[UR46][R2.64+0x4] ;  /* 0x0000042e02027981 */ /* 0x000f22000c1e1900 */
[----:B--2---:R-:W-:Y:S02]  /*8590*/  R2UR UR4, R4 ;  /* 0x00000000040472ca */ /* 0x004fe400000e0000 */
[----:B----4-:R-:W-:-:S13]  /*85a0*/  R2UR UR5, R2 ;  /* 0x00000000020572ca */ /* 0x010fda00000e0000 */
[----:B------:R-:W-:Y:S01]  /*85b0*/  UIADD3 UR4, -UR4, UR5, URZ ;  /* 0x0000000504047290 */ /* 0x000fe2000fffe13f */
[----:B------:R-:W-:Y:S11]  /*85c0*/  BRA `(.L_x_1912) ;  /* 0x0000000000047947 */ /* 0x000ff60003800000 */
.L_x_1913:
[----:B------:R-:W-:-:S05]  /*85d0*/  ULDC UR4, c[0x0][0x8bc] ;  /* 0x00022f0000047ab9 */ /* 0x000fca0000000800 */
.L_x_1912:
[----:B-1----:R-:W-:Y:S01]  /*85e0*/  UIMAD UR8, UR16, 0x60, URZ ;  /* 0x00000060100878a4 */ /* 0x002fe2000f8e023f */
[----:B------:R-:W-:Y:S02]  /*85f0*/  IMAD.MOV.U32 R10, RZ, RZ, 0x1 ;  /* 0x00000001ff0a7424 */ /* 0x000fe400078e00ff */
[----:B------:R-:W-:Y:S01]  /*8600*/  IMAD.MOV.U32 R20, RZ, RZ, RZ ;  /* 0x000000ffff147224 */ /* 0x000fe200078e00ff */
[----:B------:R-:W-:Y:S01]  /*8610*/  UISETP.GE.AND UP0, UPT, UR8, UR4, UPT ;  /* 0x000000040800728c */ /* 0x000fe2000bf06270 */
[----:B------:R-:W-:-:S03]  /*8620*/  IMAD.MOV.U32 R5, RZ, RZ, 0x1 ;  /* 0x00000001ff057424 */ /* 0x000fc600078e00ff */
[----:B--2---:R-:W-:-:S06]  /*8630*/  USEL UR37, UR37, 0xffffffff, !UP0 ;  /* 0xffffffff25257887 */ /* 0x004fcc000c000000 */
[----:B------:R-:W-:-:S13]  /*8640*/  ISETP.LE.AND P0, PT, RZ, UR37, PT ;  /* 0x00000025ff007c0c */ /* 0x000fda000bf03270 */
[----:B------:R-:W-:Y:S05]  /*8650*/  @!P0 BRA `(.L_x_1914) ;  /* 0x0000002800148947 */ /* 0x000fea0003800000 */
[----:B------:R-:W-:Y:S01]  /*8660*/  ULDC.64 UR14, c[0x0][0x770] ;  /* 0x0001dc00000e7ab9 */ /* 0x000fe20000000a00 */
[----:B------:R-:W-:Y:S01]  /*8670*/  ULDC.64 UR10, c[0x0][0x770] ;  /* 0x0001dc00000a7ab9 */ /* 0x000fe20000000a00 */
[----:B------:R-:W-:Y:S02]  /*8680*/  UISETP.NE.U32.AND UP0, UPT, UR14, URZ, UPT ;  /* 0x0000003f0e00728c */ /* 0x000fe4000bf05070 */
[----:B------:R-:W-:Y:S02]  /*8690*/  UIMAD.WIDE UR10, UR37, 0x4, UR10 ;  /* 0x00000004250a78a5 */ /* 0x000fe4000f8e020a */
[----:B------:R-:W-:Y:S01]  /*86a0*/  UISETP.NE.AND.EX UP1, UPT, UR15, URZ, UPT, UP0 ;  /* 0x0000003f0f00728c */ /* 0x000fe2000bf25300 */
[----:B------:R-:W-:Y:S01]  /*86b0*/  ULDC.64 UR4, c[0x0][0x778] ;  /* 0x0001de0000047ab9 */ /* 0x000fe20000000a00 */
[----:B------:R-:W-:Y:S02]  /*86c0*/  ULDC.64 UR6, c[0x0][0x780] ;  /* 0x0001e00000067ab9 */ /* 0x000fe40000000a00 */
[----:B------:R-:W-:Y:S01]  /*86d0*/  IMAD.U32 R2, RZ, RZ, UR10 ;  /* 0x0000000aff027e24 */ /* 0x000fe2000f8e00ff */
[----:B------:R-:W-:Y:S01]  /*86e0*/  ULDC.64 UR12, c[0x0][0x778] ;  /* 0x0001de00000c7ab9 */ /* 0x000fe20000000a00 */
[----:B------:R-:W-:Y:S01]  /*86f0*/  PLOP3.LUT P1, PT, PT, PT, UP1, 0x80, 0x0 ;  /* 0x000000000000781c */ /* 0x000fe20003f2f018 */
[----:B------:R-:W-:Y:S01]  /*8700*/  IMAD.U32 R3, RZ, RZ, UR11 ;  /* 0x0000000bff037e24 */ /* 0x000fe2000f8e00ff */
[----:B------:R-:W-:-:S02]  /*8710*/  UISETP.NE.U32.AND UP0, UPT, UR4, URZ, UPT ;  /* 0x0000003f0400728c */ /* 0x000fc4000bf05070 */
[----:B------:R-:W-:Y:S02]  /*8720*/  UISETP.NE.U32.AND UP2, UPT, UR6, URZ, UPT ;  /* 0x0000003f0600728c */ /* 0x000fe4000bf45070 */
[----:B------:R-:W-:Y:S02]  /*8730*/  UISETP.NE.AND.EX UP0, UPT, UR5, URZ, UPT, UP0 ;  /* 0x0000003f0500728c */ /* 0x000fe4000bf05300 */
[----:B------:R-:W-:Y:S01]  /*8740*/  UISETP.NE.AND.EX UP2, UPT, UR7, URZ, UPT, UP2 ;  /* 0x0000003f0700728c */ /* 0x000fe2000bf45320 */
[----:B------:R-:W-:-:S04]  /*8750*/  ULDC.64 UR18, c[0x0][0x788] ;  /* 0x0001e20000127ab9 */ /* 0x000fc80000000a00 */
[----:B------:R-:W2:Y:S01]  /*8760*/  @P1 LDG.E R6, desc[UR46][R2.64] ;  /* 0x0000002e02061981 */ /* 0x000ea2000c1e1900 */
[----:B------:R-:W-:Y:S01]  /*8770*/  PLOP3.LUT P2, PT, PT, PT, UP0, 0x80, 0x0 ;  /* 0x000000000000781c */ /* 0x000fe20003f4f008 */
[----:B------:R-:W-:Y:S01]  /*8780*/  UIMAD.WIDE UR12, UR37, 0x4, UR12 ;  /* 0x00000004250c78a5 */ /* 0x000fe2000f8e020c */
[----:B------:R-:W-:Y:S01]  /*8790*/  PLOP3.LUT P3, PT, PT, PT, UP2, 0x80, 0x0 ;  /* 0x000000000000781c */ /* 0x000fe20003f6f028 */
[----:B------:R1:W4:Y:S02]  /*87a0*/  @P1 LDG.E R0, desc[UR46][R2.64] ;  /* 0x0000002e02001981 */ /* 0x000324000c1e1900 */
[----:B------:R-:W-:Y:S02]  /*87b0*/  @UP2 ULDC.64 UR4, c[0x0][0x780] ;  /* 0x0001e00000042ab9 */ /* 0x000fe40000000a00 */
[----:B------:R-:W-:Y:S01]  /*87c0*/  @UP2 UIMAD.WIDE UR4, UR37, 0x4, UR4 ;  /* 0x00000004250428a5 */ /* 0x000fe2000f8e0204 */
[----:B-1----:R-:W-:Y:S02]  /*87d0*/  IMAD.U32 R2, RZ, RZ, UR12 ;  /* 0x0000000cff027e24 */ /* 0x002fe4000f8e00ff */
[----:B------:R-:W-:-:S05]  /*87e0*/  IMAD.U32 R3, RZ, RZ, UR13 ;  /* 0x0000000dff037e24 */ /* 0x000fca000f8e00ff */
[----:B------:R1:W5:Y:S02]  /*87f0*/  @P2 LDG.E R4, desc[UR46][R2.64] ;  /* 0x0000002e02042981 */ /* 0x000364000c1e1900 */
[----:B-1----:R-:W-:Y:S02]  /*8800*/  IMAD.U32 R2, RZ, RZ, UR4 ;  /* 0x00000004ff027e24 */ /* 0x002fe4000f8e00ff */
[----:B------:R-:W-:-:S05]  /*8810*/  IMAD.U32 R3, RZ, RZ, UR5 ;  /* 0x00000005ff037e24 */ /* 0x000fca000f8e00ff */
[----:B------:R-:W3:Y:S01]  /*8820*/  @P3 LDG.E R5, desc[UR46][R2.64] ;  /* 0x0000002e02053981 */ /* 0x000ee2000c1e1900 */
[----:B------:R-:W-:Y:S01]  /*8830*/  ISETP.NE.U32.AND P0, PT, RZ, UR18, PT ;  /* 0x00000012ff007c0c */ /* 0x000fe2000bf05070 */
[----:B------:R-:W-:Y:S01]  /*8840*/  UMOV UR7, URZ ;  /* 0x0000003f00077c82 */ /* 0x000fe20008000000 */
[----:B------:R-:W-:Y:S01]  /*8850*/  UMOV UR35, URZ ;  /* 0x0000003f00237c82 */ /* 0x000fe20008000000 */
[----:B------:R-:W-:Y:S01]  /*8860*/  ULDC UR9, c[0x0][0x280] ;  /* 0x0000a00000097ab9 */ /* 0x000fe20000000800 */
[----:B------:R-:W-:Y:S02]  /*8870*/  ISETP.NE.AND.EX P0, PT, RZ, UR19, PT, P0 ;  /* 0x00000013ff007c0c */ /* 0x000fe4000bf05300 */
[----:B--2---:R-:W-:Y:S02]  /*8880*/  @P1 R2UR UR4, R6 ;  /* 0x00000000060412ca */ /* 0x004fe400000e0000 */
[----:B----4-:R-:W-:-:S11]  /*8890*/  @P1 R2UR UR7, R0 ;  /* 0x00000000000712ca */ /* 0x010fd600000e0000 */
[----:B------:R-:W-:-:S04]  /*88a0*/  @UP1 ULEA UR4, UR37, UR4, 0x6 ;  /* 0x0000000425041291 */ /* 0x000fc8000f8e303f */
[----:B------:R-:W-:-:S04]  /*88b0*/  @UP1 USHF.R.S32.HI UR5, URZ, 0x1f, UR4 ;  /* 0x0000001f3f051899 */ /* 0x000fc80008011404 */
[----:B------:R-:W-:Y:S01]  /*88c0*/  @UP1 ULEA.HI UR5, UR5, UR4, URZ, 0x6 ;  /* 0x0000000405051291 */ /* 0x000fe2000f8f303f */
[----:B-----5:R-:W-:-:S03]  /*88d0*/  @P2 R2UR UR35, R4 ;  /* 0x00000000042322ca */ /* 0x020fc600000e0000 */
[----:B------:R-:W-:-:S04]  /*88e0*/  @UP1 ULOP3.LUT UR6, UR5, 0xffffffc0, URZ, 0xc0, !UPT ;  /* 0xffffffc005061892 */ /* 0x000fc8000f8ec03f */
[----:B------:R-:W-:Y:S01]  /*88f0*/  @UP1 USHF.R.S32.HI UR17, URZ, 0x1f, UR6 ;  /* 0x0000001f3f111899 */ /* 0x000fe20008011406 */
[----:B---3--:R-:W-:Y:S01]  /*8900*/  @P3 R2UR UR9, R5 ;  /* 0x00000000050932ca */ /* 0x008fe200000e0000 */
[----:B------:R-:W-:-:S14]  /*8910*/  @P3 BRA `(.L_x_1915) ;  /* 0x0000000000283947 */ /* 0x000fdc0003800000 */
[----:B------:R-:W-:Y:S05]  /*8920*/  @!P1 BRA `(.L_x_1915) ;  /* 0x0000000000249947 */ /* 0x000fea0003800000 */
[----:B------:R-:W-:Y:S02]  /*8930*/  IMAD.U32 R4, RZ, RZ, UR10 ;  /* 0x0000000aff047e24 */ /* 0x000fe4000f8e00ff */
[----:B------:R-:W-:Y:S02]  /*8940*/  IMAD.U32 R2, RZ, RZ, UR10 ;  /* 0x0000000aff027e24 */ /* 0x000fe4000f8e00ff */
[----:B------:R-:W-:Y:S02]  /*8950*/  IMAD.U32 R5, RZ, RZ, UR11 ;  /* 0x0000000bff057e24 */ /* 0x000fe4000f8e00ff */
[----:B------:R-:W-:-:S03]  /*8960*/  IMAD.U32 R3, RZ, RZ, UR11 ;  /* 0x0000000bff037e24 */ /* 0x000fc6000f8e00ff */
[----:B------:R-:W2:Y:S04]  /*8970*/  LDG.E R4, desc[UR46][R4.64] ;  /* 0x0000002e04047981 */ /* 0x000ea8000c1e1900 */
[----:B------:R-:W3:Y:S01]  /*8980*/  LDG.E R2, desc[UR46][R2.64+0x4] ;  /* 0x0000042e02027981 */ /* 0x000ee2000c1e1900 */
[----:B--2---:R-:W-:Y:S02]  /*8990*/  R2UR UR4, R4 ;  /* 0x00000000040472ca */ /* 0x004fe400000e0000 */
[----:B---3--:R-:W-:-:S13]  /*89a0*/  R2UR UR9, R2 ;  /* 0x00000000020972ca */ /* 0x008fda00000e0000 */
[----:B------:R-:W-:-:S12]  /*89b0*/  UIADD3 UR9, -UR4, UR9, URZ ;  /* 0x0000000904097290 */ /* 0x000fd8000fffe13f */
.L_x_1915:
        /* <DEDUP_REMOVED lines=13> */
.L_x_1916:
        /* <DEDUP_REMOVED lines=10> */
.L_x_1917:
        /* <DEDUP_REMOVED lines=9> */
[----:B------:R-:W-:-:S04]  /*8bc0*/  ULEA.HI UR6, UR11, UR6, URZ, 0x6 ;  /* 0x000000060b067291 */ /* 0x000fc8000f8f303f */
[----:B------:R-:W-:Y:S01]  /*8bd0*/  VIMNMX R4, RZ, UR12, !PT ;  /* 0x0000000cff047c48 */ /* 0x000fe2000ffe0100 */
[----:B------:R-:W-:Y:S01]  /*8be0*/  USHF.R.S32.HI UR6, URZ, 0x6, UR6 ;  /* 0x000000063f067899 */ /* 0x000fe20008011406 */
[----:B------:R-:W-:Y:S11]  /*8bf0*/  @!P0 BRA `(.L_x_1918) ;  /* 0x0000000000208947 */ /* 0x000ff60003800000 */
[----:B------:R-:W-:Y:S01]  /*8c00*/  UIADD3 UR9, UR8, 0x9f, UR9 ;  /* 0x0000009f08097890 */ /* 0x000fe2000fffe009 */
[----:B------:R-:W-:-:S03]  /*8c10*/  ULDC UR11, c[0x0][0x748] ;  /* 0x0001d200000b7ab9 */ /* 0x000fc60000000800 */
[----:B------:R-:W-:-:S04]  /*8c20*/  UIADD3 UR9, UR9, UR11, -UR10 ;  /* 0x0000000b09097290 */ /* 0x000fc8000fffe80a */
[----:B------:R-:W-:-:S04]  /*8c30*/  USHF.R.S32.HI UR10, URZ, 0x1f, UR9 ;  /* 0x0000001f3f0a7899 */ /* 0x000fc80008011409 */
[----:B------:R-:W-:-:S04]  /*8c40*/  ULEA.HI UR10, UR10, UR9, URZ, 0x6 ;  /* 0x000000090a0a7291 */ /* 0x000fc8000f8f303f */
[----:B------:R-:W-:-:S04]  /*8c50*/  USHF.R.S32.HI UR10, URZ, 0x6, UR10 ;  /* 0x000000063f0a7899 */ /* 0x000fc8000801140a */
[----:B------:R-:W-:-:S04]  /*8c60*/  UISETP.LT.AND UP1, UPT, UR6, UR10, UPT ;  /* 0x0000000a0600728c */ /* 0x000fc8000bf21270 */
[----:B------:R-:W-:-:S12]  /*8c70*/  USEL UR6, UR6, UR10, UP1 ;  /* 0x0000000a06067287 */ /* 0x000fd80008800000 */
.L_x_1918:
[----:B------:R-:W-:Y:S01]  /*8c80*/  ISETP.LT.AND P0, PT, R4, UR6, PT ;  /* 0x0000000604007c0c */ /* 0x000fe2000bf01270 */
[----:B------:R-:W-:Y:S02]  /*8c90*/  IMAD.MOV.U32 R20, RZ, RZ, RZ ;  /* 0x000000ffff147224 */ /* 0x000fe400078e00ff */
[----:B------:R-:W-:-:S10]  /*8ca0*/  IMAD.MOV.U32 R5, RZ, RZ, 0x1 ;  /* 0x00000001ff057424 */ /* 0x000fd400078e00ff */
[----:B------:R-:W-:Y:S05]  /*8cb0*/  @!P0 BRA `(.L_x_1914) ;  /* 0x00000020007c8947 */ /* 0x000fea0003800000 */
[----:B------:R-:W-:Y:S01]  /*8cc0*/  USHF.R.S32.HI UR16, URZ, 0x1f, UR28 ;  /* 0x0000001f3f107899 */ /* 0x000fe2000801141c */
[----:B------:R-:W-:Y:S01]  /*8cd0*/  BSSY B0, `(.L_x_1914) ;  /* 0x000021d000007945 */ /* 0x000fe20003800000 */
[----:B------:R-:W-:Y:S01]  /*8ce0*/  ULDC.64 UR12, c[0x0][0x718] ;  /* 0x0001c600000c7ab9 */ /* 0x000fe20000000a00 */
[----:B------:R-:W-:Y:S01]  /*8cf0*/  UISETP.NE.U32.AND UP1, UPT, UR14, URZ, UPT ;  /* 0x0000003f0e00728c */ /* 0x000fe2000bf25070 */
[----:B------:R-:W-:Y:S01]  /*8d00*/  IMAD.MOV.U32 R20, RZ, RZ, RZ ;  /* 0x000000ffff147224 */ /* 0x000fe200078e00ff */
[----:B------:R-:W-:Y:S01]  /*8d10*/  UIMAD UR9, UR16, UR12, URZ ;  /* 0x0000000c100972a4 */ /* 0x000fe2000f8e023f */
[----:B------:R-:W-:Y:S01]  /*8d20*/  IMAD.MOV.U32 R5, RZ, RZ, 0x1 ;  /* 0x00000001ff057424 */ /* 0x000fe200078e00ff */
[----:B------:R-:W-:Y:S01]  /*8d30*/  UISETP.NE.AND.EX UP1, UPT, UR15, URZ, UPT, UP1 ;  /* 0x0000003f0f00728c */ /* 0x000fe2000bf25310 */
[----:B------:R-:W-:Y:S01]  /*8d40*/  UMOV UR10, UR4 ;  /* 0x00000004000a7c82 */ /* 0x000fe20008000000 */
[----:B------:R-:W-:Y:S01]  /*8d50*/  UMOV UR11, UR5 ;  /* 0x00000005000b7c82 */ /* 0x000fe20008000000 */
[----:B------:R-:W-:Y:S01]  /*8d60*/  ULDC.64 UR14, c[0x0][0x730] ;  /* 0x0001cc00000e7ab9 */ /* 0x000fe20000000a00 */
[----:B------:R-:W-:-:S02]  /*8d70*/  UIMAD UR22, UR28, UR13, UR9 ;  /* 0x0000000d1c1672a4 */ /* 0x000fc4000f8e0209 */
[----:B------:R-:W-:Y:S02]  /*8d80*/  UIMAD.WIDE.U32 UR4, UR28, UR12, UR10 ;  /* 0x0000000c1c0472a5 */ /* 0x000fe4000f8e000a */
[----:B------:R-:W-:Y:S02]  /*8d90*/  USHF.R.S32.HI UR9, URZ, 0x1f, UR37 ;  /* 0x0000001f3f097899 */ /* 0x000fe40008011425 */
[----:B------:R-:W-:Y:S01]  /*8da0*/  UIMAD UR12, UR16, UR14, URZ ;  /* 0x0000000e100c72a4 */ /* 0x000fe2000f8e023f */
[----:B------:R-:W-:Y:S01]  /*8db0*/  ULDC UR13, c[0x0][0x2e8] ;  /* 0x0000ba00000d7ab9 */ /* 0x000fe20000000800 */
[----:B------:R-:W-:Y:S02]  /*8dc0*/  USEL UR9, UR9, URZ, !UP1 ;  /* 0x0000003f09097287 */ /* 0x000fe4000c800000 */
[----:B------:R-:W-:Y:S02]  /*8dd0*/  UISETP.NE.AND UP2, UPT, UR13, 0x1, UPT ;  /* 0x000000010d00788c */ /* 0x000fe4000bf45270 */
[----:B------:R-:W-:-:S02]  /*8de0*/  UIMAD.WIDE.U32 UR10, UR28, UR14, UR10 ;  /* 0x0000000e1c0a72a5 */ /* 0x000fc4000f8e000a */
[----:B------:R-:W-:Y:S02]  /*8df0*/  UIMAD UR12, UR28, UR15, UR12 ;  /* 0x0000000f1c0c72a4 */ /* 0x000fe4000f8e020c */
[----:B------:R-:W-:Y:S01]  /*8e00*/  UIADD3 UR23, UR5, UR22, URZ ;  /* 0x0000001605177290 */ /* 0x000fe2000fffe03f */
[----:B------:R-:W-:Y:S01]  /*8e10*/  ULDC.64 UR14, c[0x0][0x720] ;  /* 0x0001c800000e7ab9 */ /* 0x000fe20000000a00 */
[----:B------:R-:W-:Y:S02]  /*8e20*/  USEL UR29, UR37, URZ, !UP1 ;  /* 0x0000003f251d7287 */ /* 0x000fe4000c800000 */
[----:B------:R-:W-:Y:S01]  /*8e30*/  UIMAD UR5, UR9, UR14, URZ ;  /* 0x0000000e090572a4 */ /* 0x000fe2000f8e023f */
[----:B------:R-:W-:Y:S01]  /*8e40*/  ELECT P0, URZ, PT ;  /* 0x00000000003f782f */ /* 0x000fe20003800000 */
[----:B------:R-:W-:Y:S01]  /*8e50*/  UIADD3 UR11, UR11, UR12, URZ ;  /* 0x0000000c0b0b7290 */ /* 0x000fe2000fffe03f */
[----:B------:R-:W-:Y:S01]  /*8e60*/  UMOV UR22, UR4 ;  /* 0x0000000400167c82 */ /* 0x000fe20008000000 */
[----:B------:R-:W-:Y:S01]  /*8e70*/  ULDC.64 UR16, c[0x0][0x738] ;  /* 0x0001ce0000107ab9 */ /* 0x000fe20000000a00 */
[----:B------:R-:W-:-:S02]  /*8e80*/  UIMAD UR5, UR15, UR29, UR5 ;  /* 0x0000001d0f0572a4 */ /* 0x000fc4000f8e0205 */
[----:B------:R-:W-:Y:S02]  /*8e90*/  UIMAD.WIDE.U32 UR22, UR14, UR29, UR22 ;  /* 0x0000001d0e1672a5 */ /* 0x000fe4000f8e0016 */
[----:B------:R-:W-:Y:S02]  /*8ea0*/  UIMAD.WIDE.U32 UR14, UR16, UR29, UR10 ;  /* 0x0000001d100e72a5 */ /* 0x000fe4000f8e000a */
[----:B------:R-:W-:Y:S01]  /*8eb0*/  UIMAD UR9, UR9, UR16, URZ ;  /* 0x00000010090972a4 */ /* 0x000fe2000f8e023f */
[----:B------:R-:W-:Y:S01]  /*8ec0*/  @UP2 ULDC UR10, c[0x0][0x2ec] ;  /* 0x0000bb00000a2ab9 */ /* 0x000fe20000000800 */
[----:B------:R-:W-:Y:S02]  /*8ed0*/  UIADD3 UR35, UR8, UR35, URZ ;  /* 0x0000002308237290 */ /* 0x000fe4000fffe03f */
[----:B------:R-:W-:Y:S01]  /*8ee0*/  UIMAD.WIDE.U32 UR10, UR28, UR10, URZ ;  /* 0x0000000a1c0a72a5 */ /* 0x000fe2000f8e003f */
[----:B------:R-:W-:Y:S01]  /*8ef0*/  @UP2 ULDC UR8, c[0x0][0x2f0] ;  /* 0x0000bc0000082ab9 */ /* 0x000fe20000000800 */
[----:B------:R-:W-:Y:S01]  /*8f00*/  UMOV UR36, UR28 ;  /* 0x0000001c00247c82 */ /* 0x000fe20008000000 */
[----:B------:R-:W-:-:S02]  /*8f10*/  UIMAD UR4, UR17, UR29, UR9 ;  /* 0x0000001d110472a4 */ /* 0x000fc4000f8e0209 */
[----:B------:R-:W-:Y:S02]  /*8f20*/  USEL UR37, UR37, URZ, !UP0 ;  /* 0x0000003f25257287 */ /* 0x000fe4000c000000 */
        /* <DEDUP_REMOVED lines=14> */
.L_x_1947:
        /* <DEDUP_REMOVED lines=9> */
.L_x_1921:
[----:B------:R-:W2:Y:S01]  /*90a0*/  LDC.64 R2, c[0x0][0x198] ;  /* 0x00006600ff027b82 */ /* 0x000ea20000000a00 */
[----:B------:R-:W-:Y:S01]  /*90b0*/  R2UR UR27, R4 ;  /* 0x00000000041b72ca */ /* 0x000fe200000e0000 */
[----:B------:R-:W-:Y:S01]  /*90c0*/  ULDC.64 UR10, c[0x0][0x700] ;  /* 0x0001c000000a7ab9 */ /* 0x000fe20000000a00 */
[----:B------:R-:W-:Y:S01]  /*90d0*/  R2UR UR32, R8 ;  /* 0x00000000082072ca */ /* 0x000fe200000e0000 */
[----:B------:R-:W-:Y:S01]  /*90e0*/  IMAD.U32 R7, RZ, RZ, UR10 ;  /* 0x0000000aff077e24 */ /* 0x000fe2000f8e00ff */
[----:B------:R-:W-:Y:S01]  /*90f0*/  UMOV UR40, 0x0 ;  /* 0x0000000000287882 */ /* 0x000fe20000000000 */
[----:B------:R-:W-:Y:S01]  /*9100*/  UMOV UR41, 0x14f00000 ;  /* 0x14f0000000297882 */ /* 0x000fe20000000000 */
[----:B------:R-:W-:Y:S01]  /*9110*/  UMOV UR26, URZ ;  /* 0x0000003f001a7c82 */ /* 0x000fe20008000000 */
[----:B------:R-:W-:Y:S01]  /*9120*/  IMAD.U32 R19, RZ, RZ, UR6 ;  /* 0x00000006ff137e24 */ /* 0x000fe2000f8e00ff */
[----:B------:R-:W-:Y:S01]  /*9130*/  UMOV UR18, 0x40 ;  /* 0x0000004000127882 */ /* 0x000fe20000000000 */
[----:B------:R-:W-:Y:S01]  /*9140*/  UMOV UR20, UR28 ;  /* 0x0000001c00147c82 */ /* 0x000fe20008000000 */
[----:B------:R-:W-:Y:S01]  /*9150*/  UMOV UR21, UR29 ;  /* 0x0000001d00157c82 */ /* 0x000fe20008000000 */
[----:B------:R-:W-:Y:S01]  /*9160*/  VIADD R19, R19, 0xffffffff ;  /* 0xffffffff13137836 */ /* 0x000fe20000000000 */
[----:B------:R-:W-:Y:S01]  /*9170*/  UMOV UR10, 0x80 ;  /* 0x00000080000a7882 */ /* 0x000fe20000000000 */
[----:B------:R-:W-:Y:S01]  /*9180*/  USHF.L.U32 UR27, UR27, 0x6, URZ ;  /* 0x000000061b1b7899 */ /* 0x000fe2000800063f */
[----:B------:R-:W-:Y:S01]  /*9190*/  IMAD.MOV.U32 R20, RZ, RZ, 0x1 ;  /* 0x00000001ff147424 */ /* 0x000fe200078e00ff */
[----:B------:R-:W-:-:S02]  /*91a0*/  UIADD3 UR24, UR32, 0x1e000, URZ ;  /* 0x0001e00020187890 */ /* 0x000fc4000fffe03f */
[----:B------:R-:W-:Y:S02]  /*91b0*/  UIADD3 UR8, UP0, UR27, UR22, URZ ;  /* 0x000000161b087290 */ /* 0x000fe4000ff1e03f */
[----:B------:R-:W-:Y:S01]  /*91c0*/  IMAD.U32 R6, RZ, RZ, UR27 ;  /* 0x0000001bff067e24 */ /* 0x000fe2000f8e00ff */
[----:B------:R-:W-:Y:S02]  /*91d0*/  UIADD3 UR25, UR32, 0x36410, URZ ;  /* 0x0003641020197890 */ /* 0x000fe4000fffe03f */
[----:B------:R-:W-:Y:S01]  /*91e0*/  UIADD3 UR27, UR27, UR7, URZ ;  /* 0x000000071b1b7290 */ /* 0x000fe2000fffe03f */
[----:B--2---:R-:W-:Y:S01]  /*91f0*/  IMAD.MOV.U32 R13, RZ, RZ, R2 ;  /* 0x000000ffff0d7224 */ /* 0x004fe200078e0002 */
[----:B------:R-:W-:Y:S01]  /*9200*/  PLOP3.LUT P4, PT, PT, PT, UP0, 0x80, 0x0 ;  /* 0x000000000000781c */ /* 0x000fe20003f8f008 */
[----:B------:R-:W-:Y:S01]  /*9210*/  IMAD.MOV.U32 R14, RZ, RZ, R3 ;  /* 0x000000ffff0e7224 */ /* 0x000fe200078e0003 */
[----:B------:R-:W-:Y:S01]  /*9220*/  UIADD3 UR16, UR32, 0x20000, URZ ;  /* 0x0002000020107890 */ /* 0x000fe2000fffe03f */
[----:B------:R-:W-:Y:S01]  /*9230*/  IMAD.U32 R16, RZ, RZ, UR8 ;  /* 0x00000008ff107e24 */ /* 0x000fe2000f8e00ff */
[C---:B------:R-:W-:Y:S01]  /*9240*/  IADD3 R0, P1, R13.reuse, 0x2f0, RZ ;  /* 0x000002f00d007810 */ /* 0x040fe20007f3e0ff */
[----:B------:R-:W-:Y:S01]  /*9250*/  UIADD3 UR8, UR32, 0x22000, URZ ;  /* 0x0002200020087890 */ /* 0x000fe2000fffe03f */
[----:B------:R-:W-:Y:S01]  /*9260*/  IADD3 R3, P3, R13, 0x3f0, RZ ;  /* 0x000003f00d037810 */ /* 0x000fe20007f7e0ff */
[----:B------:R-:W-:Y:S01]  /*9270*/  UIADD3 UR33, UR32, 0x36400, URZ ;  /* 0x0003640020217890 */ /* 0x000fe2000fffe03f */
[----:B------:R-:W-:Y:S01]  /*9280*/  R2UR UR56, R0 ;  /* 0x00000000003872ca */ /* 0x000fe200000e0000 */
[--C-:B------:R-:W-:Y:S01]  /*9290*/  IMAD.X R2, RZ, RZ, R14.reuse, P1 ;  /* 0x000000ffff027224 */ /* 0x100fe200008e060e */
[----:B------:R-:W-:Y:S01]  /*92a0*/  R2UR UR54, R3 ;  /* 0x00000000033672ca */ /* 0x000fe200000e0000 */
[----:B------:R-:W-:Y:S01]  /*92b0*/  UMOV UR17, UR25 ;  /* 0x0000001900117c82 */ /* 0x000fe20008000000 */
[----:B------:R-:W-:Y:S01]  /*92c0*/  LEA R0, P1, R16, R7, 0x2 ;  /* 0x0000000710007211 */ /* 0x000fe200078210ff */
[----:B------:R-:W-:Y:S01]  /*92d0*/  UMOV UR19, UR27 ;  /* 0x0000001b00137c82 */ /* 0x000fe20008000000 */
[----:B------:R-:W-:Y:S01]  /*92e0*/  R2UR UR57, R2 ;  /* 0x00000000023972ca */ /* 0x000fe200000e0000 */
[----:B------:R-:W-:Y:S01]  /*92f0*/  UMOV UR12, UR28 ;  /* 0x0000001c000c7c82 */ /* 0x000fe20008000000 */
[----:B------:R-:W-:Y:S01]  /*9300*/  IADD3 R2, P2, R13, 0xf0, RZ ;  /* 0x000000f00d027810 */ /* 0x000fe20007f5e0ff */
[----:B------:R-:W-:Y:S01]  /*9310*/  UMOV UR13, UR29 ;  /* 0x0000001d000d7c82 */ /* 0x000fe20008000000 */
[----:B------:R-:W-:Y:S01]  /*9320*/  R2UR UR58, R0 ;  /* 0x00000000003a72ca */ /* 0x000fe200000e0000 */
[----:B------:R-:W-:Y:S01]  /*9330*/  IMAD.U32 R0, RZ, RZ, UR11 ;  /* 0x0000000bff007e24 */ /* 0x000fe2000f8e00ff */
[----:B------:R-:W-:Y:S01]  /*9340*/  R2UR UR48, R2 ;  /* 0x00000000023072ca */ /* 0x000fe200000e0000 */
[--C-:B------:R-:W-:Y:S01]  /*9350*/  IMAD.X R3, RZ, RZ, R14.reuse, P2 ;  /* 0x000000ffff037224 */ /* 0x100fe200010e060e */
[----:B------:R-:W-:Y:S01]  /*9360*/  LEA.HI.X.SX32 R5, R6, R11, 0x1, P4 ;  /* 0x0000000b06057211 */ /* 0x000fe200020f0eff */
[----:B------:R-:W-:Y:S01]  /*9370*/  IMAD.X R6, RZ, RZ, R14, P3 ;  /* 0x000000ffff067224 */ /* 0x000fe200018e060e */
[----:B------:R-:W-:Y:S01]  /*9380*/  UMOV UR9, UR25 ;  /* 0x0000001900097c82 */ /* 0x000fe20008000000 */
[----:B------:R-:W-:Y:S01]  /*9390*/  UMOV UR11, UR27 ;  /* 0x0000001b000b7c82 */ /* 0x000fe20008000000 */
[----:B------:R-:W-:Y:S01]  /*93a0*/  R2UR UR49, R3 ;  /* 0x00000000033172ca */ /* 0x000fe200000e0000 */
[----:B------:R-:W-:Y:S01]  /*93b0*/  UMOV UR39, 0x10 ;  /* 0x0000001000277882 */ /* 0x000fe20000000000 */
[----:B------:R-:W-:Y:S01]  /*93c0*/  LEA.HI.X R5, R16, R0, R5, 0x2, P1 ;  /* 0x0000000010057211 */ /* 0x000fe200008f1405 */
[----:B------:R-:W-:Y:S01]  /*93d0*/  UMOV UR30, 0x0 ;  /* 0x00000000001e7882 */ /* 0x000fe20000000000 */
[----:B------:R-:W-:Y:S01]  /*93e0*/  R2UR UR55, R6 ;  /* 0x00000000063772ca */ /* 0x000fe200000e0000 */
[----:B------:R-:W-:Y:S01]  /*93f0*/  UMOV UR31, 0x10000000 ;  /* 0x10000000001f7882 */ /* 0x000fe20000000000 */
[----:B------:R-:W-:Y:S01]  /*9400*/  R2UR UR59, R5 ;  /* 0x00000000053b72ca */ /* 0x000fe200000e0000 */
[----:B------:R-:W-:Y:S01]  /*9410*/  IMAD.MOV.U32 R5, RZ, RZ, 0x12000 ;  /* 0x00012000ff057424 */ /* 0x000fe200078e00ff */
[----:B------:R-:W-:Y:S01]  /*9420*/  UMOV UR34, UR26 ;  /* 0x0000001a00227c82 */ /* 0x000fe20008000000 */
[----:B------:R-:W-:Y:S01]  /*9430*/  ISETP.GE.AND P1, PT, R4, R19, PT ;  /* 0x000000130400720c */ /* 0x000fe20003f26270 */
[----:B------:R-:W-:Y:S01]  /*9440*/  UMOV UR50, 0x40 ;  /* 0x0000004000327882 */ /* 0x000fe20000000000 */
[----:B------:R-:W-:Y:S01]  /*9450*/  UMOV UR51, UR35 ;  /* 0x0000002300337c82 */ /* 0x000fe20008000000 */
[----:B------:R-:W-:Y:S01]  /*9460*/  UMOV UR52, UR36 ;  /* 0x0000002400347c82 */ /* 0x000fe20008000000 */
[----:B------:R2:W-:Y:S01]  /*9470*/  UTMALDG.4D [UR24], [UR48], desc[UR40] ;  /* 0x00002818300075b4 */ /* 0x0005e20008019000 */
[----:B------:R-:W-:Y:S01]  /*9480*/  UMOV UR53, UR37 ;  /* 0x0000002500357c82 */ /* 0x000fe20008000000 */
[----:B------:R-:W-:Y:S01]  /*9490*/  UMOV UR42, 0x80 ;  /* 0x00000080002a7882 */ /* 0x000fe20000000000 */
[----:B------:R-:W-:Y:S01]  /*94a0*/  UMOV UR43, UR35 ;  /* 0x00000023002b7c82 */ /* 0x000fe20008000000 */
[----:B------:R-:W-:Y:S01]  /*94b0*/  UMOV UR44, UR36 ;  /* 0x00000024002c7c82 */ /* 0x000fe20008000000 */
[----:B------:R-:W-:Y:S01]  /*94c0*/  UMOV UR45, UR37 ;  /* 0x00000025002d7c82 */ /* 0x000fe20008000000 */
[----:B------:R3:W-:Y:S01]  /*94d0*/  UTMALDG.4D [UR16], [UR48], desc[UR40] ;  /* 0x00002810300075b4 */ /* 0x0007e20008019000 */
[----:B------:R4:W-:Y:S01]  /*94e0*/  UTMALDG.4D [UR8], [UR48], desc[UR40] ;  /* 0x00002808300075b4 */ /* 0x0009e20008019000 */
[----:B--2---:R-:W-:-:S02]  /*94f0*/  UIADD3 UR24, UR32, 0x30000, URZ ;  /* 0x0003000020187890 */ /* 0x004fc4000fffe03f */
[----:B---3--:R-:W-:-:S07]  /*9500*/  UIADD3 UR16, UR32, 0x9000, URZ ;  /* 0x0000900020107890 */ /* 0x008fce000fffe03f */
[----:B------:R-:W-:Y:S01]  /*9510*/  UBLKCP.S.G [UR24], [UR58], UR39 ;  /* 0x000000183a0073ba */ /* 0x000fe20008000227 */
[----:B------:R2:W-:Y:S01]  /*9520*/  SYNCS.ARRIVE.TRANS64 RZ, [R8+URZ+0x36400], R5 ;  /* 0x0364000508ff79a7 */ /* 0x0005e2000800003f */
[----:B------:R-:W-:Y:S01]  /*9530*/  UMOV UR19, UR35 ;  /* 0x0000002300137c82 */ /* 0x000fe20008000000 */
[----:B------:R-:W-:Y:S01]  /*9540*/  UMOV UR20, UR36 ;  /* 0x0000002400147c82 */ /* 0x000fe20008000000 */
[----:B------:R-:W-:Y:S01]  /*9550*/  UMOV UR21, UR37 ;  /* 0x0000002500157c82 */ /* 0x000fe20008000000 */
[----:B------:R-:W-:Y:S01]  /*9560*/  UMOV UR18, UR26 ;  /* 0x0000001a00127c82 */ /* 0x000fe20008000000 */
[----:B------:R-:W-:Y:S01]  /*9570*/  UMOV UR17, UR33 ;  /* 0x0000002100117c82 */ /* 0x000fe20008000000 */
[----:B----4-:R-:W-:Y:S02]  /*9580*/  UIADD3 UR48, UR32, 0x3000, URZ ;  /* 0x0000300020307890 */ /* 0x010fe4000fffe03f */
[----:B------:R3:W-:Y:S01]  /*9590*/  UTMALDG.4D [UR32], [UR56], desc[UR30] ;  /* 0x00001e20380075b4 */ /* 0x0007e20008019000 */
[----:B------:R-:W-:-:S02]  /*95a0*/  UIADD3 UR40, UR32, 0x6000, URZ ;  /* 0x0000600020287890 */ /* 0x000fc4000fffe03f */
        /* <DEDUP_REMOVED lines=21> */
[----:B------:R-:W-:Y:S02]  /*9700*/  IMAD.MOV.U32 R10, RZ, RZ, 0x1 ;  /* 0x00000001ff0a7424 */ /* 0x000fe400078e00ff */
[----:B------:R-:W-:Y:S01]  /*9710*/  IMAD.MOV.U32 R23, RZ, RZ, R4 ;  /* 0x000000ffff177224 */ /* 0x000fe200078e0004 */
        /* <DEDUP_REMOVED lines=12> */
.L_x_1932:
[----:B-1----:R-:W-:-:S05]  /*97e0*/  IMAD.MOV.U32 R9, RZ, RZ, 0x1 ;  /* 0x00000001ff097424 */ /* 0x002fca00078e00ff */
[----:B------:R-:W-:-:S04]  /*97f0*/  SHF.L.U32 R9, R9, 0x1f, RZ ;  /* 0x0000001f09097819 */ /* 0x000fc800000006ff */
[----:B------:R-:W1:Y:S02]  /*9800*/  SYNCS.PHASECHK.TRANS64.TRYWAIT P1, [R8+URZ+0x36438], R9 ;  /* 0x03643809080075a7 */ /* 0x000e64000802017f */
[----:B-1----:R-:W-:Y:S05]  /*9810*/  @!P1 BRA `(.L_x_1924) ;  /* 0x00000018009c9947 */ /* 0x002fea0003800000 */
.L_x_1948:
[----:B------:R-:W-:Y:S05]  /*9820*/  @P0 BRA `(.L_x_1925) ;  /* 0x0000000000140947 */ /* 0x000fea0003800000 */
[----:B------:R-:W-:Y:S01]  /*9830*/  ISETP.NE.AND P1, PT, R22, RZ, PT ;  /* 0x000000ff1600720c */ /* 0x000fe20003f25270 */
[----:B------:R-:W-:-:S04]  /*9840*/  IMAD.MOV.U32 R3, RZ, RZ, 0x6100 ;  /* 0x00006100ff037424 */ /* 0x000fc800078e00ff */
[----:B------:R2:W-:Y:S08]  /*9850*/  SYNCS.ARRIVE.TRANS64 RZ, [R8+URZ+0x36430], R3 ;  /* 0x0364300308ff79a7 */ /* 0x0005f0000800003f */
[----:B------:R-:W-:Y:S05]  /*9860*/  @!P1 BRA `(.L_x_1925) ;  /* 0x0000000000049947 */ /* 0x000fea0003800000 */
[----:B------:R-:W-:Y:S01]  /*9870*/  BPT.TRAP 0x1 ;  /* 0x000000040000795c */ /* 0x000fe20000300000 */
.L_x_1925:
[----:B------:R-:W3:Y:S01]  /*9880*/  LDC.64 R16, c[0x0][0x728] ;  /* 0x0001ca00ff107b82 */ /* 0x000ee20000000a00 */
[----:B--2---:R-:W-:Y:S01]  /*9890*/  IMAD.SHL.U32 R3, R23, 0x40, RZ ;  /* 0x0000004017037824 */ /* 0x004fe200078e00ff */
[----:B------:R-:W-:Y:S01]  /*98a0*/  UMOV UR32, 0x0 ;  /* 0x0000000000207882 */ /* 0x000fe20000000000 */
[C---:B------:R-:W-:Y:S01]  /*98b0*/  VIADD R25, R8.reuse, 0x36430 ;  /* 0x0003643008197836 */ /* 0x040fe20000000000 */
[----:B------:R-:W-:Y:S01]  /*98c0*/  UMOV UR33, 0x14f00000 ;  /* 0x14f0000000217882 */ /* 0x000fe20000000000 */
[C---:B------:R-:W-:Y:S01]  /*98d0*/  VIADD R26, R8.reuse, 0x2a000 ;  /* 0x0002a000081a7836 */ /* 0x040fe20000000000 */
[C---:B------:R-:W-:Y:S01]  /*98e0*/  IADD3 R0, P1, R3.reuse, UR14, RZ ;  /* 0x0000000e03007c10 */ /* 0x040fe2000ff3e0ff */
[C---:B------:R-:W-:Y:S01]  /*98f0*/  VIADD R27, R8.reuse, 0x2c000 ;  /* 0x0002c000081b7836 */ /* 0x040fe20000000000 */
[----:B------:R-:W2:Y:S01]  /*9900*/  LDC.64 R6, c[0x0][0x198] ;  /* 0x00006600ff067b82 */ /* 0x000ea20000000a00 */
[C---:B------:R-:W-:Y:S01]  /*9910*/  R2UR UR27, R3.reuse ;  /* 0x00000000031b72ca */ /* 0x040fe200000e0000 */
[C---:B------:R-:W-:Y:S01]  /*9920*/  VIADD R28, R8.reuse, 0x2e000 ;  /* 0x0002e000081c7836 */ /* 0x040fe20000000000 */
[----:B------:R-:W-:Y:S01]  /*9930*/  LEA.HI.X.SX32 R2, R3, R12, 0x1, P1 ;  /* 0x0000000c03027211 */ /* 0x000fe200008f0eff */
        /* <DEDUP_REMOVED lines=23> */
[----:B------:R-:W-:Y:S01]  /*9ab0*/  UMOV UR11, UR27 ;  /* 0x0000001b000b7c82 */ /* 0x000fe20008000000 */
[----:B------:R-:W-:Y:S01]  /*9ac0*/  IADD3 R4, P1, R13, 0x1f0, RZ ;  /* 0x000001f00d047810 */ /* 0x000fe20007f3e0ff */
[----:B------:R-:W-:Y:S01]  /*9ad0*/  UMOV UR34, 0x10 ;  /* 0x0000001000227882 */ /* 0x000fe20000000000 */
[----:B------:R-:W-:Y:S01]  /*9ae0*/  SHF.L.U32 R7, R10, 0x1f, RZ ;  /* 0x0000001f0a077819 */ /* 0x000fe200000006ff */
[----:B------:R-:W-:Y:S01]  /*9af0*/  UMOV UR43, UR25 ;  /* 0x00000019002b7c82 */ /* 0x000fe20008000000 */
        /* <DEDUP_REMOVED lines=9> */
.L_x_1949:
[----:B------:R-:W-:Y:S05]  /*9b90*/  @P0 BRA `(.L_x_1927) ;  /* 0x0000000000140947 */ /* 0x000fea0003800000 */
[----:B------:R-:W-:Y:S01]  /*9ba0*/  ISETP.NE.AND P1, PT, R22, RZ, PT ;  /* 0x000000ff1600720c */ /* 0x000fe20003f25270 */
[----:B--2---:R-:W-:-:S04]  /*9bb0*/  IMAD.MOV.U32 R7, RZ, RZ, 0x6100 ;  /* 0x00006100ff077424 */ /* 0x004fc800078e00ff */
[----:B------:R3:W-:Y:S08]  /*9bc0*/  SYNCS.ARRIVE.TRANS64 RZ, [R8+URZ+0x36418], R7 ;  /* 0x0364180708ff79a7 */ /* 0x0007f0000800003f */
[----:B------:R-:W-:Y:S05]  /*9bd0*/  @!P1 BRA `(.L_x_1927) ;  /* 0x0000000000049947 */ /* 0x000fea0003800000 */
[----:B------:R-:W-:Y:S01]  /*9be0*/  BPT.TRAP 0x1 ;  /* 0x000000040000795c */ /* 0x000fe20000300000 */
.L_x_1927:
[----:B------:R-:W-:Y:S01]  /*9bf0*/  VIADD R18, R3, 0x40 ;  /* 0x0000004003127836 */ /* 0x000fe20000000000 */
[----:B------:R-:W-:Y:S01]  /*9c00*/  ULDC.64 UR8, c[0x0][0x700] ;  /* 0x0001c00000087ab9 */ /* 0x000fe20000000a00 */
[----:B------:R-:W-:Y:S01]  /*9c10*/  R2UR UR40, R8 ;  /* 0x00000000082872ca */ /* 0x000fe200000e0000 */
[----:B--23--:R-:W-:Y:S01]  /*9c20*/  IMAD.U32 R7, RZ, RZ, UR8 ;  /* 0x00000008ff077e24 */ /* 0x00cfe2000f8e00ff */
[----:B------:R-:W-:Y:S01]  /*9c30*/  UMOV UR32, 0x0 ;  /* 0x0000000000207882 */ /* 0x000fe20000000000 */
[C---:B------:R-:W-:Y:S01]  /*9c40*/  IADD3 R2, P1, R18.reuse, UR22, RZ ;  /* 0x0000001612027c10 */ /* 0x040fe2000ff3e0ff */
[----:B------:R-:W-:Y:S01]  /*9c50*/  VIADD R29, R18, UR7 ;  /* 0x00000007121d7c36 */ /* 0x000fe20008000000 */
[----:B------:R-:W-:Y:S01]  /*9c60*/  SHF.R.S32.HI R6, RZ, 0x1f, R18 ;  /* 0x0000001fff067819 */ /* 0x000fe20000011412 */
[----:B------:R-:W-:Y:S01]  /*9c70*/  UMOV UR33, 0x14f00000 ;  /* 0x14f0000000217882 */ /* 0x000fe20000000000 */
[----:B------:R-:W-:Y:S01]  /*9c80*/  LEA R0, P2, R2, R7, 0x2 ;  /* 0x0000000702007211 */ /* 0x000fe200078410ff */
[----:B------:R-:W-:Y:S01]  /*9c90*/  UMOV UR18, URZ ;  /* 0x0000003f00127c82 */ /* 0x000fe20008000000 */
[----:B------:R-:W-:Y:S01]  /*9ca0*/  R2UR UR19, R29 ;  /* 0x000000001d1372ca */ /* 0x000fe200000e0000 */
[----:B------:R-:W-:Y:S01]  /*9cb0*/  IMAD.X R3, R6, 0x1, R11, P1 ;  /* 0x0000000106037824 */ /* 0x000fe200008e060b */
[----:B------:R-:W-:Y:S01]  /*9cc0*/  R2UR UR42, R0 ;  /* 0x00000000002a72ca */ /* 0x000fe200000e0000 */
[----:B------:R-:W-:Y:S01]  /*9cd0*/  IMAD.U32 R0, RZ, RZ, UR9 ;  /* 0x00000009ff007e24 */ /* 0x000fe2000f8e00ff */
        /* <DEDUP_REMOVED lines=12> */
[----:B------:R-:W-:Y:S01]  /*9da0*/  UMOV UR21, UR29 ;  /* 0x0000001d00157c82 */ /* 0x000fe20008000000 */
[----:B------:R-:W-:Y:S01]  /*9db0*/  UMOV UR10, 0x40 ;  /* 0x00000040000a7882 */ /* 0x000fe20000000000 */
[----:B------:R-:W-:Y:S01]  /*9dc0*/  UMOV UR12, UR28 ;  /* 0x0000001c000c7c82 */ /* 0x000fe20008000000 */
[----:B------:R-:W-:Y:S01]  /*9dd0*/  R2UR UR31, R3 ;  /* 0x00000000031f72ca */ /* 0x000fe200000e0000 */
[----:B------:R-:W-:Y:S01]  /*9de0*/  UMOV UR13, UR29 ;  /* 0x0000001d000d7c82 */ /* 0x000fe20008000000 */
[----:B------:R-:W-:Y:S01]  /*9df0*/  UMOV UR9, UR17 ;  /* 0x0000001100097c82 */ /* 0x000fe20008000000 */
[----:B------:R-:W-:Y:S01]  /*9e00*/  UMOV UR11, UR19 ;  /* 0x00000013000b7c82 */ /* 0x000fe20008000000 */
[----:B------:R-:W-:Y:S01]  /*9e10*/  UMOV UR26, 0x80 ;  /* 0x00000080001a7882 */ /* 0x000fe20000000000 */
[----:B------:R-:W-:Y:S01]  /*9e20*/  UMOV UR25, UR17 ;  /* 0x0000001100197c82 */ /* 0x000fe20008000000 */
[----:B------:R-:W-:Y:S01]  /*9e30*/  UMOV UR27, UR19 ;  /* 0x00000013001b7c82 */ /* 0x000fe20008000000 */
[----:B------:R-:W-:Y:S01]  /*9e40*/  UMOV UR41, UR17 ;  /* 0x0000001100297c82 */ /* 0x000fe20008000000 */
[----:B------:R-:W-:-:S05]  /*9e50*/  UMOV UR34, 0x10 ;  /* 0x0000001000227882 */ /* 0x000fca0000000000 */
[----:B------:R2:W-:Y:S01]  /*9e60*/  UTMALDG.4D [UR16], [UR30], desc[UR32] ;  /* 0x000020101e0075b4 */ /* 0x0005e20008019000 */
[----:B------:R2:W-:Y:S01]  /*9e70*/  UTMALDG.4D [UR8], [UR30], desc[UR32] ;  /* 0x000020081e0075b4 */ /* 0x0005e20008019000 */
[----:B------:R2:W-:Y:S01]  /*9e80*/  UTMALDG.4D [UR24], [UR30], desc[UR32] ;  /* 0x000020181e0075b4 */ /* 0x0005e20008019000 */
[----:B------:R2:W-:Y:S01]  /*9e90*/  UBLKCP.S.G [UR40], [UR42], UR34 ;  /* 0x000000282a0073ba */ /* 0x0005e20008000222 */
[----:B------:R3:W4:Y:S02]  /*9ea0*/  SYNCS.PHASECHK.TRANS64.TRYWAIT P1, [R8+URZ+0x36438], R22 ;  /* 0x03643816080075a7 */ /* 0x000724000802017f */
[----:B---3--:R-:W3:Y:S02]  /*9eb0*/  S2R R22, SR_TID.X ;  /* 0x0000000000167919 */ /* 0x008ee40000002100 */
[----:B---3--:R-:W-:Y:S01]  /*9ec0*/  LOP3.LUT R22, R22, 0x1f, RZ, 0xc0, !PT ;  /* 0x0000001f16167812 */ /* 0x008fe200078ec0ff */
[----:B--2-4-:R-:W-:Y:S06]  /*9ed0*/  @!P1 BRA `(.L_x_1928) ;  /* 0x0000001400149947 */ /* 0x014fec0003800000 */
.L_x_1950:
[----:B------:R-:W-:Y:S05]  /*9ee0*/  @P0 BRA `(.L_x_1929) ;  /* 0x00000000001c0947 */ /* 0x000fea0003800000 */
[----:B------:R-:W-:-:S04]  /*9ef0*/  IMAD.MOV.U32 R22, RZ, RZ, 0x6100 ;  /* 0x00006100ff167424 */ /* 0x000fc800078e00ff */
[----:B------:R2:W-:Y:S02]  /*9f00*/  SYNCS.ARRIVE.TRANS64 RZ, [R8+URZ+0x36430], R22 ;  /* 0x0364301608ff79a7 */ /* 0x0005e4000800003f */
[----:B--2---:R-:W2:Y:S02]  /*9f10*/  S2R R22, SR_TID.X ;  /* 0x0000000000167919 */ /* 0x004ea40000002100 */
[----:B--2---:R-:W-:-:S04]  /*9f20*/  LOP3.LUT R22, R22, 0x1f, RZ, 0xc0, !PT ;  /* 0x0000001f16167812 */ /* 0x004fc800078ec0ff */
[----:B------:R-:W-:-:S13]  /*9f30*/  ISETP.NE.AND P1, PT, R22, RZ, PT ;  /* 0x000000ff1600720c */ /* 0x000fda0003f25270 */
[----:B------:R-:W-:Y:S05]  /*9f40*/  @!P1 BRA `(.L_x_1929) ;  /* 0x0000000000049947 */ /* 0x000fea0003800000 */
[----:B------:R-:W-:Y:S01]  /*9f50*/  BPT.TRAP 0x1 ;  /* 0x000000040000795c */ /* 0x000fe20000300000 */
.L_x_1929:
[----:B------:R-:W-:Y:S01]  /*9f60*/  IADD3 R18, P1, R18, UR14, RZ ;  /* 0x0000000e12127c10 */ /* 0x000fe2000ff3e0ff */
        /* <DEDUP_REMOVED lines=36> */
.L_x_1952:
[----:B------:R-:W-:Y:S05]  /*a1b0*/  @P0 BRA `(.L_x_1931) ;  /* 0x0000000000140947 */ /* 0x000fea0003800000 */
[----:B------:R-:W-:Y:S01]  /*a1c0*/  ISETP.NE.AND P1, PT, R22, RZ, PT ;  /* 0x000000ff1600720c */ /* 0x000fe20003f25270 */
[----:B--2---:R-:W-:-:S04]  /*a1d0*/  IMAD.MOV.U32 R5, RZ, RZ, 0x6100 ;  /* 0x00006100ff057424 */ /* 0x004fc800078e00ff */
[----:B------:R3:W-:Y:S08]  /*a1e0*/  SYNCS.ARRIVE.TRANS64 RZ, [R8+URZ+0x36410], R5 ;  /* 0x0364100508ff79a7 */ /* 0x0007f0000800003f */
[----:B------:R-:W-:Y:S05]  /*a1f0*/  @!P1 BRA `(.L_x_1931) ;  /* 0x0000000000049947 */ /* 0x000fea0003800000 */
[----:B------:R-:W-:Y:S01]  /*a200*/  BPT.TRAP 0x1 ;  /* 0x000000040000795c */ /* 0x000fe20000300000 */
.L_x_1931:
        /* <DEDUP_REMOVED lines=8> */
[----:B------:R-:W-:Y:S01]  /*a290*/  UMOV UR20, UR28 ;  /* 0x0000001c00147c82 */ /* 0x000fe20008000000 */
[----:B------:R-:W-:Y:S01]  /*a2a0*/  UMOV UR21, UR29 ;  /* 0x0000001d00157c82 */ /* 0x000fe20008000000 */
[----:B------:R-:W-:Y:S01]  /*a2b0*/  UMOV UR10, 0x40 ;  /* 0x00000040000a7882 */ /* 0x000fe20000000000 */
[----:B------:R-:W-:Y:S01]  /*a2c0*/  UMOV UR12, UR28 ;  /* 0x0000001c000c7c82 */ /* 0x000fe20008000000 */
[----:B------:R-:W-:Y:S01]  /*a2d0*/  UMOV UR13, UR29 ;  /* 0x0000001d000d7c82 */ /* 0x000fe20008000000 */
[----:B------:R-:W-:-:S02]  /*a2e0*/  UIADD3 UR34, UR34, 0x2, URZ ;  /* 0x0000000222227890 */ /* 0x000fc4000fffe03f */
[----:B------:R-:W-:Y:S02]  /*a2f0*/  UIADD3 UR16, UR40, 0x1e000, URZ ;  /* 0x0001e00028107890 */ /* 0x000fe4000fffe03f */
[----:B------:R-:W-:Y:S02]  /*a300*/  USHF.L.U32 UR19, UR34, 0x6, URZ ;  /* 0x0000000622137899 */ /* 0x000fe4000800063f */
[----:B------:R-:W-:Y:S01]  /*a310*/  UIADD3 UR17, UR40, 0x36410, URZ ;  /* 0x0003641028117890 */ /* 0x000fe2000fffe03f */
[----:B------:R-:W-:Y:S01]  /*a320*/  IMAD.U32 R23, RZ, RZ, UR34 ;  /* 0x00000022ff177e24 */ /* 0x000fe2000f8e00ff */
[----:B------:R-:W-:Y:S02]  /*a330*/  UIADD3 UR8, UP0, UR19, UR22, URZ ;  /* 0x0000001613087290 */ /* 0x000fe4000ff1e03f */
[----:B------:R-:W-:Y:S01]  /*a340*/  IMAD.U32 R4, RZ, RZ, UR19 ;  /* 0x00000013ff047e24 */ /* 0x000fe2000f8e00ff */
[----:B------:R-:W-:Y:S02]  /*a350*/  UIADD3 UR19, UR19, UR7, URZ ;  /* 0x0000000713137290 */ /* 0x000fe4000fffe03f */
[----:B------:R-:W-:Y:S01]  /*a360*/  UIADD3 UR24, UR40, 0x22000, URZ ;  /* 0x0002200028187890 */ /* 0x000fe2000fffe03f */
[----:B------:R-:W-:Y:S01]  /*a370*/  PLOP3.LUT P1, PT, PT, PT, UP0, 0x80, 0x0 ;  /* 0x000000000000781c */ /* 0x000fe20003f2f008 */
[----:B------:R-:W-:Y:S01]  /*a380*/  IMAD.U32 R6, RZ, RZ, UR8 ;  /* 0x00000008ff067e24 */ /* 0x000fe2000f8e00ff */
[----:B------:R-:W-:-:S02]  /*a390*/  UIADD3 UR8, UR40, 0x20000, URZ ;  /* 0x0002000028087890 */ /* 0x000fc4000fffe03f */
[----:B--23--:R-:W-:Y:S01]  /*a3a0*/  LEA.HI.X.SX32 R5, R4, R11, 0x1, P1 ;  /* 0x0000000b04057211 */ /* 0x00cfe200008f0eff */
[----:B------:R-:W-:Y:S01]  /*a3b0*/  UIADD3 UR40, UR40, 0x30000, URZ ;  /* 0x0003000028287890 */ /* 0x000fe2000fffe03f */
[----:B------:R-:W-:Y:S01]  /*a3c0*/  LEA R4, P1, R6, R7, 0x2 ;  /* 0x0000000706047211 */ /* 0x000fe200078210ff */
[----:B------:R-:W-:Y:S01]  /*a3d0*/  UMOV UR9, UR17 ;  /* 0x0000001100097c82 */ /* 0x000fe20008000000 */
[----:B------:R-:W-:Y:S01]  /*a3e0*/  UMOV UR11, UR19 ;  /* 0x00000013000b7c82 */ /* 0x000fe20008000000 */
[----:B------:R-:W-:Y:S01]  /*a3f0*/  UMOV UR26, 0x80 ;  /* 0x00000080001a7882 */ /* 0x000fe20000000000 */
[----:B------:R-:W-:Y:S01]  /*a400*/  R2UR UR42, R4 ;  /* 0x00000000042a72ca */ /* 0x000fe200000e0000 */
[----:B------:R-:W-:Y:S01]  /*a410*/  UMOV UR25, UR17 ;  /* 0x0000001100197c82 */ /* 0x000fe20008000000 */
[----:B------:R-:W-:Y:S01]  /*a420*/  LEA.HI.X R4, R6, R0, R5, 0x2, P1 ;  /* 0x0000000006047211 */ /* 0x000fe200008f1405 */
[----:B------:R2:W-:Y:S01]  /*a430*/  UTMALDG.4D [UR16], [UR30], desc[UR32] ;  /* 0x000020101e0075b4 */ /* 0x0005e20008019000 */
[----:B------:R-:W-:Y:S01]  /*a440*/  ISETP.NE.AND P1, PT, R24, RZ, PT ;  /* 0x000000ff1800720c */ /* 0x000fe20003f25270 */
[----:B------:R-:W-:Y:S01]  /*a450*/  UMOV UR27, UR19 ;  /* 0x00000013001b7c82 */ /* 0x000fe20008000000 */
[----:B------:R-:W-:Y:S01]  /*a460*/  R2UR UR43, R4 ;  /* 0x00000000042b72ca */ /* 0x000fe200000e0000 */
[----:B------:R-:W-:Y:S01]  /*a470*/  UMOV UR41, UR17 ;  /* 0x0000001100297c82 */ /* 0x000fe20008000000 */
[----:B------:R-:W-:Y:S01]  /*a480*/  UMOV UR39, 0x10 ;  /* 0x0000001000277882 */ /* 0x000fe20000000000 */
[----:B------:R2:W-:Y:S01]  /*a490*/  UTMALDG.4D [UR8], [UR30], desc[UR32] ;  /* 0x000020081e0075b4 */ /* 0x0005e20008019000 */
[----:B------:R2:W-:Y:S09]  /*a4a0*/  UTMALDG.4D [UR24], [UR30], desc[UR32] ;  /* 0x000020181e0075b4 */ /* 0x0005f20008019000 */
[----:B------:R2:W-:Y:S02]  /*a4b0*/  UBLKCP.S.G [UR40], [UR42], UR39 ;  /* 0x000000282a0073ba */ /* 0x0005e40008000227 */
[----:B--2---:R-:W-:Y:S05]  /*a4c0*/  @P1 BRA `(.L_x_1932) ;  /* 0xfffffff000c41947 */ /* 0x004fea000383ffff */
.L_x_1923:
[----:B------:R-:W-:Y:S01]  /*a4d0*/  ISETP.NE.AND P1, PT, R21, RZ, PT ;  /* 0x000000ff1500720c */ /* 0x000fe20003f25270 */
[----:B------:R-:W-:Y:S02]  /*a4e0*/  IMAD.MOV.U32 R4, RZ, RZ, R19 ;  /* 0x000000ffff047224 */ /* 0x000fe400078e0013 */
[----:B------:R-:W-:-:S10]  /*a4f0*/  IMAD.MOV.U32 R5, RZ, RZ, 0x1 ;  /* 0x00000001ff057424 */ /* 0x000fd400078e00ff */
[----:B------:R-:W-:Y:S05]  /*a500*/  @!P1 BRA `(.L_x_1922) ;  /* 0x00000004008c9947 */ /* 0x000fea0003800000 */
[----:B------:R-:W2:Y:S02]  /*a510*/  SYNCS.PHASECHK.TRANS64.TRYWAIT P1, [R8+URZ+0x36438], R9 ;  /* 0x03643809080075a7 */ /* 0x000ea4000802017f */
[----:B--2---:R-:W-:Y:S05]  /*a520*/  @!P1 BRA `(.L_x_1933) ;  /* 0x0000000c00b89947 */ /* 0x004fea0003800000 */
.L_x_1953:
[----:B------:R-:W-:Y:S05]  /*a530*/  @P0 BRA `(.L_x_1934) ;  /* 0x0000000000140947 */ /* 0x000fea0003800000 */
[----:B------:R-:W-:Y:S01]  /*a540*/  ISETP.NE.AND P1, PT, R22, RZ, PT ;  /* 0x000000ff1600720c */ /* 0x000fe20003f25270 */
[----:B------:R-:W-:-:S04]  /*a550*/  IMAD.MOV.U32 R5, RZ, RZ, 0x6100 ;  /* 0x00006100ff057424 */ /* 0x000fc800078e00ff */
[----:B------:R3:W-:Y:S08]  /*a560*/  SYNCS.ARRIVE.TRANS64 RZ, [R8+URZ+0x36430], R5 ;  /* 0x0364300508ff79a7 */ /* 0x0007f0000800003f */
[----:B------:R-:W-:Y:S05]  /*a570*/  @!P1 BRA `(.L_x_1934) ;  /* 0x0000000000049947 */ /* 0x000fea0003800000 */
[----:B------:R-:W-:Y:S01]  /*a580*/  BPT.TRAP 0x1 ;  /* 0x000000040000795c */ /* 0x000fe20000300000 */
.L_x_1934:
[----:B---3--:R-:W3:Y:S01]  /*a590*/  LDC.64 R4, c[0x0][0x728] ;  /* 0x0001ca00ff047b82 */ /* 0x008ee20000000a00 */
[----:B------:R-:W-:Y:S01]  /*a5a0*/  IMAD.SHL.U32 R23, R23, 0x40, RZ ;  /* 0x0000004017177824 */ /* 0x000fe200078e00ff */
[----:B------:R-:W-:Y:S01]  /*a5b0*/  R2UR UR24, R8 ;  /* 0x00000000081872ca */ /* 0x000fe200000e0000 */
[----:B------:R-:W-:Y:S01]  /*a5c0*/  UMOV UR32, 0x0 ;  /* 0x0000000000207882 */ /* 0x000fe20000000000 */
[----:B------:R-:W-:Y:S01]  /*a5d0*/  UMOV UR33, 0x14f00000 ;  /* 0x14f0000000217882 */ /* 0x000fe20000000000 */
[----:B------:R-:W-:Y:S01]  /*a5e0*/  UMOV UR18, URZ ;  /* 0x0000003f00127c82 */ /* 0x000fe20008000000 */
[C---:B------:R-:W-:Y:S01]  /*a5f0*/  IADD3 R6, P1, R23.reuse, UR14, RZ ;  /* 0x0000000e17067c10 */ /* 0x040fe2000ff3e0ff */
[----:B------:R-:W-:Y:S01]  /*a600*/  UMOV UR20, UR28 ;  /* 0x0000001c00147c82 */ /* 0x000fe20008000000 */
[C---:B------:R-:W-:Y:S01]  /*a610*/  R2UR UR19, R23.reuse ;  /* 0x00000000171372ca */ /* 0x040fe200000e0000 */
[----:B------:R-:W-:Y:S01]  /*a620*/  UMOV UR21, UR29 ;  /* 0x0000001d00157c82 */ /* 0x000fe20008000000 */
[----:B-12---:R-:W-:Y:S01]  /*a630*/  LEA.HI.X.SX32 R9, R23, R12, 0x1, P1 ;  /* 0x0000000c17097211 */ /* 0x006fe200008f0eff */
        /* <DEDUP_REMOVED lines=9> */
[C---:B---3--:R-:W-:Y:S01]  /*a6d0*/  LEA R4, P2, R6.reuse, R4, 0x2 ;  /* 0x0000000406047211 */ /* 0x048fe200078410ff */
        /* <DEDUP_REMOVED lines=19> */
[----:B------:R-:W2:Y:S02]  /*a810*/  SYNCS.PHASECHK.TRANS64.TRYWAIT P1, [R8+URZ+0x36428], R5 ;  /* 0x03642805080075a7 */ /* 0x000ea4000802017f */
[----:B-12---:R-:W-:Y:S05]  /*a820*/  @!P1 BRA `(.L_x_1935) ;  /* 0x0000000c000c9947 */ /* 0x006fea0003800000 */
.L_x_1954:
[----:B-1----:R-:W-:Y:S01]  /*a830*/  IMAD.MOV.U32 R5, RZ, RZ, RZ ;  /* 0x000000ffff057224 */ /* 0x002fe200078e00ff */
[----:B------:R-:W-:Y:S06]  /*a840*/  @P0 BRA `(.L_x_1936) ;  /* 0x0000000000140947 */ /* 0x000fec0003800000 */
[----:B------:R-:W-:Y:S01]  /*a850*/  ISETP.NE.AND P1, PT, R22, RZ, PT ;  /* 0x000000ff1600720c */ /* 0x000fe20003f25270 */
[----:B------:R-:W-:-:S04]  /*a860*/  IMAD.MOV.U32 R9, RZ, RZ, 0x6100 ;  /* 0x00006100ff097424 */ /* 0x000fc800078e00ff */
[----:B------:R1:W-:Y:S08]  /*a870*/  SYNCS.ARRIVE.TRANS64 RZ, [R8+URZ+0x36418], R9 ;  /* 0x0364180908ff79a7 */ /* 0x0003f0000800003f */
[----:B------:R-:W-:Y:S05]  /*a880*/  @!P1 BRA `(.L_x_1936) ;  /* 0x0000000000049947 */ /* 0x000fea0003800000 */
[----:B------:R-:W-:Y:S01]  /*a890*/  BPT.TRAP 0x1 ;  /* 0x000000040000795c */ /* 0x000fe20000300000 */
.L_x_1936:
        /* <DEDUP_REMOVED lines=16> */
[----:B------:R-:W-:Y:S02]  /*a9a0*/  UIADD3 UR8, UP0, UR19, UR22, URZ ;  /* 0x0000001613087290 */ /* 0x000fe4000ff1e03f */
[----:B------:R-:W-:Y:S01]  /*a9b0*/  IMAD.U32 R4, RZ, RZ, UR19 ;  /* 0x00000013ff047e24 */ /* 0x000fe2000f8e00ff */
[----:B------:R-:W-:Y:S02]  /*a9c0*/  UIADD3 UR17, UR40, 0x36418, URZ ;  /* 0x0003641828117890 */ /* 0x000fe4000fffe03f */
[----:B------:R-:W-:Y:S01]  /*a9d0*/  UIADD3 UR19, UR19, UR7, URZ ;  /* 0x0000000713137290 */ /* 0x000fe2000fffe03f */
[----:B------:R-:W-:Y:S01]  /*a9e0*/  PLOP3.LUT P1, PT, PT, PT, UP0, 0x80, 0x0 ;  /* 0x000000000000781c */ /* 0x000fe20003f2f008 */
[----:B------:R-:W-:Y:S01]  /*a9f0*/  UIADD3 UR24, UR40, 0x28000, URZ ;  /* 0x0002800028187890 */ /* 0x000fe2000fffe03f */
[----:B------:R-:W-:Y:S02]  /*aa00*/  UMOV UR34, 0x10 ;  /* 0x0000001000227882 */ /* 0x000fe40000000000 */
[----:B------:R-:W-:Y:S01]  /*aa10*/  LEA.HI.X.SX32 R11, R4, R11, 0x1, P1 ;  /* 0x0000000b040b7211 */ /* 0x000fe200008f0eff */
[----:B------:R-:W-:Y:S01]  /*aa20*/  IMAD.U32 R4, RZ, RZ, UR8 ;  /* 0x00000008ff047e24 */ /* 0x000fe2000f8e00ff */
[----:B------:R-:W-:-:S02]  /*aa30*/  UIADD3 UR8, UR40, 0x26000, URZ ;  /* 0x0002600028087890 */ /* 0x000fc4000fffe03f */
[----:B------:R-:W-:Y:S01]  /*aa40*/  UIADD3 UR40, UR40, 0x30100, URZ ;  /* 0x0003010028287890 */ /* 0x000fe2000fffe03f */
[----:B------:R2:W-:Y:S01]  /*aa50*/  UTMALDG.4D [UR16], [UR30], desc[UR32] ;  /* 0x000020101e0075b4 */ /* 0x0005e20008019000 */
[C---:B------:R-:W-:Y:S01]  /*aa60*/  LEA R7, P1, R4.reuse, R7, 0x2 ;  /* 0x0000000704077211 */ /* 0x040fe200078210ff */
[----:B------:R-:W-:Y:S01]  /*aa70*/  UMOV UR9, UR17 ;  /* 0x0000001100097c82 */ /* 0x000fe20008000000 */
[----:B------:R-:W-:Y:S01]  /*aa80*/  UMOV UR11, UR19 ;  /* 0x00000013000b7c82 */ /* 0x000fe20008000000 */
[----:B------:R-:W-:Y:S01]  /*aa90*/  UMOV UR25, UR17 ;  /* 0x0000001100197c82 */ /* 0x000fe20008000000 */
[----:B------:R-:W-:Y:S01]  /*aaa0*/  LEA.HI.X R0, R4, R0, R11, 0x2, P1 ;  /* 0x0000000004007211 */ /* 0x000fe200008f140b */
[----:B------:R-:W-:Y:S01]  /*aab0*/  UMOV UR27, UR19 ;  /* 0x00000013001b7c82 */ /* 0x000fe20008000000 */
[----:B------:R-:W-:Y:S01]  /*aac0*/  R2UR UR42, R7 ;  /* 0x00000000072a72ca */ /* 0x000fe200000e0000 */
[----:B------:R-:W-:Y:S01]  /*aad0*/  UMOV UR41, UR17 ;  /* 0x0000001100297c82 */ /* 0x000fe20008000000 */
[----:B------:R-:W-:Y:S01]  /*aae0*/  R2UR UR43, R0 ;  /* 0x00000000002b72ca */ /* 0x000fe200000e0000 */
[----:B------:R2:W-:Y:S01]  /*aaf0*/  UTMALDG.4D [UR8], [UR30], desc[UR32] ;  /* 0x000020081e0075b4 */ /* 0x0005e20008019000 */
[----:B------:R-:W-:Y:S01]  /*ab00*/  IMAD.MOV.U32 R4, RZ, RZ, R19 ;  /* 0x000000ffff047224 */ /* 0x000fe200078e0013 */
[----:B------:R2:W-:Y:S10]  /*ab10*/  UTMALDG.4D [UR24], [UR30], desc[UR32] ;  /* 0x000020181e0075b4 */ /* 0x0005f40008019000 */
[----:B------:R2:W-:Y:S02]  /*ab20*/  UBLKCP.S.G [UR40], [UR42], UR34 ;  /* 0x000000282a0073ba */ /* 0x0005e40008000222 */
[----:B--2---:R-:W-:Y:S01]  /*ab30*/  NOP ;  /* 0x0000000000007918 */ /* 0x004fe20000000000 */
.L_x_1922:
[----:B------:R-:W-:-:S04]  /*ab40*/  SHF.L.U32 R3, R5, 0x1f, RZ ;  /* 0x0000001f05037819 */ /* 0x000fc800000006ff */
[----:B------:R-:W2:Y:S02]  /*ab50*/  SYNCS.PHASECHK.TRANS64.TRYWAIT P1, [R8+URZ+0x36438], R3 ;  /* 0x03643803080075a7 */ /* 0x000ea4000802017f */
[----:B--2---:R-:W-:Y:S05]  /*ab60*/  @!P1 BRA `(.L_x_1937) ;  /* 0x0000000800509947 */ /* 0x004fea0003800000 */
.L_x_1955:
[----:B------:R-:W-:Y:S05]  /*ab70*/  @P0 BRA `(.L_x_1938) ;  /* 0x0000000000180947 */ /* 0x000fea0003800000 */
[----:B------:R-:W3:Y:S01]  /*ab80*/  S2R R0, SR_TID.X ;  /* 0x0000000000007919 */ /* 0x000ee20000002100 */
[----:B--2---:R-:W-:-:S04]  /*ab90*/  IMAD.MOV.U32 R3, RZ, RZ, 0x6100 ;  /* 0x00006100ff037424 */ /* 0x004fc800078e00ff */
[----:B------:R4:W-:Y:S01]  /*aba0*/  SYNCS.ARRIVE.TRANS64 RZ, [R8+URZ+0x36430], R3 ;  /* 0x0364300308ff79a7 */ /* 0x0009e2000800003f */
[----:B---3--:R-:W-:-:S13]  /*abb0*/  LOP3.LUT P0, RZ, R0, 0x1f, RZ, 0xc0, !PT ;  /* 0x0000001f00ff7812 */ /* 0x008fda000780c0ff */
[----:B----4-:R-:W-:Y:S05]  /*abc0*/  @!P0 BRA `(.L_x_1938) ;  /* 0x0000000000048947 */ /* 0x010fea0003800000 */
[----:B------:R-:W-:Y:S01]  /*abd0*/  BPT.TRAP 0x1 ;  /* 0x000000040000795c */ /* 0x000fe20000300000 */
.L_x_1938:
        /* <DEDUP_REMOVED lines=22> */
[----:B--2---:R-:W-:Y:S01]  /*ad40*/  SEL R3, RZ, 0x1, P0 ;  /* 0x00000001ff037807 */ /* 0x004fe20000000000 */
[----:B------:R-:W-:Y:S01]  /*ad50*/  ULEA UR30, UP0, UR9, UR30, 0x2 ;  /* 0x0000001e091e7291 */ /* 0x000fe2000f80103f */
[----:B------:R-:W-:Y:S01]  /*ad60*/  SEL R20, R20, RZ, P0 ;  /* 0x000000ff14147207 */ /* 0x000fe20000000000 */
[----:B------:R-:W-:Y:S01]  /*ad70*/  UIADD3 UR16, UR24, 0x2a000, URZ ;  /* 0x0002a00018107890 */ /* 0x000fe2000fffe03f */
[----:B------:R-:W-:Y:S01]  /*ad80*/  LOP3.LUT R10, R10, R3, RZ, 0x3c, !PT ;  /* 0x000000030a0a7212 */ /* 0x000fe200078e3cff */
[----:B------:R-:W-:-:S02]  /*ad90*/  ULEA.HI.X UR31, UR9, UR31, UR8, 0x2, UP0 ;  /* 0x0000001f091f7291 */ /* 0x000fc400080f1408 */
[----:B------:R-:W-:Y:S02]  /*ada0*/  UIADD3 UR19, UR19, UR7, URZ ;  /* 0x0000000713137290 */ /* 0x000fe4000fffe03f */
[----:B------:R-:W-:Y:S02]  /*adb0*/  UIADD3 UR42, UR24, 0x30200, URZ ;  /* 0x00030200182a7890 */ /* 0x000fe4000fffe03f */
[----:B------:R-:W-:Y:S02]  /*adc0*/  UIADD3 UR8, UR24, 0x2c000, URZ ;  /* 0x0002c00018087890 */ /* 0x000fe4000fffe03f */
[----:B------:R-:W-:Y:S01]  /*add0*/  UIADD3 UR24, UR24, 0x2e000, URZ ;  /* 0x0002e00018187890 */ /* 0x000fe2000fffe03f */
[----:B------:R-:W-:Y:S01]  /*ade0*/  UMOV UR9, UR17 ;  /* 0x0000001100097c82 */ /* 0x000fe20008000000 */
[----:B------:R-:W-:Y:S01]  /*adf0*/  UMOV UR11, UR19 ;  /* 0x00000013000b7c82 */ /* 0x000fe20008000000 */
[----:B------:R-:W-:Y:S01]  /*ae00*/  UMOV UR26, 0x80 ;  /* 0x00000080001a7882 */ /* 0x000fe20000000000 */
[----:B------:R-:W-:Y:S01]  /*ae10*/  UMOV UR25, UR17 ;  /* 0x0000001100197c82 */ /* 0x000fe20008000000 */
[----:B------:R2:W-:Y:S01]  /*ae20*/  UTMALDG.4D [UR16], [UR32], desc[UR40] ;  /* 0x00002810200075b4 */ /* 0x0005e20008019000 */
[----:B------:R-:W-:Y:S01]  /*ae30*/  UMOV UR27, UR19 ;  /* 0x00000013001b7c82 */ /* 0x000fe20008000000 */
[----:B------:R-:W-:Y:S01]  /*ae40*/  UMOV UR43, UR17 ;  /* 0x00000011002b7c82 */ /* 0x000fe20008000000 */
[----:B------:R-:W-:Y:S01]  /*ae50*/  UMOV UR34, 0x10 ;  /* 0x0000001000227882 */ /* 0x000fe20000000000 */
[----:B------:R2:W-:Y:S01]  /*ae60*/  UTMALDG.4D [UR8], [UR32], desc[UR40] ;  /* 0x00002808200075b4 */ /* 0x0005e20008019000 */
[----:B------:R2:W-:Y:S01]  /*ae70*/  UTMALDG.4D [UR24], [UR32], desc[UR40] ;  /* 0x00002818200075b4 */ /* 0x0005e20008019000 */
[----:B------:R2:W-:Y:S02]  /*ae80*/  UBLKCP.S.G [UR42], [UR30], UR34 ;  /* 0x0000002a1e0073ba */ /* 0x0005e40008000222 */
[----:B--2---:R-:W-:Y:S01]  /*ae90*/  NOP ;  /* 0x0000000000007918 */ /* 0x004fe20000000000 */
.L_x_1919:
[----:B------:R-:W-:Y:S05]  /*aea0*/  BSYNC B0 ;  /* 0x0000000000007941 */ /* 0x000fea0003800000 */
.L_x_1914:
[----:B------:R-:W-:-:S03]  /*aeb0*/  UMOV UR8, 0xffffffff ;  /* 0xffffffff00087882 */ /* 0x000fc60000000000 */
[----:B------:R-:W-:Y:S05]  /*aec0*/  BRA.DIV UR8, `(.L_x_1939) ;  /* 0x00000006088c7947 */ /* 0x000fea000b800000 */
[----:B------:R-:W-:-:S13]  /*aed0*/  ELECT P6, URZ, PT ;  /* 0x00000000003f782f */ /* 0x000fda00038c0000 */
.L_x_1958:
[----:B------:R-:W-:Y:S05]  /*aee0*/  @!P6 BRA `(.L_x_1790) ;  /* 0x000000000074e947 */ /* 0x000fea0003800000 */
[----:B------:R-:W-:-:S06]  /*aef0*/  ULOP3.LUT UR8, UR38, 0x2, URZ, 0xfc, !UPT ;  /* 0x0000000226087892 */ /* 0x000fcc000f8efc3f */
[----:B------:R-:W-:-:S05]  /*af00*/  IMAD.U32 R0, RZ, RZ, UR8 ;  /* 0x00000008ff007e24 */ /* 0x000fca000f8e00ff */
[----:B------:R-:W-:-:S13]  /*af10*/  ISETP.NE.AND P2, PT, R0, 0x3, PT ;  /* 0x000000030000780c */ /* 0x000fda0003f45270 */
[----:B------:R-:W-:Y:S05]  /*af20*/  @!P2 BRA `(.L_x_1940) ;  /* 0x000000000004a947 */ /* 0x000fea0003800000 */
[----:B---3--:R-:W-:Y:S01]  /*af30*/  BPT.TRAP 0x1 ;  /* 0x000000040000795c */ /* 0x008fe20000300000 */
.L_x_1940:
[----:B------:R-:W2:Y:S01]  /*af40*/  S2R R3, SR_CgaCtaId ;  /* 0x0000000000037919 */ /* 0x000ea20000008800 */
[----:B------:R-:W-:-:S04]  /*af50*/  MOV R0, 0x400 ;  /* 0x0000040000007802 */ /* 0x000fc80000000f00 */
[----:B--2---:R-:W-:Y:S02]  /*af60*/  LEA R4, R3, R0, 0x18 ;  /* 0x0000000003047211 */ /* 0x004fe400078ec0ff */
[----:B------:R-:W-:-:S03]  /*af70*/  SHF.L.U32 R0, R10, 0x1f, RZ ;  /* 0x0000001f0a007819 */ /* 0x000fc600000006ff */
[----:B------:R-:W-:-:S04]  /*af80*/  VIADD R3, R4, 0x36420 ;  /* 0x0003642004037836 */ /* 0x000fc80000000000 */
[C---:B-1----:R-:W-:Y:S02]  /*af90*/  IMAD R9, R20.reuse, 0x8, R3 ;  /* 0x0000000814097824 */ /* 0x042fe400078e0203 */
        /* <DEDUP_REMOVED lines=9> */
.L_x_1959:
[----:B------:R-:W2:Y:S02]  /*b030*/  SYNCS.PHASECHK.TRANS64.TRYWAIT P0, [R3+URZ], R2 ;  /* 0x00000002030075a7 */ /* 0x000ea4000800017f */
[----:B--2---:R-:W-:Y:S05]  /*b040*/  @!P0 BRA `(.L_x_1942) ;  /* 0x0000000400608947 */ /* 0x004fea0003800000 */
.L_x_1960:
[----:B------:R-:W-:Y:S05]  /*b050*/  @!P2 BRA `(.L_x_1943) ;  /* 0x000000000004a947 */ /* 0x000fea0003800000 */
[----:B---3--:R-:W-:Y:S01]  /*b060*/  BPT.TRAP 0x1 ;  /* 0x000000040000795c */ /* 0x008fe20000300000 */
.L_x_1943:
[----:B------:R-:W-:-:S07]  /*b070*/  SHF.L.U32 R5, R5, 0x1f, RZ ;  /* 0x0000001f05057819 */ /* 0x000fce00000006ff */
.L_x_1944:
[----:B----4-:R4:W1:Y:S02]  /*b080*/  SYNCS.PHASECHK.TRANS64.TRYWAIT P0, [R4+URZ+0x36438], R5 ;  /* 0x03643805040075a7 */ /* 0x010864000800017f */
[----:B-1----:R-:W-:Y:S05]  /*b090*/  @!P0 NANOSLEEP.SYNCS 0x989680 ;  /* 0x009896800000895d */ /* 0x002fea0003900000 */
[----:B------:R-:W1:Y:S02]  /*b0a0*/  @!P0 SYNCS.PHASECHK.TRANS64 P0, [R4+URZ+0x36438], R5 ;  /* 0x03643805040085a7 */ /* 0x000e64000800007f */
[----:B-1----:R-:W-:Y:S05]  /*b0b0*/  @!P0 BRA `(.L_x_1944) ;  /* 0xfffffffc00f08947 */ /* 0x002fea000383ffff */
.L_x_1790:
[----:B---3--:R-:W-:Y:S05]  /*b0c0*/  BSYNC B6 ;  /* 0x0000000000067941 */ /* 0x008fea0003800000 */
.L_x_1784:
[----:B------:R-:W-:Y:S05]  /*b0d0*/  EXIT ;  /* 0x000000000000794d */ /* 0x000fea0003800000 */
.L_x_1801:
[----:B------:R-:W-:Y:S02]  /*b0e0*/  IMAD.MOV.U32 R12, RZ, RZ, RZ ;  /* 0x000000ffff0c7224 */ /* 0x000fe400078e00ff */
[----:B------:R-:W-:Y:S02]  /*b0f0*/  IMAD.MOV.U32 R11, RZ, RZ, 0x1f ;  /* 0x0000001fff0b7424 */ /* 0x000fe400078e00ff */
[----:B------:R-:W-:-:S07]  /*b100*/  IMAD.MOV.U32 R15, RZ, RZ, -0x1 ;  /* 0xffffffffff0f7424 */ /* 0x000fce00078e00ff */
[----:B------:R-:W-:Y:S05]  /*b110*/  WARPSYNC.COLLECTIVE R15, `(.L_x_1945) ;  /* 0x000000000f087348 */ /* 0x000fea0003c00000 */
[----:B------:R1:W2:Y:S02]  /*b120*/  SHFL.IDX P6, R14, R13, R12, R11 ;  /* 0x0000000c0d0e7389 */ /* 0x0002a400000c000b */
[----:B-12---:R-:W-:Y:S01]  /*b130*/  ENDCOLLECTIVE ;  /* 0x000000000000791b */ /* 0x006fe20003800000 */
.L_x_1945:
[----:B------:R-:W-:Y:S05]  /*b140*/  BRA `(.L_x_1946) ;  /* 0xffffff6000a87947 */ /* 0x000fea000383ffff */
.L_x_1803:
[----:B--2---:R2:W3:Y:S02]  /*b150*/  SYNCS.PHASECHK.TRANS64.TRYWAIT P0, [R154+URZ+0x36400], R11 ;  /* 0x0364000b9a0075a7 */ /* 0x0044e4000800017f */
[----:B---3--:R-:W-:Y:S05]  /*b160*/  @!P0 NANOSLEEP.SYNCS 0x989680 ;  /* 0x009896800000895d */ /* 0x008fea0003900000 */
[----:B------:R-:W3:Y:S02]  /*b170*/  @!P0 SYNCS.PHASECHK.TRANS64 P0, [R154+URZ+0x36400], R11 ;  /* 0x0364000b9a0085a7 */ /* 0x000ee4000800007f */
[----:B---3--:R-:W-:Y:S05]  /*b180*/  @!P0 BRA `(.L_x_1803) ;  /* 0xfffffffc00f08947 */ /* 0x008fea000383ffff */
[----:B------:R-:W-:Y:S05]  /*b190*/  BRA `(.L_x_1802) ;  /* 0xffffff6000e07947 */ /* 0x000fea000383ffff */
.L_x_1807:
[----:B--2---:R2:W3:Y:S02]  /*b1a0*/  SYNCS.PHASECHK.TRANS64.TRYWAIT P1, [R3+URZ+0x36410], R12 ;  /* 0x0364100c030075a7 */ /* 0x0044e4000802017f */
[----:B---3--:R-:W-:Y:S05]  /*b1b0*/  @!P1 NANOSLEEP.SYNCS 0x989680 ;  /* 0x009896800000995d */ /* 0x008fea0003900000 */
[----:B------:R-:W3:Y:S02]  /*b1c0*/  @!P1 SYNCS.PHASECHK.TRANS64 P1, [R3+URZ+0x36410], R12 ;  /* 0x0364100c030095a7 */ /* 0x000ee4000802007f */
[----:B---3--:R-:W-:Y:S05]  /*b1d0*/  @!P1 BRA `(.L_x_1807) ;  /* 0xfffffffc00f09947 */ /* 0x008fea000383ffff */
[----:B------:R-:W-:Y:S05]  /*b1e0*/  BRA `(.L_x_1806) ;  /* 0xffffff6800a87947 */ /* 0x000fea000383ffff */
.L_x_1811:
[----:B------:R1:W1:Y:S02]  /*b1f0*/  SYNCS.PHASECHK.TRANS64.TRYWAIT P1, [R154+URZ+0x36430], R13 ;  /* 0x0364300d9a0075a7 */ /* 0x000264000802017f */
[----:B-1----:R-:W-:Y:S05]  /*b200*/  @!P1 NANOSLEEP.SYNCS 0x989680 ;  /* 0x009896800000995d */ /* 0x002fea0003900000 */
[----:B------:R-:W1:Y:S02]  /*b210*/  @!P1 SYNCS.PHASECHK.TRANS64 P1, [R154+URZ+0x36430], R13 ;  /* 0x0364300d9a0095a7 */ /* 0x000e64000802007f */
[----:B-1----:R-:W-:Y:S05]  /*b220*/  @!P1 BRA `(.L_x_1811) ;  /* 0xfffffffc00f09947 */ /* 0x002fea000383ffff */
[----:B------:R-:W-:Y:S05]  /*b230*/  BRA `(.L_x_1810) ;  /* 0xffffff70004c7947 */ /* 0x000fea000383ffff */
.L_x_1920:
[----:B-1----:R1:W2:Y:S02]  /*b240*/  SYNCS.PHASECHK.TRANS64.TRYWAIT P1, [R8+URZ+0x36420], R9 ;  /* 0x03642009080075a7 */ /* 0x0022a4000802017f */
[----:B--2---:R-:W-:Y:S05]  /*b250*/  @!P1 NANOSLEEP.SYNCS 0x989680 ;  /* 0x009896800000995d */ /* 0x004fea0003900000 */
[----:B------:R-:W2:Y:S02]  /*b260*/  @!P1 SYNCS.PHASECHK.TRANS64 P1, [R8+URZ+0x36420], R9 ;  /* 0x03642009080095a7 */ /* 0x000ea4000802007f */
[----:B--2---:R-:W-:Y:S05]  /*b270*/  @!P1 BRA `(.L_x_1920) ;  /* 0xfffffffc00f09947 */ /* 0x004fea000383ffff */
[----:B------:R-:W-:Y:S05]  /*b280*/  BRA `(.L_x_1947) ;  /* 0xffffffdc00607947 */ /* 0x000fea000383ffff */
.L_x_1924:
[----:B-1----:R1:W2:Y:S02]  /*b290*/  SYNCS.PHASECHK.TRANS64.TRYWAIT P1, [R8+URZ+0x36438], R9 ;  /* 0x03643809080075a7 */ /* 0x0022a4000802017f */
[----:B--2---:R-:W-:Y:S05]  /*b2a0*/  @!P1 NANOSLEEP.SYNCS 0x989680 ;  /* 0x009896800000995d */ /* 0x004fea0003900000 */
[----:B------:R-:W2:Y:S02]  /*b2b0*/  @!P1 SYNCS.PHASECHK.TRANS64 P1, [R8+URZ+0x36438], R9 ;  /* 0x03643809080095a7 */ /* 0x000ea4000802007f */
[----:B--2---:R-:W-:Y:S05]  /*b2c0*/  @!P1 BRA `(.L_x_1924) ;  /* 0xfffffffc00f09947 */ /* 0x004fea000383ffff */
[----:B------:R-:W-:Y:S05]  /*b2d0*/  BRA `(.L_x_1948) ;  /* 0xffffffe400507947 */ /* 0x000fea000383ffff */
.L_x_1926:
[----:B--2---:R2:W3:Y:S02]  /*b2e0*/  SYNCS.PHASECHK.TRANS64.TRYWAIT P1, [R8+URZ+0x36428], R7 ;  /* 0x03642807080075a7 */ /* 0x0044e4000802017f */
[----:B---3--:R-:W-:Y:S05]  /*b2f0*/  @!P1 NANOSLEEP.SYNCS 0x989680 ;  /* 0x009896800000995d */ /* 0x008fea0003900000 */
[----:B------:R-:W3:Y:S02]  /*b300*/  @!P1 SYNCS.PHASECHK.TRANS64 P1, [R8+URZ+0x36428], R7 ;  /* 0x03642807080095a7 */ /* 0x000ee4000802007f */
[----:B---3--:R-:W-:Y:S05]  /*b310*/  @!P1 BRA `(.L_x_1926) ;  /* 0xfffffffc00f09947 */ /* 0x008fea000383ffff */
[----:B------:R-:W-:Y:S05]  /*b320*/  BRA `(.L_x_1949) ;  /* 0xffffffe800187947 */ /* 0x000fea000383ffff */
.L_x_1928:
[----:B------:R-:W-:-:S04]  /*b330*/  SHF.L.U32 R22, RZ, 0x1f, RZ ;  /* 0x0000001fff167819 */ /* 0x000fc800000006ff */
[----:B------:R2:W3:Y:S03]  /*b340*/  SYNCS.PHASECHK.TRANS64.TRYWAIT P1, [R8+URZ+0x36438], R22 ;  /* 0x03643816080075a7 */ /* 0x0004e6000802017f */
[----:B---3--:R-:W-:Y:S05]  /*b350*/  @!P1 NANOSLEEP.SYNCS 0x989680 ;  /* 0x009896800000995d */ /* 0x008fea0003900000 */
[----:B------:R2:W3:Y:S02]  /*b360*/  @!P1 SYNCS.PHASECHK.TRANS64 P1, [R8+URZ+0x36438], R22 ;  /* 0x03643816080095a7 */ /* 0x0004e4000802007f */
[----:B--2---:R-:W2:Y:S02]  /*b370*/  S2R R22, SR_TID.X ;  /* 0x0000000000167919 */ /* 0x004ea40000002100 */
[----:B--2---:R-:W-:Y:S01]  /*b380*/  LOP3.LUT R22, R22, 0x1f, RZ, 0xc0, !PT ;  /* 0x0000001f16167812 */ /* 0x004fe200078ec0ff */
[----:B---3--:R-:W-:Y:S06]  /*b390*/  @!P1 BRA `(.L_x_1928) ;  /* 0xfffffffc00e49947 */ /* 0x008fec000383ffff */
[----:B------:R-:W-:Y:S05]  /*b3a0*/  BRA `(.L_x_1950) ;  /* 0xffffffe800cc7947 */ /* 0x000fea000383ffff */
.L_x_1930:
[----:B------:R-:W-:-:S07]  /*b3b0*/  SHF.L.U32 R5, R10, 0x1f, RZ ;  /* 0x0000001f0a057819 */ /* 0x000fce00000006ff */
.L_x_1951:
[----:B--2---:R2:W3:Y:S02]  /*b3c0*/  SYNCS.PHASECHK.TRANS64.TRYWAIT P1, [R8+URZ+0x36420], R5 ;  /* 0x03642005080075a7 */ /* 0x0044e4000802017f */
[----:B---3--:R-:W-:Y:S05]  /*b3d0*/  @!P1 NANOSLEEP.SYNCS 0x989680 ;  /* 0x009896800000995d */ /* 0x008fea0003900000 */
[----:B------:R-:W3:Y:S02]  /*b3e0*/  @!P1 SYNCS.PHASECHK.TRANS64 P1, [R8+URZ+0x36420], R5 ;  /* 0x03642005080095a7 */ /* 0x000ee4000802007f */
[----:B---3--:R-:W-:Y:S05]  /*b3f0*/  @!P1 BRA `(.L_x_1951) ;  /* 0xfffffffc00f09947 */ /* 0x008fea000383ffff */
[----:B------:R-:W-:Y:S05]  /*b400*/  BRA `(.L_x_1952) ;  /* 0xffffffec00687947 */ /* 0x000fea000383ffff */
.L_x_1933:
[----:B--2---:R2:W3:Y:S02]  /*b410*/  SYNCS.PHASECHK.TRANS64.TRYWAIT P1, [R8+URZ+0x36438], R9 ;  /* 0x03643809080075a7 */ /* 0x0044e4000802017f */
[----:B---3--:R-:W-:Y:S05]  /*b420*/  @!P1 NANOSLEEP.SYNCS 0x989680 ;  /* 0x009896800000995d */ /* 0x008fea0003900000 */
[----:B------:R-:W3:Y:S02]  /*b430*/  @!P1 SYNCS.PHASECHK.TRANS64 P1, [R8+URZ+0x36438], R9 ;  /* 0x03643809080095a7 */ /* 0x000ee4000802007f */
[----:B---3--:R-:W-:Y:S05]  /*b440*/  @!P1 BRA `(.L_x_1933) ;  /* 0xfffffffc00f09947 */ /* 0x008fea000383ffff */
[----:B------:R-:W-:Y:S05]  /*b450*/  BRA `(.L_x_1953) ;  /* 0xfffffff000347947 */ /* 0x000fea000383ffff */
.L_x_1935:
[----:B-1----:R1:W2:Y:S02]  /*b460*/  SYNCS.PHASECHK.TRANS64.TRYWAIT P1, [R8+URZ+0x36428], R5 ;  /* 0x03642805080075a7 */ /* 0x0022a4000802017f */
[----:B--2---:R-:W-:Y:S05]  /*b470*/  @!P1 NANOSLEEP.SYNCS 0x989680 ;  /* 0x009896800000995d */ /* 0x004fea0003900000 */
[----:B------:R-:W2:Y:S02]  /*b480*/  @!P1 SYNCS.PHASECHK.TRANS64 P1, [R8+URZ+0x36428], R5 ;  /* 0x03642805080095a7 */ /* 0x000ea4000802007f */
[----:B--2---:R-:W-:Y:S05]  /*b490*/  @!P1 BRA `(.L_x_1935) ;  /* 0xfffffffc00f09947 */ /* 0x004fea000383ffff */
[----:B------:R-:W-:Y:S05]  /*b4a0*/  BRA `(.L_x_1954) ;  /* 0xfffffff000e07947 */ /* 0x000fea000383ffff */
.L_x_1937:
[----:B--2---:R2:W3:Y:S02]  /*b4b0*/  SYNCS.PHASECHK.TRANS64.TRYWAIT P1, [R8+URZ+0x36438], R3 ;  /* 0x03643803080075a7 */ /* 0x0044e4000802017f */
[----:B---3--:R-:W-:Y:S05]  /*b4c0*/  @!P1 NANOSLEEP.SYNCS 0x989680 ;  /* 0x009896800000995d */ /* 0x008fea0003900000 */
[----:B------:R-:W3:Y:S02]  /*b4d0*/  @!P1 SYNCS.PHASECHK.TRANS64 P1, [R8+URZ+0x36438], R3 ;  /* 0x03643803080095a7 */ /* 0x000ee4000802007f */
[----:B---3--:R-:W-:Y:S05]  /*b4e0*/  @!P1 BRA `(.L_x_1937) ;  /* 0xfffffffc00f09947 */ /* 0x008fea000383ffff */
[----:B------:R-:W-:Y:S05]  /*b4f0*/  BRA `(.L_x_1955) ;  /* 0xfffffff4009c7947 */ /* 0x000fea000383ffff */
.L_x_1939:
[----:B------:R-:W-:Y:S01]  /*b500*/  BSSY B0, `(.L_x_1956) ;  /* 0x0000006000007945 */ /* 0x000fe20003800000 */
[----:B------:R-:W-:-:S07]  /*b510*/  IMAD.MOV.U32 R15, RZ, RZ, -0x1 ;  /* 0xffffffffff0f7424 */ /* 0x000fce00078e00ff */
[----:B-1-3--:R-:W-:Y:S05]  /*b520*/  WARPSYNC.COLLECTIVE R15, `(.L_x_1957) ;  /* 0x000000000f0c7348 */ /* 0x00afea0003c00000 */
[----:B------:R-:W-:Y:S02]  /*b530*/  ELECT P6, UR62, PT ;  /* 0x00000000003e782f */ /* 0x000fe400038c0000 */
[----:B------:R-:W-:Y:S01]  /*b540*/  MOV R14, UR62 ;  /* 0x0000003e000e7c02 */ /* 0x000fe20008000f00 */
[----:B-1-3--:R-:W-:Y:S10]  /*b550*/  ENDCOLLECTIVE ;  /* 0x000000000000791b */ /* 0x00aff40003800000 */
.L_x_1957:
[----:B------:R-:W-:Y:S05]  /*b560*/  BSYNC B0 ;  /* 0x0000000000007941 */ /* 0x000fea0003800000 */
.L_x_1956:
[----:B------:R-:W-:Y:S05]  /*b570*/  BRA `(.L_x_1958) ;  /* 0xfffffff800587947 */ /* 0x000fea000383ffff */
.L_x_1941:
[----:B-1----:R1:W2:Y:S02]  /*b580*/  SYNCS.PHASECHK.TRANS64.TRYWAIT P0, [R9+URZ], R0 ;  /* 0x00000000090075a7 */ /* 0x0022a4000800017f */
[----:B--2---:R-:W-:Y:S05]  /*b590*/  @!P0 NANOSLEEP.SYNCS 0x989680 ;  /* 0x009896800000895d */ /* 0x004fea0003900000 */
[----:B------:R-:W2:Y:S02]  /*b5a0*/  @!P0 SYNCS.PHASECHK.TRANS64 P0, [R9+URZ], R0 ;  /* 0x00000000090085a7 */ /* 0x000ea4000800007f */
[----:B--2---:R-:W-:Y:S05]  /*b5b0*/  @!P0 BRA `(.L_x_1941) ;  /* 0xfffffffc00f08947 */ /* 0x004fea000383ffff */
[----:B------:R-:W-:Y:S05]  /*b5c0*/  BRA `(.L_x_1959) ;  /* 0xfffffff800987947 */ /* 0x000fea000383ffff */
.L_x_1942:
[----:B--2---:R2:W4:Y:S02]  /*b5d0*/  SYNCS.PHASECHK.TRANS64.TRYWAIT P0, [R3+URZ], R2 ;  /* 0x00000002030075a7 */ /* 0x004524000800017f */
[----:B----4-:R-:W-:Y:S05]  /*b5e0*/  @!P0 NANOSLEEP.SYNCS 0x989680 ;  /* 0x009896800000895d */ /* 0x010fea0003900000 */
[----:B------:R-:W4:Y:S02]  /*b5f0*/  @!P0 SYNCS.PHASECHK.TRANS64 P0, [R3+URZ], R2 ;  /* 0x00000002030085a7 */ /* 0x000f24000800007f */
[----:B----4-:R-:W-:Y:S05]  /*b600*/  @!P0 BRA `(.L_x_1942) ;  /* 0xfffffffc00f08947 */ /* 0x010fea000383ffff */
[----:B------:R-:W-:Y:S05]  /*b610*/  BRA `(.L_x_1960) ;  /* 0xfffffff8008c7947 */ /* 0x000fea000383ffff */
.L_x_1961:
        /* <DEDUP_REMOVED lines=14> */
.L_x_3867:


//--------------------- .text._ZN7cutlass13device_kernelIN5flash11enable_sm90INS1_16FlashAttnBwdSm90INS1_25CollectiveMainloopBwdSm90ILi2ELi1ELi1EN4cute5tupleIJNS5_1CILi1EEES8_S8_EEENS6_IJNS7_ILi64EEENS7_ILi96EEENS7_ILi192EEEEEENS_10bfloat16_tEfNS_4arch4Sm90ELb0ELb1ELb0ELb1ELb1ELb0ELb1ELb0ELi3ELi1ELi1ELi1ELb0EEENS1_21CollectiveEpilogueBwdISD_SE_SG_Li384ELb1ELb1ELi3EEENS1_19SingleTileSchedulerILb1ELb0ELb0ELi96EEEEEEEEEvNT_6ParamsE --------------------------
	.section	.text._ZN7cutlass13device_kernelIN5flash11enable_sm90INS1_16FlashAttnBwdSm90INS1_25CollectiveMainloopBwdSm90ILi2ELi1ELi1EN4cute5tupleIJNS5_1CILi1EEES8_S8_EEENS6_IJNS7_ILi64EEENS7_ILi96EEENS7_ILi192EEEEEENS_10bfloat16_tEfNS_4arch4Sm90ELb0ELb1ELb0ELb1ELb1ELb0ELb1ELb0ELi3ELi1ELi1ELi1ELb0EEENS1_21CollectiveEpilogueBwdISD_SE_SG_Li384ELb1ELb1ELi3EEENS1_19SingleTileSchedulerILb1ELb0ELb0ELi96EEEEEEEEEvNT_6ParamsE,"ax",@progbits
	.align	128
.text._ZN7cutlass13device_kernelIN5flash11enable_sm90INS1_16FlashAttnBwdSm90INS1_25CollectiveMainloopBwdSm90ILi2ELi1ELi1EN4cute5tupleIJNS5_1CILi1EEES8_S8_EEENS6_IJNS7_ILi64EEENS7_ILi96EEENS7_ILi192EEEEEENS_10bfloat16_tEfNS_4arch4Sm90ELb0ELb1ELb0ELb1ELb1ELb0ELb1ELb0ELi3ELi1ELi1ELi1ELb0EEENS1_21CollectiveEpilogueBwdISD_SE_SG_Li384ELb1ELb1ELi3EEENS1_19SingleTileSchedulerILb1ELb0ELb0ELi96EEEEEEEEEvNT_6ParamsE:
        .type           _ZN7cutlass13device_kernelIN5flash11enable_sm90INS1_16FlashAttnBwdSm90INS1_25CollectiveMainloopBwdSm90ILi2ELi1ELi1EN4cute5tupleIJNS5_1CILi1EEES8_S8_EEENS6_IJNS7_ILi64EEENS7_ILi96EEENS7_ILi192EEEEEENS_10bfloat16_tEfNS_4arch4Sm90ELb0ELb1ELb0ELb1ELb1ELb0ELb1ELb0ELi3ELi1ELi1ELi1ELb0EEENS1_21CollectiveEpilogueBwdISD_SE_SG_Li384ELb1ELb1ELi3EEENS1_19SingleTileSchedulerILb1ELb0ELb0ELi96EEEEEEEEEvNT_6ParamsE,@function
        .size           _ZN7cutlass13device_kernelIN5flash11enable_sm90INS1_16FlashAttnBwdSm90INS1_25CollectiveMainloopBwdSm90ILi2ELi1ELi1EN4cute5tupleIJNS5_1CILi1EEES8_S8_EEENS6_IJNS7_ILi64EEENS7_ILi96EEENS7_ILi192EEEEEENS_10bfloat16_tEfNS_4arch4Sm90ELb0ELb1ELb0ELb1ELb1ELb0ELb1ELb0ELi3ELi1ELi1ELi1ELb0EEENS1_21CollectiveEpilogueBwdISD_SE_SG_Li384ELb1ELb1ELi3EEENS1_19SingleTileSchedulerILb1ELb0ELb0ELi96EEEEEEEEEvNT_6ParamsE,(.L_x_3868 - _ZN7cutlass13device_kernelIN5flash11enable_sm90INS1_16FlashAttnBwdSm90INS1_25CollectiveMainloopBwdSm90ILi2ELi1ELi1EN4cute5tupleIJNS5_1CILi1EEES8_S8_EEENS6_IJNS7_ILi64EEENS7_ILi96EEENS7_ILi192EEEEEENS_10bfloat16_tEfNS_4arch4Sm90ELb0ELb1ELb0ELb1ELb1ELb0ELb1ELb0ELi3ELi1ELi1ELi1ELb0EEENS1_21CollectiveEpilogueBwdISD_SE_SG_Li384ELb1ELb1ELi3EEENS1_19SingleTileSchedulerILb1ELb0ELb0ELi96EEEEEEEEEvNT_6ParamsE)
        .other          _ZN7cutlass13device_kernelIN5flash11enable_sm90INS1_16FlashAttnBwdSm90INS1_25CollectiveMainloopBwdSm90ILi2ELi1ELi1EN4cute5tupleIJNS5_1CILi1EEES8_S8_EEENS6_IJNS7_ILi64EEENS7_ILi96EEENS7_ILi192EEEEEENS_10bfloat16_tEfNS_4arch4Sm90ELb0ELb1ELb0ELb1ELb1ELb0ELb1ELb0ELi3ELi1ELi1ELi1ELb0EEENS1_21CollectiveEpilogueBwdISD_SE_SG_Li384ELb1ELb1ELi3EEENS1_19SingleTileSchedulerILb1ELb0ELb0ELi96EEEEEEEEEvNT_6ParamsE,@"STO_CUDA_ENTRY STV_DEFAULT"
_ZN7cutlass13device_kernelIN5flash11enable_sm90INS1_16FlashAttnBwdSm90INS1_25CollectiveMainloopBwdSm90ILi2ELi1ELi1EN4cute5tupleIJNS5_1CILi1EEES8_S8_EEENS6_IJNS7_ILi64EEENS7_ILi96EEENS7_ILi192EEEEEENS_10bfloat16_tEfNS_4arch4Sm90ELb0ELb1ELb0ELb1ELb1ELb0ELb1ELb0ELi3ELi1ELi1ELi1ELb0EEENS1_21CollectiveEpilogueBwdISD_SE_SG_Li384ELb1ELb1ELi3EEENS1_19SingleTileSchedulerILb1ELb0ELb0ELi96EEEEEEEEEvNT_6ParamsE:
        /* <DEDUP_REMOVED lines=23> */
.L_x_1963:
[----:B------:R-:W-:Y:S05]  /*0170*/  BSYNC B0 ;  /* 0x0000000000007941 */ /* 0x000fea0003800000 */
.L_x_1962:
        /* <DEDUP_REMOVED lines=37> */
.L_x_1964:
        /* <DEDUP_REMOVED lines=20> */
.L_x_1965:
[----:B------:R-:W-:Y:S01]  /*0510*/  PLOP3.LUT P0, PT, PT, PT, UP0, 0x80, 0x0 ;  /* 0x000000000000781c */ /* 0x000fe20003f0f008 */
[----:B------:R-:W-:Y:S01]  /*0520*/  NOP ;  /* 0x0000000000007918 */ /* 0x000fe20000000000 */
[----:B------:R-:W-:Y:S01]  /*0530*/  ULDC.64 UR46, c[0x0][0x208] ;  /* 0x00008200002e7ab9 */ /* 0x000fe20000000a00 */
[----:B------:R-:W-:Y:S01]  /*0540*/  BSSY B6, `(.L_x_1966) ;  /* 0x0000b9f000067945 */ /* 0x000fe20003800000 */
[----:B-12-4-:R-:W-:Y:S09]  /*0550*/  BAR.SYNC.DEFER_BLOCKING 0x0 ;  /* 0x0000000000007b1d */ /* 0x016ff20000010000 */
[----:B------:R-:W-:Y:S05]  /*0560*/  @!P0 BRA `(.L_x_1967) ;  /* 0x0000006400cc8947 */ /* 0x000fea0003800000 */
.L_x_1968:
        /* <DEDUP_REMOVED lines=21> */
.L_x_1969:
        /* <DEDUP_REMOVED lines=10> */
.L_x_1971:
[----:B------:R-:W2:Y:S02]  /*0760*/  LDC R0, c[0x0][0x8bc] ;  /* 0x00022f00ff007b82 */ /* 0x000ea40000000800 */
.L_x_1970:
        /* <DEDUP_REMOVED lines=15> */
.L_x_1973:
        /* <DEDUP_REMOVED lines=10> */
.L_x_1974:
        /* <DEDUP_REMOVED lines=8> */
.L_x_1975:
        /* <DEDUP_REMOVED lines=9> */
.L_x_1976:
        /* <DEDUP_REMOVED lines=22> */
.L_x_1977:
        /* <DEDUP_REMOVED lines=78> */
.L_x_1980:
        /* <DEDUP_REMOVED lines=15> */
.L_x_1979:
        /* <DEDUP_REMOVED lines=20> */
.L_x_1982:
        /* <DEDUP_REMOVED lines=15> */
.L_x_1981:
        /* <DEDUP_REMOVED lines=8> */
.L_x_2156:
        /* <DEDUP_REMOVED lines=19> */
.L_x_1984:
        /* <DEDUP_REMOVED lines=108> */
.L_x_2004:
[----:B------:R-:W-:-:S13]  /*1be0*/  ISETP.NE.AND P0, PT, R155, 0x3, PT ;  /* 0x000000039b00780c */ /* 0x000fda0003f05270 */
[----:B-1----:R-:W-:Y:S05]  /*1bf0*/  @!P0 BRA `(.L_x_1986) ;  /* 0x0000000000048947 */ /* 0x002fea0003800000 */
[----:B------:R-:W-:Y:S01]  /*1c00*/  BPT.TRAP 0x1 ;  /* 0x000000040000795c */ /* 0x000fe20000300000 */
.L_x_1986:
[----:B------:R-:W-:Y:S02]  /*1c10*/  LEA R3, R2, UR36, 0x3 ;  /* 0x0000002402037c11 */ /* 0x000fe4000f8e18ff */
[----:B------:R-:W-:-:S04]  /*1c20*/  SHF.L.U32 R12, R7, 0x1f, RZ ;  /* 0x0000001f070c7819 */ /* 0x000fc800000006ff */
[----:B------:R1:W2:Y:S01]  /*1c30*/  SYNCS.PHASECHK.TRANS64.TRYWAIT P1, [R3+URZ+0x36410], R12 ;  /* 0x0364100c030075a7 */ /* 0x0002a2000802017f */
[----:B------:R-:W-:Y:S05]  /*1c40*/  @!P0 BRA `(.L_x_1987) ;  /* 0x0000000000048947 */ /* 0x000fea0003800000 */
[----:B------:R-:W-:Y:S01]  /*1c50*/  BPT.TRAP 0x1 ;  /* 0x000000040000795c */ /* 0x000fe20000300000 */
.L_x_1987:
[----:B--2---:R-:W-:Y:S05]  /*1c60*/  @P1 BRA `(.L_x_1988) ;  /* 0x0000000000081947 */ /* 0x004fea0003800000 */
[----:B------:R-:W2:Y:S02]  /*1c70*/  SYNCS.PHASECHK.TRANS64.TRYWAIT P1, [R3+URZ+0x36410], R12 ;  /* 0x0364100c030075a7 */ /* 0x000ea4000802017f */
[----:B--2---:R-:W-:Y:S05]  /*1c80*/  @!P1 BRA `(.L_x_1989) ;  /* 0x000000a000e09947 */ /* 0x004fea0003800000 */
.L_x_1988:
        /* <DEDUP_REMOVED lines=103> */
.L_x_1990:
[----:B------:R-:W-:-:S04]  /*2300*/  SHF.L.U32 R13, R5, 0x1f, RZ ;  /* 0x0000001f050d7819 */ /* 0x000fc800000006ff */
[----:B------:R4:W1:Y:S01]  /*2310*/  SYNCS.PHASECHK.TRANS64.TRYWAIT P1, [UR36+0x36430], R13 ;  /* 0x0364300dff0075a7 */ /* 0x0008620008020164 */
[----:B------:R-:W-:Y:S05]  /*2320*/  @!P0 BRA `(.L_x_1991) ;  /* 0x0000000000048947 */ /* 0x000fea0003800000 */
[----:B------:R-:W-:Y:S01]  /*2330*/  BPT.TRAP 0x1 ;  /* 0x000000040000795c */ /* 0x000fe20000300000 */
.L_x_1991:
[----:B-1----:R-:W-:Y:S05]  /*2340*/  @P1 BRA `(.L_x_1992) ;  /* 0x0000000000081947 */ /* 0x002fea0003800000 */
[----:B------:R-:W1:Y:S02]  /*2350*/  SYNCS.PHASECHK.TRANS64.TRYWAIT P1, [UR36+0x36430], R13 ;  /* 0x0364300dff0075a7 */ /* 0x000e640008020164 */
[----:B-1----:R-:W-:Y:S05]  /*2360*/  @!P1 BRA `(.L_x_1993) ;  /* 0x0000009c003c9947 */ /* 0x002fea0003800000 */
.L_x_1992:
        /* <DEDUP_REMOVED lines=112> */
.L_x_1996:
[----:B------:R-:W-:-:S06]  /*2a70*/  UISETP.NE.AND UP0, UPT, UR42, 0x1, UPT ;  /* 0x000000012a00788c */ /* 0x000fcc000bf05270 */
[----:B------:R-:W-:-:S05]  /*2a80*/  PLOP3.LUT P1, PT, PT, PT, UP0, 0x80, 0x0 ;  /* 0x000000000000781c */ /* 0x000fca0003f2f008 */
[----:B------:R-:W-:-:S08]  /*2a90*/  @UP0 ULDC UR5, c[0x0][0x754] ;  /* 0x0001d50000050ab9 */ /* 0x000fd00000000800 */
[----:B------:R-:W-:Y:S01]  /*2aa0*/  @P1 IMAD.HI.U32 R12, R23, UR5, RZ ;  /* 0x00000005170c1c27 */ /* 0x000fe2000f8e00ff */
[----:B------:R-:W-:-:S04]  /*2ab0*/  @UP0 ULDC UR5, c[0x0][0x758] ;  /* 0x0001d60000050ab9 */ /* 0x000fc80000000800 */
[----:B------:R-:W-:-:S07]  /*2ac0*/  @P1 SHF.R.U32.HI R23, RZ, UR5, R12 ;  /* 0x00000005ff171c19 */ /* 0x000fce000801160c */
.L_x_1997:
[----:B------:R-:W-:Y:S05]  /*2ad0*/  BSYNC B0 ;  /* 0x0000000000007941 */ /* 0x000fea0003800000 */
.L_x_1995:
[----:B------:R-:W-:Y:S01]  /*2ae0*/  IMAD R23, R23, UR42, R18 ;  /* 0x0000002a17177c24 */ /* 0x000fe2000f8e0212 */
[----:B------:R-:W-:-:S04]  /*2af0*/  IADD3 R12, R15, UR4, R4 ;  /* 0x000000040f0c7c10 */ /* 0x000fc8000fffe004 */
[----:B------:R-:W-:Y:S02]  /*2b00*/  VIADDMNMX R13, R23, UR42, R13, PT ;  /* 0x0000002a170d7c46 */ /* 0x000fe4000b80010d */
[----:B------:R-:W-:-:S07]  /*2b10*/  VIMNMX R12, R12, R23, !PT ;  /* 0x000000170c0c7248 */ /* 0x000fce0007fe0100 */
.L_x_1994:
        /* <DEDUP_REMOVED lines=51> */
.L_x_2000:
[----:B------:R-:W-:-:S06]  /*2e50*/  UISETP.NE.AND UP0, UPT, UR42, 0x1, UPT ;  /* 0x000000012a00788c */ /* 0x000fcc000bf05270 */
[----:B------:R-:W-:-:S05]  /*2e60*/  PLOP3.LUT P6, PT, PT, PT, UP0, 0x80, 0x0 ;  /* 0x000000000000781c */ /* 0x000fca0003fcf008 */
[----:B------:R-:W-:-:S08]  /*2e70*/  @UP0 ULDC UR4, c[0x0][0x754] ;  /* 0x0001d50000040ab9 */ /* 0x000fd00000000800 */
[----:B------:R-:W-:Y:S01]  /*2e80*/  @P6 IMAD.HI.U32 R12, R13, UR4, RZ ;  /* 0x000000040d0c6c27 */ /* 0x000fe2000f8e00ff */
[----:B------:R-:W-:Y:S01]  /*2e90*/  PLOP3.LUT P6, PT, PT, PT, UP0, 0x80, 0x0 ;  /* 0x000000000000781c */ /* 0x000fe20003fcf008 */
[----:B------:R-:W-:-:S12]  /*2ea0*/  @UP0 ULDC UR4, c[0x0][0x758] ;  /* 0x0001d60000040ab9 */ /* 0x000fd80000000800 */
[----:B------:R-:W-:-:S07]  /*2eb0*/  @P6 SHF.R.U32.HI R13, RZ, UR4, R12 ;  /* 0x00000004ff0d6c19 */ /* 0x000fce000801160c */
.L_x_2001:
[----:B------:R-:W-:Y:S05]  /*2ec0*/  BSYNC B0 ;  /* 0x0000000000007941 */ /* 0x000fea0003800000 */
.L_x_1999:
[----:B------:R-:W-:-:S05]  /*2ed0*/  IMAD R13, R13, UR42, R18 ;  /* 0x0000002a0d0d7c24 */ /* 0x000fca000f8e0212 */
[----:B------:R-:W-:Y:S02]  /*2ee0*/  VIMNMX R14, R14, R13, !PT ;  /* 0x0000000d0e0e7248 */ /* 0x000fe40007fe0100 */
[----:B------:R-:W-:-:S07]  /*2ef0*/  VIADDMNMX R20, R13, UR42, R20, PT ;  /* 0x0000002a0d147c46 */ /* 0x000fce000b800114 */
.L_x_1998:
        /* <DEDUP_REMOVED lines=214> */
.L_x_2002:
        /* <DEDUP_REMOVED lines=59> */
.L_x_2003:
        /* <DEDUP_REMOVED lines=62> */
.L_x_1978:
        /* <DEDUP_REMOVED lines=128> */
.L_x_2006:
        /* <DEDUP_REMOVED lines=54> */
.L_x_2008:
[----:B------:R-:W-:Y:S05]  /*4f50*/  BSYNC B0 ;  /* 0x0000000000007941 */ /* 0x000fea0003800000 */
.L_x_2007:
        /* <DEDUP_REMOVED lines=15> */
.L_x_2010:
[----:B------:R-:W-:Y:S05]  /*5050*/  BSYNC B0 ;  /* 0x0000000000007941 */ /* 0x000fea0003800000 */
.L_x_2009:
        /* <DEDUP_REMOVED lines=18> */
.L_x_2012:
[----:B------:R-:W-:Y:S05]  /*5180*/  BSYNC B0 ;  /* 0x0000000000007941 */ /* 0x000fea0003800000 */
.L_x_2011:
        /* <DEDUP_REMOVED lines=17> */
.L_x_2014:
[----:B------:R-:W-:Y:S05]  /*52a0*/  BSYNC B0 ;  /* 0x0000000000007941 */ /* 0x000fea0003800000 */
.L_x_2013:
        /* <DEDUP_REMOVED lines=18> */
.L_x_2016:
[----:B------:R-:W-:Y:S05]  /*53d0*/  BSYNC B0 ;  /* 0x0000000000007941 */ /* 0x000fea0003800000 */
.L_x_2015:
        /* <DEDUP_REMOVED lines=19> */
.L_x_2018:
[----:B------:R-:W-:Y:S05]  /*5510*/  BSYNC B0 ;  /* 0x0000000000007941 */ /* 0x000fea0003800000 */
.L_x_2017:
        /* <DEDUP_REMOVED lines=26> */
.L_x_2020:
[----:B------:R-:W-:Y:S05]  /*56c0*/  BSYNC B0 ;  /* 0x0000000000007941 */ /* 0x000fea0003800000 */
.L_x_2019:
        /* <DEDUP_REMOVED lines=15> */
.L_x_2022:
[----:B------:R-:W-:Y:S05]  /*57c0*/  BSYNC B0 ;  /* 0x0000000000007941 */ /* 0x000fea0003800000 */
.L_x_2021:
        /* <DEDUP_REMOVED lines=15> */
.L_x_2024:
[----:B------:R-:W-:Y:S05]  /*58c0*/  BSYNC B0 ;  /* 0x0000000000007941 */ /* 0x000fea0003800000 */
.L_x_2023:
        /* <DEDUP_REMOVED lines=15> */
.L_x_2026:
[----:B------:R-:W-:Y:S05]  /*59c0*/  BSYNC B0 ;  /* 0x0000000000007941 */ /* 0x000fea0003800000 */
.L_x_2025:
        /* <DEDUP_REMOVED lines=15> */
.L_x_2028:
[----:B------:R-:W-:Y:S05]  /*5ac0*/  BSYNC B0 ;  /* 0x0000000000007941 */ /* 0x000fea0003800000 */
.L_x_2027:
        /* <DEDUP_REMOVED lines=15> */
.L_x_2005:
        /* <DEDUP_REMOVED lines=30> */
.L_x_2029:
        /* <DEDUP_REMOVED lines=45> */
.L_x_2031:
[----:B------:R-:W-:Y:S05]  /*6070*/  BSYNC B0 ;  /* 0x0000000000007941 */ /* 0x000fea0003800000 */
.L_x_2030:
        /* <DEDUP_REMOVED lines=16> */
.L_x_2033:
[----:B------:R-:W-:Y:S05]  /*6180*/  BSYNC B0 ;  /* 0x0000000000007941 */ /* 0x000fea0003800000 */
.L_x_2032:
        /* <DEDUP_REMOVED lines=16> */
.L_x_2035:
[----:B------:R-:W-:Y:S05]  /*6290*/  BSYNC B0 ;  /* 0x0000000000007941 */ /* 0x000fea0003800000 */
.L_x_2034:
        /* <DEDUP_REMOVED lines=17> */
.L_x_2037:
[----:B------:R-:W-:Y:S05]  /*63b0*/  BSYNC B0 ;  /* 0x0000000000007941 */ /* 0x000fea0003800000 */
.L_x_2036:
        /* <DEDUP_REMOVED lines=16> */
.L_x_2039:
[----:B------:R-:W-:Y:S05]  /*64c0*/  BSYNC B0 ;  /* 0x0000000000007941 */ /* 0x000fea0003800000 */
.L_x_2038:
        /* <DEDUP_REMOVED lines=20> */
.L_x_2041:
[----:B------:R-:W-:Y:S05]  /*6610*/  BSYNC B0 ;  /* 0x0000000000007941 */ /* 0x000fea0003800000 */
.L_x_2040:
        /* <DEDUP_REMOVED lines=24> */
.L_x_2043:
[----:B------:R-:W-:Y:S05]  /*67a0*/  BSYNC B0 ;  /* 0x0000000000007941 */ /* 0x000fea0003800000 */
.L_x_2042:
        /* <DEDUP_REMOVED lines=15> */
.L_x_2045:
[----:B------:R-:W-:Y:S05]  /*68a0*/  BSYNC B0 ;  /* 0x0000000000007941 */ /* 0x000fea0003800000 */
.L_x_2044:
        /* <DEDUP_REMOVED lines=15> */
.L_x_2047:
[----:B------:R-:W-:Y:S05]  /*69a0*/  BSYNC B0 ;  /* 0x0000000000007941 */ /* 0x000fea0003800000 */
.L_x_2046:
        /* <DEDUP_REMOVED lines=15> */
.L_x_2049:
[----:B------:R-:W-:Y:S05]  /*6aa0*/  BSYNC B0 ;  /* 0x0000000000007941 */ /* 0x000fea0003800000 */
.L_x_2048:
        /* <DEDUP_REMOVED lines=15> */
.L_x_2051:
[----:B------:R-:W-:Y:S05]  /*6ba0*/  BSYNC B0 ;  /* 0x0000000000007941 */ /* 0x000fea0003800000 */
.L_x_2050:
        /* <DEDUP_REMOVED lines=15> */
.L_x_1967:
        /* <DEDUP_REMOVED lines=21> */
.L_x_2053:
        /* <DEDUP_REMOVED lines=13> */
.L_x_2055:
[----:B------:R-:W-:-:S05]  /*6ec0*/  ULDC UR4, c[0x0][0x8bc] ;  /* 0x00022f0000047ab9 */ /* 0x000fca0000000800 */
.L_x_2054:
        /* <DEDUP_REMOVED lines=26> */
[----:B------:R-:W-:Y:S01]  /*7070*/  ULDC UR10, c[0x0][0x280] ;  /* 0x0000a000000a7ab9 */ /* 0x000fe20000000800 */
[----:B-1----:R-:W-:-:S11]  /*7080*/  USHF.R.S32.HI UR16, URZ, 0x1f, UR7 ;  /* 0x0000001f3f107899 */ /* 0x002fd60008011407 */
[----:B--2---:R-:W-:Y:S02]  /*7090*/  @P0 R2UR UR4, R0 ;  /* 0x00000000000402ca */ /* 0x004fe400000e0000 */
[----:B------:R-:W-:-:S04]  /*70a0*/  ISETP.NE.U32.AND P0, PT, RZ, UR8, PT ;  /* 0x00000008ff007c0c */ /* 0x000fc8000bf05070 */
        /* <DEDUP_REMOVED lines=14> */
.L_x_2056:
        /* <DEDUP_REMOVED lines=13> */
.L_x_2057:
        /* <DEDUP_REMOVED lines=12> */
.L_x_2058:
[----:B------:R-:W-:Y:S01]  /*7320*/  UIADD3 UR8, -UR12, UR10, UR6 ;  /* 0x0000000a0c087290 */ /* 0x000fe2000fffe106 */
[----:B------:R-:W-:Y:S01]  /*7330*/  ISETP.LE.AND P0, PT, RZ, UR22, PT ;  /* 0x00000016ff007c0c */ /* 0x000fe2000bf03270 */
[----:B------:R-:W-:Y:S01]  /*7340*/  ULDC UR9, c[0x0][0x74c] ;  /* 0x0001d30000097ab9 */ /* 0x000fe20000000800 */
[----:B------:R-:W-:Y:S01]  /*7350*/  ULDC UR20, c[0x0][0x288] ;  /* 0x0000a20000147ab9 */ /* 0x000fe20000000800 */
[----:B------:R-:W-:Y:S02]  /*7360*/  UIADD3 UR9, UR8, -UR9, URZ ;  /* 0x8000000908097290 */ /* 0x000fe4000fffe03f */
[----:B------:R-:W-:Y:S02]  /*7370*/  UIADD3 UR8, UR10, 0x3f, URZ ;  /* 0x0000003f0a087890 */ /* 0x000fe4000fffe03f */
[----:B------:R-:W-:Y:S02]  /*7380*/  USHF.R.S32.HI UR11, URZ, 0x1f, UR9 ;  /* 0x0000001f3f0b7899 */ /* 0x000fe40008011409 */
[----:B------:R-:W-:-:S02]  /*7390*/  USHF.R.S32.HI UR15, URZ, 0x1f, UR14 ;  /* 0x0000001f3f0f7899 */ /* 0x000fc4000801140e */
[----:B------:R-:W-:Y:S02]  /*73a0*/  ULEA.HI UR11, UR11, UR9, URZ, 0x6 ;  /* 0x000000090b0b7291 */ /* 0x000fe4000f8f303f */
[----:B------:R-:W-:Y:S02]  /*73b0*/  USHF.R.S32.HI UR9, URZ, 0x1f, UR8 ;  /* 0x0000001f3f097899 */ /* 0x000fe40008011408 */
[----:B------:R-:W-:Y:S02]  /*73c0*/  USHF.R.S32.HI UR11, URZ, 0x6, UR11 ;  /* 0x000000063f0b7899 */ /* 0x000fe4000801140b */
[----:B------:R-:W-:Y:S02]  /*73d0*/  ULEA.HI UR8, UR9, UR8, URZ, 0x6 ;  /* 0x0000000809087291 */ /* 0x000fe4000f8f303f */
[----:B------:R-:W-:Y:S02]  /*73e0*/  UISETP.LT.AND UP1, UPT, URZ, UR11, UPT ;  /* 0x0000000b3f00728c */ /* 0x000fe4000bf21270 */
[----:B------:R-:W-:-:S02]  /*73f0*/  USHF.R.S32.HI UR8, URZ, 0x6, UR8 ;  /* 0x000000063f087899 */ /* 0x000fc40008011408 */
[----:B------:R-:W-:Y:S02]  /*7400*/  USEL UR13, UR14, URZ, !UP0 ;  /* 0x0000003f0e0d7287 */ /* 0x000fe4000c000000 */
[----:B------:R-:W-:Y:S02]  /*7410*/  USEL UR9, URZ, UR11, !UP1 ;  /* 0x0000000b3f097287 */ /* 0x000fe4000c800000 */
[----:B------:R-:W-:Y:S01]  /*7420*/  UIMAD UR14, UR14, UR20, URZ ;  /* 0x000000140e0e72a4 */ /* 0x000fe2000f8e023f */
[----:B------:R-:W-:Y:S01]  /*7430*/  UMOV UR11, UR8 ;  /* 0x00000008000b7c82 */ /* 0x000fe20008000000 */
[----:B------:R-:W-:Y:S10]  /*7440*/  @!P0 BRA `(.L_x_2059) ;  /* 0x0000000000208947 */ /* 0x000ff40003800000 */
[----:B------:R-:W-:-:S03]  /*7450*/  UIADD3 UR6, UR6, 0x9f, UR10 ;  /* 0x0000009f06067890 */ /* 0x000fc6000fffe00a */
[----:B------:R-:W-:Y:S02]  /*7460*/  ULDC UR10, c[0x0][0x748] ;  /* 0x0001d200000a7ab9 */ /* 0x000fe40000000800 */
[----:B------:R-:W-:-:S04]  /*7470*/  UIADD3 UR6, UR6, UR10, -UR12 ;  /* 0x0000000a06067290 */ /* 0x000fc8000fffe80c */
[----:B------:R-:W-:-:S04]  /*7480*/  USHF.R.S32.HI UR10, URZ, 0x1f, UR6 ;  /* 0x0000001f3f0a7899 */ /* 0x000fc80008011406 */
[----:B------:R-:W-:-:S04]  /*7490*/  ULEA.HI UR10, UR10, UR6, URZ, 0x6 ;  /* 0x000000060a0a7291 */ /* 0x000fc8000f8f303f */
[----:B------:R-:W-:-:S04]  /*74a0*/  USHF.R.S32.HI UR10, URZ, 0x6, UR10 ;  /* 0x000000063f0a7899 */ /* 0x000fc8000801140a */
[----:B------:R-:W-:-:S04]  /*74b0*/  UISETP.LT.AND UP1, UPT, UR8, UR10, UPT ;  /* 0x0000000a0800728c */ /* 0x000fc8000bf21270 */
[----:B------:R-:W-:-:S12]  /*74c0*/  USEL UR11, UR8, UR10, UP1 ;  /* 0x0000000a080b7287 */ /* 0x000fd80008800000 */
.L_x_2059:
[----:B------:R-:W-:Y:S02]  /*74d0*/  UISETP.GT.AND UP1, UPT, UR11, UR9, UPT ;  /* 0x000000090b00728c */ /* 0x000fe4000bf24270 */
[----:B------:R-:W-:Y:S02]  /*74e0*/  USEL UR21, UR15, URZ, !UP0 ;  /* 0x0000003f0f157287 */ /* 0x000fe4000c000000 */
[----:B------:R-:W-:Y:S02]  /*74f0*/  UIADD3 UR23, UP0, UR14, UR7, URZ ;  /* 0x000000070e177290 */ /* 0x000fe4000ff1e03f */
[----:B------:R-:W-:Y:S02]  /*7500*/  PLOP3.LUT P1, PT, PT, PT, UP1, 0x80, 0x0 ;  /* 0x000000000000781c */ /* 0x000fe40003f2f018 */
[----:B------:R-:W-:Y:S01]  /*7510*/  ELECT P0, URZ, PT ;  /* 0x00000000003f782f */ /* 0x000fe20003800000 */
[----:B------:R-:W-:-:S10]  /*7520*/  ULEA.HI.X.SX32 UR10, UR14, UR16, 0x1, UP0 ;  /* 0x000000100e0a7291 */ /* 0x000fd400080f0e3f */
[----:B------:R-:W-:Y:S05]  /*7530*/  @!P1 BRA `(.L_x_2060) ;  /* 0x00000014008c9947 */ /* 0x000fea0003800000 */
[----:B------:R-:W-:Y:S01]  /*7540*/  ULDC.64 UR18, c[0x0][0x2d8] ;  /* 0x0000b60000127ab9 */ /* 0x000fe20000000a00 */
[----:B------:R-:W1:Y:S01]  /*7550*/  S2R R0, SR_TID.X ;  /* 0x0000000000007919 */ /* 0x000e620000002100 */
[----:B------:R-:W-:Y:S02]  /*7560*/  UIMAD UR6, UR16, UR18, URZ ;  /* 0x00000012100672a4 */ /* 0x000fe4000f8e023f */
[----:B------:R-:W-:Y:S02]  /*7570*/  UIMAD.WIDE.U32 UR14, UR7, UR18, URZ ;  /* 0x00000012070e72a5 */ /* 0x000fe4000f8e003f */
[----:B------:R-:W-:Y:S02]  /*7580*/  UIMAD UR19, UR7, UR19, UR6 ;  /* 0x00000013071372a4 */ /* 0x000fe4000f8e0206 */
[----:B------:R-:W-:Y:S02]  /*7590*/  UIADD3 UR7, -UR9, UR11, URZ ;  /* 0x0000000b09077290 */ /* 0x000fe4000fffe13f */
[----:B------:R-:W-:-:S02]  /*75a0*/  UIADD3 UR6, UP0, UR4, UR14, URZ ;  /* 0x0000000e04067290 */ /* 0x000fc4000ff1e03f */
[----:B------:R-:W-:Y:S02]  /*75b0*/  UIADD3 UR19, UR15, UR19, URZ ;  /* 0x000000130f137290 */ /* 0x000fe4000fffe03f */
[----:B------:R-:W-:Y:S02]  /*75c0*/  ULOP3.LUT UR12, UR7, 0x1, URZ, 0xc0, !UPT ;  /* 0x00000001070c7892 */ /* 0x000fe4000f8ec03f */
[----:B------:R-:W-:Y:S02]  /*75d0*/  UIADD3.X UR7, UR5, UR19, URZ, UP0, !UPT ;  /* 0x0000001305077290 */ /* 0x000fe400087fe43f */
[----:B------:R-:W-:Y:S01]  /*75e0*/  UISETP.NE.U32.AND UP0, UPT, UR12, 0x1, UPT ;  /* 0x000000010c00788c */ /* 0x000fe2000bf05070 */
[----:B------:R-:W-:Y:S02]  /*75f0*/  ULDC.64 UR16, c[0x0][0x2e0] ;  /* 0x0000b80000107ab9 */ /* 0x000fe40000000a00 */
[----:B------:R-:W-:-:S03]  /*7600*/  UIMAD UR18, UR21, UR16, URZ ;  /* 0x00000010151272a4 */ /* 0x000fc6000f8e023f */
[----:B------:R-:W-:Y:S01]  /*7610*/  PLOP3.LUT P1, PT, PT, PT, UP0, 0x80, 0x0 ;  /* 0x000000000000781c */ /* 0x000fe20003f2f008 */
[----:B------:R-:W-:Y:S02]  /*7620*/  UIMAD.WIDE.U32 UR6, UR13, UR16, UR6 ;  /* 0x000000100d0672a5 */ /* 0x000fe4000f8e0006 */
[----:B------:R-:W-:Y:S01]  /*7630*/  UIMAD UR17, UR13, UR17, UR18 ;  /* 0x000000110d1172a4 */ /* 0x000fe2000f8e0212 */
[----:B------:R-:W-:Y:S02]  /*7640*/  ULDC UR21, c[0x0][0x760] ;  /* 0x0001d80000157ab9 */ /* 0x000fe40000000800 */
[----:B------:R-:W-:Y:S02]  /*7650*/  UIMAD UR12, UR20, UR21, URZ ;  /* 0x00000015140c72a4 */ /* 0x000fe4000f8e023f */
[----:B------:R-:W-:Y:S01]  /*7660*/  UIADD3 UR24, UR7, UR17, URZ ;  /* 0x0000001107187290 */ /* 0x000fe2000fffe03f */
[----:B-1----:R-:W-:-:S04]  /*7670*/  LOP3.LUT R9, R0, 0x1f, RZ, 0xc0, !PT ;  /* 0x0000001f00097812 */ /* 0x002fc800078ec0ff */
[----:B------:R-:W-:Y:S07]  /*7680*/  @P1 BRA `(.L_x_2061) ;  /* 0x0000000400d01947 */ /* 0x000fee0003800000 */
        /* <DEDUP_REMOVED lines=11> */
.L_x_2064:
[----:B------:R-:W2:Y:S04]  /*7740*/  LDG.E.STRONG.GPU R0, desc[UR46][R2.64] ;  /* 0x0000002e02007981 */ /* 0x000ea8000c1ef900 */
[----:B--2---:R-:W-:Y:S01]  /*7750*/  CCTL.IVALL ;  /* 0x00000000ff00798f */ /* 0x004fe20002000000 */
[----:B------:R-:W-:Y:S05]  /*7760*/  YIELD ;  /* 0x0000000000007946 */ /* 0x000fea0003800000 */
[----:B------:R-:W-:-:S13]  /*7770*/  ISETP.NE.AND P1, PT, R0, UR22, PT ;  /* 0x0000001600007c0c */ /* 0x000fda000bf25270 */
[----:B------:R-:W-:Y:S05]  /*7780*/  @P1 BRA `(.L_x_2064) ;  /* 0xfffffffc00ec1947 */ /* 0x000fea000383ffff */
.L_x_2063:
[----:B------:R-:W-:Y:S05]  /*7790*/  BSYNC B0 ;  /* 0x0000000000007941 */ /* 0x000fea0003800000 */
.L_x_2062:
[----:B------:R-:W-:-:S03]  /*77a0*/  UMOV UR18, 0xffffffff ;  /* 0xffffffff00127882 */ /* 0x000fc60000000000 */
[----:B------:R-:W-:Y:S05]  /*77b0*/  BRA.DIV UR18, `(.L_x_2065) ;  /* 0x0000004a123c7947 */ /* 0x000fea000b800000 */
[----:B------:R-:W-:Y:S01]  /*77c0*/  NOP ;  /* 0x0000000000007918 */ /* 0x000fe20000000000 */
.L_x_2159:
        /* <DEDUP_REMOVED lines=22> */
.L_x_2067:
[----:B------:R-:W-:Y:S05]  /*7930*/  BSYNC B0 ;  /* 0x0000000000007941 */ /* 0x000fea0003800000 */
.L_x_2066:
[----:B------:R-:W-:Y:S06]  /*7940*/  BAR.SYNC.DEFER_BLOCKING 0xe, 0xa0 ;  /* 0x0382800000007b1d */ /* 0x000fec0000010000 */
[----:B------:R-:W-:Y:S04]  /*7950*/  BSSY B0, `(.L_x_2068) ;  /* 0x0000012000007945 */ /* 0x000fe80003800000 */
[----:B------:R-:W-:Y:S05]  /*7960*/  @!P0 BRA `(.L_x_2069) ;  /* 0x0000000000408947 */ /* 0x000fea0003800000 */
[----:B------:R-:W1:Y:S01]  /*7970*/  S2UR UR26, SR_CgaCtaId ;  /* 0x00000000001a79c3 */ /* 0x000e620000008800 */
[----:B------:R-:W-:Y:S01]  /*7980*/  R2UR UR18, R8 ;  /* 0x00000000081272ca */ /* 0x000fe200000e0000 */
[----:B------:R-:W-:Y:S01]  /*7990*/  UMOV UR25, 0x400 ;  /* 0x0000040000197882 */ /* 0x000fe20000000000 */
[----:B------:R-:W-:-:S11]  /*79a0*/  ULDC.64 UR20, c[0x0][0x2c0] ;  /* 0x0000b00000147ab9 */ /* 0x000fd60000000a00 */
[----:B------:R-:W-:-:S04]  /*79b0*/  UIADD3 UR18, UR18, 0x1000, URZ ;  /* 0x0000100012127890 */ /* 0x000fc8000fffe03f */
[----:B------:R-:W-:-:S04]  /*79c0*/  UIADD3 UR27, UP0, UR18, UR6, URZ ;  /* 0x00000006121b7290 */ /* 0x000fc8000ff1e03f */
[----:B------:R-:W-:Y:S02]  /*79d0*/  ULEA.HI.X.SX32 UR18, UR18, UR24, 0x1, UP0 ;  /* 0x0000001812127291 */ /* 0x000fe400080f0e3f */
[----:B-1----:R-:W-:Y:S02]  /*79e0*/  ULEA UR25, UR26, UR25, 0x18 ;  /* 0x000000191a197291 */ /* 0x002fe4000f8ec03f */
[----:B------:R-:W-:Y:S02]  /*79f0*/  ULEA UR20, UP0, UR27, UR20, 0x2 ;  /* 0x000000141b147291 */ /* 0x000fe4000f80103f */
[----:B------:R-:W-:Y:S02]  /*7a00*/  UIADD3 UR25, UR25, 0x16000, URZ ;  /* 0x0001600019197890 */ /* 0x000fe4000fffe03f */
[----:B------:R-:W-:Y:S01]  /*7a10*/  ULEA.HI.X UR21, UR27, UR21, UR18, 0x2, UP0 ;  /* 0x000000151b157291 */ /* 0x000fe200080f1412 */
[----:B------:R-:W-:Y:S02]  /*7a20*/  UMOV UR26, 0x0 ;  /* 0x00000000001a7882 */ /* 0x000fe40000000000 */
[----:B------:R-:W-:Y:S01]  /*7a30*/  UMOV UR18, 0x400 ;  /* 0x0000040000127882 */ /* 0x000fe20000000000 */
[----:B------:R-:W-:-:S05]  /*7a40*/  UMOV UR27, 0x14f00000 ;  /* 0x14f00000001b7882 */ /* 0x000fca0000000000 */
[----:B------:R1:W-:Y:S02]  /*7a50*/  UBLKRED.G.S.ADD.F32.RN [UR20], [UR25], UR18, desc[UR26] ;  /* 0x00001a14190073bb */ /* 0x0003e400080a1412 */
[----:B-1----:R0:W-:Y:S02]  /*7a60*/  UTMACMDFLUSH ;  /* 0x00000000000079b7 */ /* 0x0021e40000000000 */
.L_x_2069:
[----:B------:R-:W-:Y:S05]  /*7a70*/  BSYNC B0 ;  /* 0x0000000000007941 */ /* 0x000fea0003800000 */
.L_x_2068:
        /* <DEDUP_REMOVED lines=17> */
[----:B------:R1:W-:Y:S01]  /*7b90*/  UBLKRED.G.S.ADD.F32.RN [UR20], [UR25], UR18, desc[UR26] ;  /* 0x00001a14190073bb */ /* 0x0003e200080a1412 */
[----:B------:R0:W-:Y:S01]  /*7ba0*/  UTMACMDFLUSH ;  /* 0x00000000000079b7 */ /* 0x0001e20000000000 */
[----:B-1----:R-:W-:-:S04]  /*7bb0*/  DEPBAR.LE SB0, 0x2 ;  /* 0x000080800000791a */ /* 0x002fc80000000000 */
.L_x_2071:
[----:B------:R-:W-:Y:S05]  /*7bc0*/  BSYNC B0 ;  /* 0x0000000000007941 */ /* 0x000fea0003800000 */
.L_x_2070:
[----:B------:R-:W-:Y:S06]  /*7bd0*/  BAR.ARV 0xa, 0xa0 ;  /* 0x0282800000007b1d */ /* 0x000fec0000002000 */
[----:B------:R-:W-:Y:S04]  /*7be0*/  BSSY B0, `(.L_x_2072) ;  /* 0x0000003000007945 */ /* 0x000fe80003800000 */
[----:B------:R-:W-:Y:S05]  /*7bf0*/  @!P0 BRA `(.L_x_2073) ;  /* 0x0000000000048947 */ /* 0x000fea0003800000 */
[----:B------:R-:W-:-:S04]  /*7c00*/  DEPBAR.LE SB0, 0x1 ;  /* 0x000080400000791a */ /* 0x000fc80000000000 */
.L_x_2073:
[----:B------:R-:W-:Y:S05]  /*7c10*/  BSYNC B0 ;  /* 0x0000000000007941 */ /* 0x000fea0003800000 */
.L_x_2072:
[----:B------:R-:W-:Y:S06]  /*7c20*/  BAR.ARV 0xb, 0xa0 ;  /* 0x02c2800000007b1d */ /* 0x000fec0000002000 */
[----:B------:R-:W-:Y:S04]  /*7c30*/  BSSY B0, `(.L_x_2074) ;  /* 0x0000003000007945 */ /* 0x000fe80003800000 */
[----:B------:R-:W-:Y:S05]  /*7c40*/  @!P0 BRA `(.L_x_2075) ;  /* 0x0000000000048947 */ /* 0x000fea0003800000 */
[----:B------:R-:W-:-:S04]  /*7c50*/  DEPBAR.LE SB0, 0x0 ;  /* 0x000080000000791a */ /* 0x000fc80000000000 */
.L_x_2075:
[----:B------:R-:W-:Y:S05]  /*7c60*/  BSYNC B0 ;  /* 0x0000000000007941 */ /* 0x000fea0003800000 */
.L_x_2074:
        /* <DEDUP_REMOVED lines=19> */
.L_x_2077:
[----:B------:R-:W-:Y:S05]  /*7da0*/  BSYNC B0 ;  /* 0x0000000000007941 */ /* 0x000fea0003800000 */
.L_x_2076:
[----:B------:R-:W-:Y:S01]  /*7db0*/  UIADD3 UR18, UR9, 0x1, URZ ;  /* 0x0000000109127890 */ /* 0x000fe2000fffe03f */
[----:B------:R-:W-:Y:S11]  /*7dc0*/  BRA `(.L_x_2078) ;  /* 0x0000000000047947 */ /* 0x000ff60003800000 */
.L_x_2061:
[----:B------:R-:W-:-:S05]  /*7dd0*/  UMOV UR18, UR9 ;  /* 0x0000000900127c82 */ /* 0x000fca0008000000 */
.L_x_2078:
[----:B------:R-:W-:-:S04]  /*7de0*/  UIADD3 UR9, UR9, 0x1, URZ ;  /* 0x0000000109097890 */ /* 0x000fc8000fffe03f */
[----:B------:R-:W-:-:S03]  /*7df0*/  UISETP.NE.AND UP0, UPT, UR11, UR9, UPT ;  /* 0x000000090b00728c */ /* 0x000fc6000bf05270 */
[----:B------:R-:W-:-:S03]  /*7e00*/  UMOV UR9, UR18 ;  /* 0x0000001200097c82 */ /* 0x000fc60008000000 */
[----:B------:R-:W-:-:S13]  /*7e10*/  PLOP3.LUT P1, PT, PT, PT, UP0, 0x80, 0x0 ;  /* 0x000000000000781c */ /* 0x000fda0003f2f008 */
[----:B------:R-:W-:Y:S05]  /*7e20*/  @!P1 BRA `(.L_x_2060) ;  /* 0x0000000c00509947 */ /* 0x000fea0003800000 */
[----:B------:R-:W-:Y:S01]  /*7e30*/  UMOV UR15, UR19 ;  /* 0x00000013000f7c82 */ /* 0x000fe20008000000 */
[----:B------:R-:W-:Y:S01]  /*7e40*/  ULDC.64 UR26, c[0x0][0x2c0] ;  /* 0x0000b000001a7ab9 */ /* 0x000fe20000000a00 */
[----:B------:R-:W-:Y:S01]  /*7e50*/  UIMAD.WIDE.U32 UR14, UR13, UR16, UR14 ;  /* 0x000000100d0e72a5 */ /* 0x000fe2000f8e000e */
[----:B------:R-:W-:-:S03]  /*7e60*/  UMOV UR9, UR18 ;  /* 0x0000001200097c82 */ /* 0x000fc60008000000 */
[----:B------:R-:W-:-:S04]  /*7e70*/  UIADD3 UR21, UP0, UR4, UR14, URZ ;  /* 0x0000000e04157290 */ /* 0x000fc8000ff1e03f */
[----:B------:R-:W-:Y:S02]  /*7e80*/  UIADD3.X UR4, UR5, UR17, UR15, UP0, !UPT ;  /* 0x0000001105047290 */ /* 0x000fe400087fe40f */
[----:B------:R-:W-:-:S04]  /*7e90*/  ULEA UR20, UP0, UR21, UR26, 0x2 ;  /* 0x0000001a15147291 */ /* 0x000fc8000f80103f */
[----:B------:R-:W-:Y:S02]  /*7ea0*/  ULEA.HI.X UR21, UR21, UR27, UR4, 0x2, UP0 ;  /* 0x0000001b15157291 */ /* 0x000fe400080f1404 */
[----:B------:R-:W-:Y:S01]  /*7eb0*/  UIADD3 UR20, UP0, UR20, 0x4000, URZ ;  /* 0x0000400014147890 */ /* 0x000fe2000ff1e03f */
[----:B------:R-:W-:-:S03]  /*7ec0*/  UMOV UR4, URZ ;  /* 0x0000003f00047c82 */ /* 0x000fc60008000000 */
[----:B------:R-:W-:-:S12]  /*7ed0*/  UIADD3.X UR21, URZ, UR21, URZ, UP0, !UPT ;  /* 0x000000153f157290 */ /* 0x000fd800087fe43f */
.L_x_2111:
        /* <DEDUP_REMOVED lines=11> */
.L_x_2081:
[----:B------:R-:W2:Y:S04]  /*7f90*/  LDG.E.STRONG.GPU R0, desc[UR46][R2.64] ;  /* 0x0000002e02007981 */ /* 0x000ea8000c1ef900 */
[----:B--2---:R-:W-:Y:S01]  /*7fa0*/  CCTL.IVALL ;  /* 0x00000000ff00798f */ /* 0x004fe20002000000 */
[----:B------:R-:W-:Y:S05]  /*7fb0*/  YIELD ;  /* 0x0000000000007946 */ /* 0x000fea0003800000 */
[----:B------:R-:W-:-:S13]  /*7fc0*/  ISETP.NE.AND P1, PT, R0, UR22, PT ;  /* 0x0000001600007c0c */ /* 0x000fda000bf25270 */
[----:B------:R-:W-:Y:S05]  /*7fd0*/  @P1 BRA `(.L_x_2081) ;  /* 0xfffffffc00ec1947 */ /* 0x000fea000383ffff */
.L_x_2080:
[----:B------:R-:W-:Y:S05]  /*7fe0*/  BSYNC B0 ;  /* 0x0000000000007941 */ /* 0x000fea0003800000 */
.L_x_2079:
[----:B------:R-:W-:-:S03]  /*7ff0*/  UMOV UR13, 0xffffffff ;  /* 0xffffffff000d7882 */ /* 0x000fc60000000000 */
[----:B------:R-:W-:Y:S05]  /*8000*/  BRA.DIV UR13, `(.L_x_2082) ;  /* 0x000000420d447947 */ /* 0x000fea000b800000 */
[----:B------:R-:W-:Y:S01]  /*8010*/  NOP ;  /* 0x0000000000007918 */ /* 0x000fe20000000000 */
.L_x_2162:
        /* <DEDUP_REMOVED lines=9> */
[----:B------:R-:W-:-:S03]  /*80b0*/  UMOV UR27, 0x14f00000 ;  /* 0x14f00000001b7882 */ /* 0x000fc60000000000 */
[----:B------:R-:W-:Y:S02]  /*80c0*/  ULEA.HI.X.SX32 UR13, UR13, UR24, 0x1, UP0 ;  /* 0x000000180d0d7291 */ /* 0x000fe400080f0e3f */
[----:B------:R-:W-:-:S04]  /*80d0*/  ULEA UR16, UP0, UR26, UR16, 0x2 ;  /* 0x000000101a107291 */ /* 0x000fc8000f80103f */
[----:B------:R-:W-:-:S03]  /*80e0*/  ULEA.HI.X UR17, UR26, UR17, UR13, 0x2, UP0 ;  /* 0x000000111a117291 */ /* 0x000fc600080f140d */
[----:B------:R-:W-:Y:S01]  /*80f0*/  UMOV UR13, 0x400 ;  /* 0x00000400000d7882 */ /* 0x000fe20000000000 */
[----:B------:R-:W-:Y:S01]  /*8100*/  UMOV UR26, 0x0 ;  /* 0x00000000001a7882 */ /* 0x000fe20000000000 */
[----:B-1----:R-:W-:-:S04]  /*8110*/  ULEA UR19, UR25, UR19, 0x18 ;  /* 0x0000001319137291 */ /* 0x002fc8000f8ec03f */
[----:B------:R-:W-:-:S09]  /*8120*/  UIADD3 UR19, UR19, 0x12000, URZ ;  /* 0x0001200013137890 */ /* 0x000fd2000fffe03f */
[----:B------:R1:W-:Y:S02]  /*8130*/  UBLKRED.G.S.ADD.F32.RN [UR16], [UR19], UR13, desc[UR26] ;  /* 0x00001a10130073bb */ /* 0x0003e400080a140d */
[----:B-1----:R0:W-:Y:S02]  /*8140*/  UTMACMDFLUSH ;  /* 0x00000000000079b7 */ /* 0x0021e40000000000 */
.L_x_2084:
[----:B------:R-:W-:Y:S05]  /*8150*/  BSYNC B0 ;  /* 0x0000000000007941 */ /* 0x000fea0003800000 */
.L_x_2083:
        /* <DEDUP_REMOVED lines=14> */
.L_x_2086:
[----:B------:R-:W-:Y:S05]  /*8240*/  BSYNC B0 ;  /* 0x0000000000007941 */ /* 0x000fea0003800000 */
.L_x_2085:
        /* <DEDUP_REMOVED lines=15> */
.L_x_2088:
[----:B------:R-:W-:Y:S05]  /*8340*/  BSYNC B0 ;  /* 0x0000000000007941 */ /* 0x000fea0003800000 */
.L_x_2087:
[----:B------:R-:W-:Y:S06]  /*8350*/  BAR.ARV 0xa, 0xa0 ;  /* 0x0282800000007b1d */ /* 0x000fec0000002000 */
[----:B------:R-:W-:Y:S04]  /*8360*/  BSSY B0, `(.L_x_2089) ;  /* 0x0000003000007945 */ /* 0x000fe80003800000 */
[----:B------:R-:W-:Y:S05]  /*8370*/  @!P0 BRA `(.L_x_2090) ;  /* 0x0000000000048947 */ /* 0x000fea0003800000 */
[----:B------:R-:W-:-:S04]  /*8380*/  DEPBAR.LE SB0, 0x1 ;  /* 0x000080400000791a */ /* 0x000fc80000000000 */
.L_x_2090:
[----:B------:R-:W-:Y:S05]  /*8390*/  BSYNC B0 ;  /* 0x0000000000007941 */ /* 0x000fea0003800000 */
.L_x_2089:
[----:B------:R-:W-:Y:S06]  /*83a0*/  BAR.ARV 0xb, 0xa0 ;  /* 0x02c2800000007b1d */ /* 0x000fec0000002000 */
[----:B------:R-:W-:Y:S04]  /*83b0*/  BSSY B0, `(.L_x_2091) ;  /* 0x0000003000007945 */ /* 0x000fe80003800000 */
[----:B------:R-:W-:Y:S05]  /*83c0*/  @!P0 BRA `(.L_x_2092) ;  /* 0x0000000000048947 */ /* 0x000fea0003800000 */
[----:B------:R-:W-:-:S04]  /*83d0*/  DEPBAR.LE SB0, 0x0 ;  /* 0x000080000000791a */ /* 0x000fc80000000000 */
.L_x_2092:
[----:B------:R-:W-:Y:S05]  /*83e0*/  BSYNC B0 ;  /* 0x0000000000007941 */ /* 0x000fea0003800000 */
.L_x_2091:
        /* <DEDUP_REMOVED lines=19> */
.L_x_2094:
[----:B------:R-:W-:Y:S05]  /*8520*/  BSYNC B0 ;  /* 0x0000000000007941 */ /* 0x000fea0003800000 */
.L_x_2093:
        /* <DEDUP_REMOVED lines=9> */
.L_x_2097:
[----:B------:R-:W2:Y:S04]  /*85c0*/  LDG.E.STRONG.GPU R0, desc[UR46][R2.64] ;  /* 0x0000002e02007981 */ /* 0x000ea8000c1ef900 */
[----:B--2---:R-:W-:Y:S01]  /*85d0*/  CCTL.IVALL ;  /* 0x00000000ff00798f */ /* 0x004fe20002000000 */
[----:B------:R-:W-:Y:S05]  /*85e0*/  YIELD ;  /* 0x0000000000007946 */ /* 0x000fea0003800000 */
[----:B------:R-:W-:-:S13]  /*85f0*/  ISETP.NE.AND P1, PT, R0, UR22, PT ;  /* 0x0000001600007c0c */ /* 0x000fda000bf25270 */
[----:B------:R-:W-:Y:S05]  /*8600*/  @P1 BRA `(.L_x_2097) ;  /* 0xfffffffc00ec1947 */ /* 0x000fea000383ffff */
.L_x_2096:
[----:B------:R-:W-:Y:S05]  /*8610*/  BSYNC B0 ;  /* 0x0000000000007941 */ /* 0x000fea0003800000 */
.L_x_2095:
[----:B------:R-:W-:-:S03]  /*8620*/  UMOV UR5, 0xffffffff ;  /* 0xffffffff00057882 */ /* 0x000fc60000000000 */
[----:B------:R-:W-:Y:S05]  /*8630*/  BRA.DIV UR5, `(.L_x_2098) ;  /* 0x0000003a05d47947 */ /* 0x000fea000b800000 */
[----:B------:R-:W-:Y:S01]  /*8640*/  NOP ;  /* 0x0000000000007918 */ /* 0x000fe20000000000 */
.L_x_2165:
        /* <DEDUP_REMOVED lines=15> */
.L_x_2100:
[----:B------:R-:W-:Y:S05]  /*8740*/  BSYNC B0 ;  /* 0x0000000000007941 */ /* 0x000fea0003800000 */
.L_x_2099:
        /* <DEDUP_REMOVED lines=14> */
.L_x_2102:
[----:B------:R-:W-:Y:S05]  /*8830*/  BSYNC B0 ;  /* 0x0000000000007941 */ /* 0x000fea0003800000 */
.L_x_2101:
        /* <DEDUP_REMOVED lines=15> */
.L_x_2104:
[----:B------:R-:W-:Y:S05]  /*8930*/  BSYNC B0 ;  /* 0x0000000000007941 */ /* 0x000fea0003800000 */
.L_x_2103:
[----:B------:R-:W-:Y:S06]  /*8940*/  BAR.ARV 0xa, 0xa0 ;  /* 0x0282800000007b1d */ /* 0x000fec0000002000 */
[----:B------:R-:W-:Y:S04]  /*8950*/  BSSY B0, `(.L_x_2105) ;  /* 0x0000003000007945 */ /* 0x000fe80003800000 */
[----:B------:R-:W-:Y:S05]  /*8960*/  @!P0 BRA `(.L_x_2106) ;  /* 0x0000000000048947 */ /* 0x000fea0003800000 */
[----:B------:R-:W-:-:S04]  /*8970*/  DEPBAR.LE SB0, 0x1 ;  /* 0x000080400000791a */ /* 0x000fc80000000000 */
.L_x_2106:
[----:B------:R-:W-:Y:S05]  /*8980*/  BSYNC B0 ;  /* 0x0000000000007941 */ /* 0x000fea0003800000 */
.L_x_2105:
[----:B------:R-:W-:Y:S06]  /*8990*/  BAR.ARV 0xb, 0xa0 ;  /* 0x02c2800000007b1d */ /* 0x000fec0000002000 */
[----:B------:R-:W-:Y:S04]  /*89a0*/  BSSY B0, `(.L_x_2107) ;  /* 0x0000003000007945 */ /* 0x000fe80003800000 */
[----:B------:R-:W-:Y:S05]  /*89b0*/  @!P0 BRA `(.L_x_2108) ;  /* 0x0000000000048947 */ /* 0x000fea0003800000 */
[----:B------:R-:W-:-:S04]  /*89c0*/  DEPBAR.LE SB0, 0x0 ;  /* 0x000080000000791a */ /* 0x000fc80000000000 */
.L_x_2108:
[----:B------:R-:W-:Y:S05]  /*89d0*/  BSYNC B0 ;  /* 0x0000000000007941 */ /* 0x000fea0003800000 */
.L_x_2107:
        /* <DEDUP_REMOVED lines=19> */
.L_x_2110:
[----:B------:R-:W-:Y:S05]  /*8b10*/  BSYNC B0 ;  /* 0x0000000000007941 */ /* 0x000fea0003800000 */
.L_x_2109:
[----:B------:R-:W-:Y:S02]  /*8b20*/  UIADD3 UR9, UR9, 0x2, URZ ;  /* 0x0000000209097890 */ /* 0x000fe4000fffe03f */
[----:B------:R-:W-:Y:S02]  /*8b30*/  UIADD3 UR4, UR4, 0x6000, URZ ;  /* 0x0000600004047890 */ /* 0x000fe4000fffe03f */
[----:B------:R-:W-:-:S06]  /*8b40*/  UISETP.GE.AND UP0, UPT, UR9, UR11, UPT ;  /* 0x0000000b0900728c */ /* 0x000fcc000bf06270 */
[----:B------:R-:W-:-:S13]  /*8b50*/  PLOP3.LUT P1, PT, PT, PT, UP0, 0x80, 0x0 ;  /* 0x000000000000781c */ /* 0x000fda0003f2f008 */
[----:B------:R-:W-:Y:S05]  /*8b60*/  @!P1 BRA `(.L_x_2111) ;  /* 0xfffffff000dc9947 */ /* 0x000fea000383ffff */
.L_x_2060:
        /* <DEDUP_REMOVED lines=41> */
.L_x_2114:
[----:B------:R-:W-:Y:S05]  /*8e00*/  BSYNC B0 ;  /* 0x0000000000007941 */ /* 0x000fea0003800000 */
.L_x_2113:
[----:B------:R-:W-:Y:S05]  /*8e10*/  BRA `(.L_x_2115) ;  /* 0x0000000000047947 */ /* 0x000fea0003800000 */
.L_x_2112:
[----:B------:R-:W-:-:S05]  /*8e20*/  UMOV UR4, UR9 ;  /* 0x0000000900047c82 */ /* 0x000fca0008000000 */
.L_x_2115:
        /* <DEDUP_REMOVED lines=11> */
.L_x_2120:
        /* <DEDUP_REMOVED lines=24> */
.L_x_2117:
[----:B------:R-:W-:Y:S05]  /*9060*/  BSYNC B0 ;  /* 0x0000000000007941 */ /* 0x000fea0003800000 */
.L_x_2116:
        /* <DEDUP_REMOVED lines=24> */
.L_x_2119:
[----:B------:R-:W-:Y:S05]  /*91f0*/  BSYNC B0 ;  /* 0x0000000000007941 */ /* 0x000fea0003800000 */
.L_x_2118:
[----:B------:R-:W-:Y:S02]  /*9200*/  UIADD3 UR7, UR7, 0x2, URZ ;  /* 0x0000000207077890 */ /* 0x000fe4000fffe03f */
[----:B------:R-:W-:Y:S02]  /*9210*/  ULEA UR5, UR19, UR5, 0x1 ;  /* 0x0000000513057291 */ /* 0x000fe4000f8e083f */
[----:B------:R-:W-:Y:S02]  /*9220*/  ULEA UR6, UR19, UR6, 0x1 ;  /* 0x0000000613067291 */ /* 0x000fe4000f8e083f */
[----:B------:R-:W-:-:S13]  /*9230*/  ISETP.NE.AND P0, PT, RZ, UR7, PT ;  /* 0x00000007ff007c0c */ /* 0x000fda000bf05270 */
[----:B------:R-:W-:Y:S05]  /*9240*/  @!P0 BRA `(.L_x_1972) ;  /* 0x0000002c00388947 */ /* 0x000fea0003800000 */
[----:B------:R-:W-:Y:S05]  /*9250*/  BRA `(.L_x_2120) ;  /* 0xfffffffc00207947 */ /* 0x000fea000383ffff */
.L_x_2052:
        /* <DEDUP_REMOVED lines=14> */
.L_x_2121:
        /* <DEDUP_REMOVED lines=16> */
.L_x_2123:
[----:B------:R-:W-:-:S05]  /*9440*/  ULDC UR4, c[0x0][0x8bc] ;  /* 0x00022f0000047ab9 */ /* 0x000fca0000000800 */
.L_x_2122:
        /* <DEDUP_REMOVED lines=62> */
.L_x_2125:
        /* <DEDUP_REMOVED lines=13> */
.L_x_2126:
        /* <DEDUP_REMOVED lines=10> */
.L_x_2127:
        /* <DEDUP_REMOVED lines=21> */
.L_x_2128:
        /* <DEDUP_REMOVED lines=57> */
.L_x_2166:
        /* <DEDUP_REMOVED lines=9> */
.L_x_2131:
        /* <DEDUP_REMOVED lines=116> */
.L_x_2142:
[----:B-1----:R-:W-:-:S05]  /*a650*/  IMAD.MOV.U32 R9, RZ, RZ, 0x1 ;  /* 0x00000001ff097424 */ /* 0x002fca00078e00ff */
[----:B------:R-:W-:-:S04]  /*a660*/  SHF.L.U32 R9, R9, 0x1f, RZ ;  /* 0x0000001f09097819 */ /* 0x000fc800000006ff */
[----:B------:R-:W1:Y:S02]  /*a670*/  SYNCS.PHASECHK.TRANS64.TRYWAIT P1, [R8+URZ+0x36438], R9 ;  /* 0x03643809080075a7 */ /* 0x000e64000802017f */
[----:B-1----:R-:W-:Y:S05]  /*a680*/  @!P1 BRA `(.L_x_2134) ;  /* 0x0000001800f09947 */ /* 0x002fea0003800000 */
.L_x_2167:
[----:B------:R-:W-:Y:S05]  /*a690*/  @P0 BRA `(.L_x_2135) ;  /* 0x0000000000140947 */ /* 0x000fea0003800000 */
[----:B------:R-:W-:Y:S01]  /*a6a0*/  ISETP.NE.AND P1, PT, R22, RZ, PT ;  /* 0x000000ff1600720c */ /* 0x000fe20003f25270 */
[----:B------:R-:W-:-:S04]  /*a6b0*/  IMAD.MOV.U32 R3, RZ, RZ, 0x6100 ;  /* 0x00006100ff037424 */ /* 0x000fc800078e00ff */
[----:B------:R2:W-:Y:S08]  /*a6c0*/  SYNCS.ARRIVE.TRANS64 RZ, [R8+URZ+0x36430], R3 ;  /* 0x0364300308ff79a7 */ /* 0x0005f0000800003f */
[----:B------:R-:W-:Y:S05]  /*a6d0*/  @!P1 BRA `(.L_x_2135) ;  /* 0x0000000000049947 */ /* 0x000fea0003800000 */
[----:B------:R-:W-:Y:S01]  /*a6e0*/  BPT.TRAP 0x1 ;  /* 0x000000040000795c */ /* 0x000fe20000300000 */
.L_x_2135:
        /* <DEDUP_REMOVED lines=49> */
.L_x_2168:
[----:B------:R-:W-:Y:S05]  /*aa00*/  @P0 BRA `(.L_x_2137) ;  /* 0x0000000000140947 */ /* 0x000fea0003800000 */
[----:B------:R-:W-:Y:S01]  /*aa10*/  ISETP.NE.AND P1, PT, R22, RZ, PT ;  /* 0x000000ff1600720c */ /* 0x000fe20003f25270 */
[----:B--2---:R-:W-:-:S04]  /*aa20*/  IMAD.MOV.U32 R7, RZ, RZ, 0x6100 ;  /* 0x00006100ff077424 */ /* 0x004fc800078e00ff */
[----:B------:R3:W-:Y:S08]  /*aa30*/  SYNCS.ARRIVE.TRANS64 RZ, [R8+URZ+0x36418], R7 ;  /* 0x0364180708ff79a7 */ /* 0x0007f0000800003f */
[----:B------:R-:W-:Y:S05]  /*aa40*/  @!P1 BRA `(.L_x_2137) ;  /* 0x0000000000049947 */ /* 0x000fea0003800000 */
[----:B------:R-:W-:Y:S01]  /*aa50*/  BPT.TRAP 0x1 ;  /* 0x000000040000795c */ /* 0x000fe20000300000 */
.L_x_2137:
        /* <DEDUP_REMOVED lines=47> */
.L_x_2169:
        /* <DEDUP_REMOVED lines=8> */
.L_x_2139:
        /* <DEDUP_REMOVED lines=37> */
.L_x_2171:
[----:B------:R-:W-:Y:S05]  /*b020*/  @P0 BRA `(.L_x_2141) ;  /* 0x0000000000140947 */ /* 0x000fea0003800000 */
[----:B------:R-:W-:Y:S01]  /*b030*/  ISETP.NE.AND P1, PT, R22, RZ, PT ;  /* 0x000000ff1600720c */ /* 0x000fe20003f25270 */
[----:B--2---:R-:W-:-:S04]  /*b040*/  IMAD.MOV.U32 R5, RZ, RZ, 0x6100 ;  /* 0x00006100ff057424 */ /* 0x004fc800078e00ff */
[----:B------:R3:W-:Y:S08]  /*b050*/  SYNCS.ARRIVE.TRANS64 RZ, [R8+URZ+0x36410], R5 ;  /* 0x0364100508ff79a7 */ /* 0x0007f0000800003f */
[----:B------:R-:W-:Y:S05]  /*b060*/  @!P1 BRA `(.L_x_2141) ;  /* 0x0000000000049947 */ /* 0x000fea0003800000 */
[----:B------:R-:W-:Y:S01]  /*b070*/  BPT.TRAP 0x1 ;  /* 0x000000040000795c */ /* 0x000fe20000300000 */
.L_x_2141:
        /* <DEDUP_REMOVED lines=44> */
.L_x_2133:
[----:B------:R-:W-:Y:S01]  /*b340*/  ISETP.NE.AND P1, PT, R21, RZ, PT ;  /* 0x000000ff1500720c */ /* 0x000fe20003f25270 */
[----:B------:R-:W-:Y:S02]  /*b350*/  IMAD.MOV.U32 R4, RZ, RZ, R19 ;  /* 0x000000ffff047224 */ /* 0x000fe400078e0013 */
[----:B------:R-:W-:-:S10]  /*b360*/  IMAD.MOV.U32 R5, RZ, RZ, 0x1 ;  /* 0x00000001ff057424 */ /* 0x000fd400078e00ff */
[----:B------:R-:W-:Y:S05]  /*b370*/  @!P1 BRA `(.L_x_2132) ;  /* 0x00000004008c9947 */ /* 0x000fea0003800000 */
[----:B------:R-:W2:Y:S02]  /*b380*/  SYNCS.PHASECHK.TRANS64.TRYWAIT P1, [R8+URZ+0x36438], R9 ;  /* 0x03643809080075a7 */ /* 0x000ea4000802017f */
[----:B--2---:R-:W-:Y:S05]  /*b390*/  @!P1 BRA `(.L_x_2143) ;  /* 0x00000010000c9947 */ /* 0x004fea0003800000 */
.L_x_2172:
[----:B------:R-:W-:Y:S05]  /*b3a0*/  @P0 BRA `(.L_x_2144) ;  /* 0x0000000000140947 */ /* 0x000fea0003800000 */
[----:B------:R-:W-:Y:S01]  /*b3b0*/  ISETP.NE.AND P1, PT, R22, RZ, PT ;  /* 0x000000ff1600720c */ /* 0x000fe20003f25270 */
[----:B------:R-:W-:-:S04]  /*b3c0*/  IMAD.MOV.U32 R5, RZ, RZ, 0x6100 ;  /* 0x00006100ff057424 */ /* 0x000fc800078e00ff */
[----:B------:R3:W-:Y:S08]  /*b3d0*/  SYNCS.ARRIVE.TRANS64 RZ, [R8+URZ+0x36430], R5 ;  /* 0x0364300508ff79a7 */ /* 0x0007f0000800003f */
[----:B------:R-:W-:Y:S05]  /*b3e0*/  @!P1 BRA `(.L_x_2144) ;  /* 0x0000000000049947 */ /* 0x000fea0003800000 */
[----:B------:R-:W-:Y:S01]  /*b3f0*/  BPT.TRAP 0x1 ;  /* 0x000000040000795c */ /* 0x000fe20000300000 */
.L_x_2144:
        /* <DEDUP_REMOVED lines=42> */
.L_x_2173:
[----:B-1----:R-:W-:Y:S01]  /*b6a0*/  IMAD.MOV.U32 R5, RZ, RZ, RZ ;  /* 0x000000ffff057224 */ /* 0x002fe200078e00ff */
[----:B------:R-:W-:Y:S06]  /*b6b0*/  @P0 BRA `(.L_x_2146) ;  /* 0x0000000000140947 */ /* 0x000fec0003800000 */
[----:B------:R-:W-:Y:S01]  /*b6c0*/  ISETP.NE.AND P1, PT, R22, RZ, PT ;  /* 0x000000ff1600720c */ /* 0x000fe20003f25270 */
[----:B------:R-:W-:-:S04]  /*b6d0*/  IMAD.MOV.U32 R9, RZ, RZ, 0x6100 ;  /* 0x00006100ff097424 */ /* 0x000fc800078e00ff */
[----:B------:R1:W-:Y:S08]  /*b6e0*/  SYNCS.ARRIVE.TRANS64 RZ, [R8+URZ+0x36418], R9 ;  /* 0x0364180908ff79a7 */ /* 0x0003f0000800003f */
[----:B------:R-:W-:Y:S05]  /*b6f0*/  @!P1 BRA `(.L_x_2146) ;  /* 0x0000000000049947 */ /* 0x000fea0003800000 */
[----:B------:R-:W-:Y:S01]  /*b700*/  BPT.TRAP 0x1 ;  /* 0x000000040000795c */ /* 0x000fe20000300000 */
.L_x_2146:
        /* <DEDUP_REMOVED lines=42> */
.L_x_2132:
[----:B------:R-:W-:-:S04]  /*b9b0*/  SHF.L.U32 R3, R5, 0x1f, RZ ;  /* 0x0000001f05037819 */ /* 0x000fc800000006ff */
[----:B------:R-:W2:Y:S02]  /*b9c0*/  SYNCS.PHASECHK.TRANS64.TRYWAIT P1, [R8+URZ+0x36438], R3 ;  /* 0x03643803080075a7 */ /* 0x000ea4000802017f */
[----:B--2---:R-:W-:Y:S05]  /*b9d0*/  @!P1 BRA `(.L_x_2147) ;  /* 0x0000000800a49947 */ /* 0x004fea0003800000 */
.L_x_2174:
[----:B------:R-:W-:Y:S05]  /*b9e0*/  @P0 BRA `(.L_x_2148) ;  /* 0x0000000000180947 */ /* 0x000fea0003800000 */
[----:B------:R-:W3:Y:S01]  /*b9f0*/  S2R R0, SR_TID.X ;  /* 0x0000000000007919 */ /* 0x000ee20000002100 */
[----:B--2---:R-:W-:-:S04]  /*ba00*/  IMAD.MOV.U32 R3, RZ, RZ, 0x6100 ;  /* 0x00006100ff037424 */ /* 0x004fc800078e00ff */
[----:B------:R4:W-:Y:S01]  /*ba10*/  SYNCS.ARRIVE.TRANS64 RZ, [R8+URZ+0x36430], R3 ;  /* 0x0364300308ff79a7 */ /* 0x0009e2000800003f */
[----:B---3--:R-:W-:-:S13]  /*ba20*/  LOP3.LUT P0, RZ, R0, 0x1f, RZ, 0xc0, !PT ;  /* 0x0000001f00ff7812 */ /* 0x008fda000780c0ff */
[----:B----4-:R-:W-:Y:S05]  /*ba30*/  @!P0 BRA `(.L_x_2148) ;  /* 0x0000000000048947 */ /* 0x010fea0003800000 */
[----:B------:R-:W-:Y:S01]  /*ba40*/  BPT.TRAP 0x1 ;  /* 0x000000040000795c */ /* 0x000fe20000300000 */
.L_x_2148:
        /* <DEDUP_REMOVED lines=44> */
.L_x_2129:
[----:B------:R-:W-:Y:S05]  /*bd10*/  BSYNC B0 ;  /* 0x0000000000007941 */ /* 0x000fea0003800000 */
.L_x_2124:
[----:B------:R-:W-:-:S03]  /*bd20*/  UMOV UR8, 0xffffffff ;  /* 0xffffffff00087882 */ /* 0x000fc60000000000 */
[----:B------:R-:W-:Y:S05]  /*bd30*/  BRA.DIV UR8, `(.L_x_2149) ;  /* 0x0000000608e07947 */ /* 0x000fea000b800000 */
[----:B------:R-:W-:-:S13]  /*bd40*/  ELECT P6, URZ, PT ;  /* 0x00000000003f782f */ /* 0x000fda00038c0000 */
.L_x_2177:
[----:B------:R-:W-:Y:S05]  /*bd50*/  @!P6 BRA `(.L_x_1972) ;  /* 0x000000000074e947 */ /* 0x000fea0003800000 */
[----:B------:R-:W-:-:S06]  /*bd60*/  ULOP3.LUT UR8, UR38, 0x2, URZ, 0xfc, !UPT ;  /* 0x0000000226087892 */ /* 0x000fcc000f8efc3f */
[----:B------:R-:W-:-:S05]  /*bd70*/  IMAD.U32 R0, RZ, RZ, UR8 ;  /* 0x00000008ff007e24 */ /* 0x000fca000f8e00ff */
[----:B------:R-:W-:-:S13]  /*bd80*/  ISETP.NE.AND P2, PT, R0, 0x3, PT ;  /* 0x000000030000780c */ /* 0x000fda0003f45270 */
[----:B------:R-:W-:Y:S05]  /*bd90*/  @!P2 BRA `(.L_x_2150) ;  /* 0x000000000004a947 */ /* 0x000fea0003800000 */
[----:B---3--:R-:W-:Y:S01]  /*bda0*/  BPT.TRAP 0x1 ;  /* 0x000000040000795c */ /* 0x008fe20000300000 */
.L_x_2150:
        /* <DEDUP_REMOVED lines=15> */
.L_x_2178:
[----:B------:R-:W2:Y:S02]  /*bea0*/  SYNCS.PHASECHK.TRANS64.TRYWAIT P0, [R3+URZ], R2 ;  /* 0x00000002030075a7 */ /* 0x000ea4000800017f */
[----:B--2---:R-:W-:Y:S05]  /*beb0*/  @!P0 BRA `(.L_x_2152) ;  /* 0x0000000400b48947 */ /* 0x004fea0003800000 */
.L_x_2179:
[----:B------:R-:W-:Y:S05]  /*bec0*/  @!P2 BRA `(.L_x_2153) ;  /* 0x000000000004a947 */ /* 0x000fea0003800000 */
[----:B---3--:R-:W-:Y:S01]  /*bed0*/  BPT.TRAP 0x1 ;  /* 0x000000040000795c */ /* 0x008fe20000300000 */
.L_x_2153:
[----:B------:R-:W-:-:S07]  /*bee0*/  SHF.L.U32 R5, R5, 0x1f, RZ ;  /* 0x0000001f05057819 */ /* 0x000fce00000006ff */
.L_x_2154:
[----:B----4-:R4:W1:Y:S02]  /*bef0*/  SYNCS.PHASECHK.TRANS64.TRYWAIT P0, [R4+URZ+0x36438], R5 ;  /* 0x03643805040075a7 */ /* 0x010864000800017f */
[----:B-1----:R-:W-:Y:S05]  /*bf00*/  @!P0 NANOSLEEP.SYNCS 0x989680 ;  /* 0x009896800000895d */ /* 0x002fea0003900000 */
[----:B------:R-:W1:Y:S02]  /*bf10*/  @!P0 SYNCS.PHASECHK.TRANS64 P0, [R4+URZ+0x36438], R5 ;  /* 0x03643805040085a7 */ /* 0x000e64000800007f */
[----:B-1----:R-:W-:Y:S05]  /*bf20*/  @!P0 BRA `(.L_x_2154) ;  /* 0xfffffffc00f08947 */ /* 0x002fea000383ffff */
.L_x_1972:
[----:B---3--:R-:W-:Y:S05]  /*bf30*/  BSYNC B6 ;  /* 0x0000000000067941 */ /* 0x008fea0003800000 */
.L_x_1966:
[----:B------:R-:W-:Y:S05]  /*bf40*/  EXIT ;  /* 0x000000000000794d */ /* 0x000fea0003800000 */
.L_x_1983:
[----:B------:R-:W-:Y:S02]  /*bf50*/  IMAD.MOV.U32 R12, RZ, RZ, RZ ;  /* 0x000000ffff0c7224 */ /* 0x000fe400078e00ff */
[----:B------:R-:W-:Y:S02]  /*bf60*/  IMAD.MOV.U32 R11, RZ, RZ, 0x1f ;  /* 0x0000001fff0b7424 */ /* 0x000fe400078e00ff */
[----:B------:R-:W-:-:S07]  /*bf70*/  IMAD.MOV.U32 R15, RZ, RZ, -0x1 ;  /* 0xffffffffff0f7424 */ /* 0x000fce00078e00ff */
[----:B------:R-:W-:Y:S05]  /*bf80*/  WARPSYNC.COLLECTIVE R15, `(.L_x_2155) ;  /* 0x000000000f087348 */ /* 0x000fea0003c00000 */
[----:B------:R1:W2:Y:S02]  /*bf90*/  SHFL.IDX P6, R14, R13, R12, R11 ;  /* 0x0000000c0d0e7389 */ /* 0x0002a400000c000b */
[----:B-12---:R-:W-:Y:S01]  /*bfa0*/  ENDCOLLECTIVE ;  /* 0x000000000000791b */ /* 0x006fe20003800000 */
.L_x_2155:
[----:B------:R-:W-:Y:S05]  /*bfb0*/  BRA `(.L_x_2156) ;  /* 0xffffff54000c7947 */ /* 0x000fea000383ffff */
.L_x_1985:
[----:B--2---:R2:W3:Y:S02]  /*bfc0*/  SYNCS.PHASECHK.TRANS64.TRYWAIT P0, [R154+URZ+0x36400], R11 ;  /* 0x0364000b9a0075a7 */ /* 0x0044e4000800017f */
[----:B---3--:R-:W-:Y:S05]  /*bfd0*/  @!P0 NANOSLEEP.SYNCS 0x989680 ;  /* 0x009896800000895d */ /* 0x008fea0003900000 */
[----:B------:R-:W3:Y:S02]  /*bfe0*/  @!P0 SYNCS.PHASECHK.TRANS64 P0, [R154+URZ+0x36400], R11 ;  /* 0x0364000b9a0085a7 */ /* 0x000ee4000800007f */
[----:B---3--:R-:W-:Y:S05]  /*bff0*/  @!P0 BRA `(.L_x_1985) ;  /* 0xfffffffc00f08947 */ /* 0x008fea000383ffff */
[----:B------:R-:W-:Y:S05]  /*c000*/  BRA `(.L_x_1984) ;  /* 0xffffff5400447947 */ /* 0x000fea000383ffff */
.L_x_1989:
[----:B--2---:R2:W3:Y:S02]  /*c010*/  SYNCS.PHASECHK.TRANS64.TRYWAIT P1, [R3+URZ+0x36410], R12 ;  /* 0x0364100c030075a7 */ /* 0x0044e4000802017f */
[----:B---3--:R-:W-:Y:S05]  /*c020*/  @!P1 NANOSLEEP.SYNCS 0x989680 ;  /* 0x009896800000995d */ /* 0x008fea0003900000 */
[----:B------:R-:W3:Y:S02]  /*c030*/  @!P1 SYNCS.PHASECHK.TRANS64 P1, [R3+URZ+0x36410], R12 ;  /* 0x0364100c030095a7 */ /* 0x000ee4000802007f */
[----:B---3--:R-:W-:Y:S05]  /*c040*/  @!P1 BRA `(.L_x_1989) ;  /* 0xfffffffc00f09947 */ /* 0x008fea000383ffff */
[----:B------:R-:W-:Y:S05]  /*c050*/  BRA `(.L_x_1988) ;  /* 0xffffff5c000c7947 */ /* 0x000fea000383ffff */
.L_x_1993:
[----:B------:R1:W1:Y:S02]  /*c060*/  SYNCS.PHASECHK.TRANS64.TRYWAIT P1, [R154+URZ+0x36430], R13 ;  /* 0x0364300d9a0075a7 */ /* 0x000264000802017f */
[----:B-1----:R-:W-:Y:S05]  /*c070*/  @!P1 NANOSLEEP.SYNCS 0x989680 ;  /* 0x009896800000995d */ /* 0x002fea0003900000 */
[----:B------:R-:W1:Y:S02]  /*c080*/  @!P1 SYNCS.PHASECHK.TRANS64 P1, [R154+URZ+0x36430], R13 ;  /* 0x0364300d9a0095a7 */ /* 0x000e64000802007f */
[----:B-1----:R-:W-:Y:S05]  /*c090*/  @!P1 BRA `(.L_x_1993) ;  /* 0xfffffffc00f09947 */ /* 0x002fea000383ffff */
[----:B------:R-:W-:Y:S05]  /*c0a0*/  BRA `(.L_x_1992) ;  /* 0xffffff6000b07947 */ /* 0x000fea000383ffff */
.L_x_2065:
[----:B------:R-:W-:Y:S01]  /*c0b0*/  BSSY B0, `(.L_x_2157) ;  /* 0x0000005000007945 */ /* 0x000fe20003800000 */
[----:B------:R-:W-:-:S07]  /*c0c0*/  IMAD.MOV.U32 R15, RZ, RZ, -0x1 ;  /* 0xffffffffff0f7424 */ /* 0x000fce00078e00ff */
[----:B------:R-:W-:Y:S05]  /*c0d0*/  WARPSYNC.COLLECTIVE R15, `(.L_x_2158) ;  /* 0x000000000f087348 */ /* 0x000fea0003c00000 */
[----:B------:R-:W-:Y:S01]  /*c0e0*/  NOP ;  /* 0x0000000000007918 */ /* 0x000fe20000000000 */
[----:B------:R-:W-:Y:S01]  /*c0f0*/  ENDCOLLECTIVE ;  /* 0x000000000000791b */ /* 0x000fe20003800000 */
.L_x_2158:
[----:B------:R-:W-:Y:S05]  /*c100*/  BSYNC B0 ;  /* 0x0000000000007941 */ /* 0x000fea0003800000 */
.L_x_2157:
[----:B------:R-:W-:Y:S05]  /*c110*/  BRA `(.L_x_2159) ;  /* 0xffffffb400ac7947 */ /* 0x000fea000383ffff */
.L_x_2082:
[----:B------:R-:W-:Y:S01]  /*c120*/  BSSY B0, `(.L_x_2160) ;  /* 0x0000005000007945 */ /* 0x000fe20003800000 */
[----:B------:R-:W-:-:S07]  /*c130*/  IMAD.MOV.U32 R15, RZ, RZ, -0x1 ;  /* 0xffffffffff0f7424 */ /* 0x000fce00078e00ff */
[----:B------:R-:W-:Y:S05]  /*c140*/  WARPSYNC.COLLECTIVE R15, `(.L_x_2161) ;  /* 0x000000000f087348 */ /* 0x000fea0003c00000 */
[----:B------:R-:W-:Y:S01]  /*c150*/  NOP ;  /* 0x0000000000007918 */ /* 0x000fe20000000000 */
[----:B------:R-:W-:Y:S01]  /*c160*/  ENDCOLLECTIVE ;  /* 0x000000000000791b */ /* 0x000fe20003800000 */
.L_x_2161:
[----:B------:R-:W-:Y:S05]  /*c170*/  BSYNC B0 ;  /* 0x0000000000007941 */ /* 0x000fea0003800000 */
.L_x_2160:
[----:B------:R-:W-:Y:S05]  /*c180*/  BRA `(.L_x_2162) ;  /* 0xffffffbc00a47947 */ /* 0x000fea000383ffff */
.L_x_2098:
[----:B------:R-:W-:Y:S01]  /*c190*/  BSSY B0, `(.L_x_2163) ;  /* 0x0000005000007945 */ /* 0x000fe20003800000 */
[----:B------:R-:W-:-:S07]  /*c1a0*/  IMAD.MOV.U32 R15, RZ, RZ, -0x1 ;  /* 0xffffffffff0f7424 */ /* 0x000fce00078e00ff */
[----:B------:R-:W-:Y:S05]  /*c1b0*/  WARPSYNC.COLLECTIVE R15, `(.L_x_2164) ;  /* 0x000000000f087348 */ /* 0x000fea0003c00000 */
[----:B------:R-:W-:Y:S01]  /*c1c0*/  NOP ;  /* 0x0000000000007918 */ /* 0x000fe20000000000 */
[----:B------:R-:W-:Y:S01]  /*c1d0*/  ENDCOLLECTIVE ;  /* 0x000000000000791b */ /* 0x000fe20003800000 */
.L_x_2164:
[----:B------:R-:W-:Y:S05]  /*c1e0*/  BSYNC B0 ;  /* 0x0000000000007941 */ /* 0x000fea0003800000 */
.L_x_2163:
[----:B------:R-:W-:Y:S05]  /*c1f0*/  BRA `(.L_x_2165) ;  /* 0xffffffc400147947 */ /* 0x000fea000383ffff */
.L_x_2130:
[----:B-1----:R1:W2:Y:S02]  /*c200*/  SYNCS.PHASECHK.TRANS64.TRYWAIT P1, [R8+URZ+0x36420], R9 ;  /* 0x03642009080075a7 */ /* 0x0022a4000802017f */
[----:B--2---:R-:W-:Y:S05]  /*c210*/  @!P1 NANOSLEEP.SYNCS 0x989680 ;  /* 0x009896800000995d */ /* 0x004fea0003900000 */
[----:B------:R-:W2:Y:S02]  /*c220*/  @!P1 SYNCS.PHASECHK.TRANS64 P1, [R8+URZ+0x36420], R9 ;  /* 0x03642009080095a7 */ /* 0x000ea4000802007f */
[----:B--2---:R-:W-:Y:S05]  /*c230*/  @!P1 BRA `(.L_x_2130) ;  /* 0xfffffffc00f09947 */ /* 0x004fea000383ffff */
[----:B------:R-:W-:Y:S05]  /*c240*/  BRA `(.L_x_2166) ;  /* 0xffffffdc000c7947 */ /* 0x000fea000383ffff */
.L_x_2134:
[----:B-1----:R1:W2:Y:S02]  /*c250*/  SYNCS.PHASECHK.TRANS64.TRYWAIT P1, [R8+URZ+0x36438], R9 ;  /* 0x03643809080075a7 */ /* 0x0022a4000802017f */
[----:B--2---:R-:W-:Y:S05]  /*c260*/  @!P1 NANOSLEEP.SYNCS 0x989680 ;  /* 0x009896800000995d */ /* 0x004fea0003900000 */
[----:B------:R-:W2:Y:S02]  /*c270*/  @!P1 SYNCS.PHASECHK.TRANS64 P1, [R8+URZ+0x36438], R9 ;  /* 0x03643809080095a7 */ /* 0x000ea4000802007f */
[----:B--2---:R-:W-:Y:S05]  /*c280*/  @!P1 BRA `(.L_x_2134) ;  /* 0xfffffffc00f09947 */ /* 0x004fea000383ffff */
[----:B------:R-:W-:Y:S05]  /*c290*/  BRA `(.L_x_2167) ;  /* 0xffffffe000fc7947 */ /* 0x000fea000383ffff */
.L_x_2136:
[----:B--2---:R2:W3:Y:S02]  /*c2a0*/  SYNCS.PHASECHK.TRANS64.TRYWAIT P1, [R8+URZ+0x36428], R7 ;  /* 0x03642807080075a7 */ /* 0x0044e4000802017f */
[----:B---3--:R-:W-:Y:S05]  /*c2b0*/  @!P1 NANOSLEEP.SYNCS 0x989680 ;  /* 0x009896800000995d */ /* 0x008fea0003900000 */
[----:B------:R-:W3:Y:S02]  /*c2c0*/  @!P1 SYNCS.PHASECHK.TRANS64 P1, [R8+URZ+0x36428], R7 ;  /* 0x03642807080095a7 */ /* 0x000ee4000802007f */
[----:B---3--:R-:W-:Y:S05]  /*c2d0*/  @!P1 BRA `(.L_x_2136) ;  /* 0xfffffffc00f09947 */ /* 0x008fea000383ffff */
[----:B------:R-:W-:Y:S05]  /*c2e0*/  BRA `(.L_x_2168) ;  /* 0xffffffe400c47947 */ /* 0x000fea000383ffff */
.L_x_2138:
        /* <DEDUP_REMOVED lines=8> */
.L_x_2140:
[----:B------:R-:W-:-:S07]  /*c370*/  SHF.L.U32 R5, R10, 0x1f, RZ ;  /* 0x0000001f0a057819 */ /* 0x000fce00000006ff */
.L_x_2170:
[----:B--2---:R2:W3:Y:S02]  /*c380*/  SYNCS.PHASECHK.TRANS64.TRYWAIT P1, [R8+URZ+0x36420], R5 ;  /* 0x03642005080075a7 */ /* 0x0044e4000802017f */
[----:B---3--:R-:W-:Y:S05]  /*c390*/  @!P1 NANOSLEEP.SYNCS 0x989680 ;  /* 0x009896800000995d */ /* 0x008fea0003900000 */
[----:B------:R-:W3:Y:S02]  /*c3a0*/  @!P1 SYNCS.PHASECHK.TRANS64 P1, [R8+URZ+0x36420], R5 ;  /* 0x03642005080095a7 */ /* 0x000ee4000802007f */
[----:B---3--:R-:W-:Y:S05]  /*c3b0*/  @!P1 BRA `(.L_x_2170) ;  /* 0xfffffffc00f09947 */ /* 0x008fea000383ffff */
[----:B------:R-:W-:Y:S05]  /*c3c0*/  BRA `(.L_x_2171) ;  /* 0xffffffec00147947 */ /* 0x000fea000383ffff */
.L_x_2143:
[----:B--2---:R2:W3:Y:S02]  /*c3d0*/  SYNCS.PHASECHK.TRANS64.TRYWAIT P1, [R8+URZ+0x36438], R9 ;  /* 0x03643809080075a7 */ /* 0x0044e4000802017f */
[----:B---3--:R-:W-:Y:S05]  /*c3e0*/  @!P1 NANOSLEEP.SYNCS 0x989680 ;  /* 0x009896800000995d */ /* 0x008fea0003900000 */
[----:B------:R-:W3:Y:S02]  /*c3f0*/  @!P1 SYNCS.PHASECHK.TRANS64 P1, [R8+URZ+0x36438], R9 ;  /* 0x03643809080095a7 */ /* 0x000ee4000802007f */
[----:B---3--:R-:W-:Y:S05]  /*c400*/  @!P1 BRA `(.L_x_2143) ;  /* 0xfffffffc00f09947 */ /* 0x008fea000383ffff */
[----:B------:R-:W-:Y:S05]  /*c410*/  BRA `(.L_x_2172) ;  /* 0xffffffec00e07947 */ /* 0x000fea000383ffff */
.L_x_2145:
[----:B-1----:R1:W2:Y:S02]  /*c420*/  SYNCS.PHASECHK.TRANS64.TRYWAIT P1, [R8+URZ+0x36428], R5 ;  /* 0x03642805080075a7 */ /* 0x0022a4000802017f */
[----:B--2---:R-:W-:Y:S05]  /*c430*/  @!P1 NANOSLEEP.SYNCS 0x989680 ;  /* 0x009896800000995d */ /* 0x004fea0003900000 */
[----:B------:R-:W2:Y:S02]  /*c440*/  @!P1 SYNCS.PHASECHK.TRANS64 P1, [R8+URZ+0x36428], R5 ;  /* 0x03642805080095a7 */ /* 0x000ea4000802007f */
[----:B--2---:R-:W-:Y:S05]  /*c450*/  @!P1 BRA `(.L_x_2145) ;  /* 0xfffffffc00f09947 */ /* 0x004fea000383ffff */
[----:B------:R-:W-:Y:S05]  /*c460*/  BRA `(.L_x_2173) ;  /* 0xfffffff0008c7947 */ /* 0x000fea000383ffff */
.L_x_2147:
[----:B--2---:R2:W3:Y:S02]  /*c470*/  SYNCS.PHASECHK.TRANS64.TRYWAIT P1, [R8+URZ+0x36438], R3 ;  /* 0x03643803080075a7 */ /* 0x0044e4000802017f */
[----:B---3--:R-:W-:Y:S05]  /*c480*/  @!P1 NANOSLEEP.SYNCS 0x989680 ;  /* 0x009896800000995d */ /* 0x008fea0003900000 */
[----:B------:R-:W3:Y:S02]  /*c490*/  @!P1 SYNCS.PHASECHK.TRANS64 P1, [R8+URZ+0x36438], R3 ;  /* 0x03643803080095a7 */ /* 0x000ee4000802007f */
[----:B---3--:R-:W-:Y:S05]  /*c4a0*/  @!P1 BRA `(.L_x_2147) ;  /* 0xfffffffc00f09947 */ /* 0x008fea000383ffff */
[----:B------:R-:W-:Y:S05]  /*c4b0*/  BRA `(.L_x_2174) ;  /* 0xfffffff400487947 */ /* 0x000fea000383ffff */
.L_x_2149:
[----:B------:R-:W-:Y:S01]  /*c4c0*/  BSSY B0, `(.L_x_2175) ;  /* 0x0000006000007945 */ /* 0x000fe20003800000 */
[----:B------:R-:W-:-:S07]  /*c4d0*/  IMAD.MOV.U32 R15, RZ, RZ, -0x1 ;  /* 0xffffffffff0f7424 */ /* 0x000fce00078e00ff */
[----:B-1-3--:R-:W-:Y:S05]  /*c4e0*/  WARPSYNC.COLLECTIVE R15, `(.L_x_2176) ;  /* 0x000000000f0c7348 */ /* 0x00afea0003c00000 */
[----:B------:R-:W-:Y:S02]  /*c4f0*/  ELECT P6, UR62, PT ;  /* 0x00000000003e782f */ /* 0x000fe400038c0000 */
[----:B------:R-:W-:Y:S01]  /*c500*/  MOV R14, UR62 ;  /* 0x0000003e000e7c02 */ /* 0x000fe20008000f00 */
[----:B-1-3--:R-:W-:Y:S10]  /*c510*/  ENDCOLLECTIVE ;  /* 0x000000000000791b */ /* 0x00aff40003800000 */
.L_x_2176:
[----:B------:R-:W-:Y:S05]  /*c520*/  BSYNC B0 ;  /* 0x0000000000007941 */ /* 0x000fea0003800000 */
.L_x_2175:
[----:B------:R-:W-:Y:S05]  /*c530*/  BRA `(.L_x_2177) ;  /* 0xfffffff800047947 */ /* 0x000fea000383ffff */
.L_x_2151:
[----:B-1----:R1:W2:Y:S02]  /*c540*/  SYNCS.PHASECHK.TRANS64.TRYWAIT P0, [R9+URZ], R0 ;  /* 0x00000000090075a7 */ /* 0x0022a4000800017f */
[----:B--2---:R-:W-:Y:S05]  /*c550*/  @!P0 NANOSLEEP.SYNCS 0x989680 ;  /* 0x009896800000895d */ /* 0x004fea0003900000 */
[----:B------:R-:W2:Y:S02]  /*c560*/  @!P0 SYNCS.PHASECHK.TRANS64 P0, [R9+URZ], R0 ;  /* 0x00000000090085a7 */ /* 0x000ea4000800007f */
[----:B--2---:R-:W-:Y:S05]  /*c570*/  @!P0 BRA `(.L_x_2151) ;  /* 0xfffffffc00f08947 */ /* 0x004fea000383ffff */
[----:B------:R-:W-:Y:S05]  /*c580*/  BRA `(.L_x_2178) ;  /* 0xfffffff800447947 */ /* 0x000fea000383ffff */
.L_x_2152:
[----:B--2---:R2:W4:Y:S02]  /*c590*/  SYNCS.PHASECHK.TRANS64.TRYWAIT P0, [R3+URZ], R2 ;  /* 0x00000002030075a7 */ /* 0x004524000800017f */
[----:B----4-:R-:W-:Y:S05]  /*c5a0*/  @!P0 NANOSLEEP.SYNCS 0x989680 ;  /* 0x009896800000895d */ /* 0x010fea0003900000 */
[----:B------:R-:W4:Y:S02]  /*c5b0*/  @!P0 SYNCS.PHASECHK.TRANS64 P0, [R3+URZ], R2 ;  /* 0x00000002030085a7 */ /* 0x000f24000800007f */
[----:B----4-:R-:W-:Y:S05]  /*c5c0*/  @!P0 BRA `(.L_x_2152) ;  /* 0xfffffffc00f08947 */ /* 0x010fea000383ffff */
[----:B------:R-:W-:Y:S05]  /*c5d0*/  BRA `(.L_x_2179) ;  /* 0xfffffff800387947 */ /* 0x000fea000383ffff */
.L_x_2180:
        /* <DEDUP_REMOVED lines=10> */
.L_x_3868:


//--------------------- .text._ZN7cutlass13device_kernelIN5flash11enable_sm90INS1_16FlashAttnBwdSm90INS1_25CollectiveMainloopBwdSm90ILi2ELi1ELi1EN4cute5tupleIJNS5_1CILi1EEES8_S8_EEENS6_IJNS7_ILi64EEENS7_ILi96EEENS7_ILi192EEEEEENS_10bfloat16_tEfNS_4arch4Sm90ELb0ELb1ELb0ELb1ELb0ELb0ELb1ELb0ELi3ELi1ELi1ELi1ELb0EEENS1_24CollectiveEpilogueBwdGQAISD_fSG_Li384ELb1ELb0EEENS1_19SingleTileSchedulerILb1ELb0ELb0ELi96EEEEEEEEEvNT_6ParamsE --------------------------
	.section	.text._ZN7cutlass13device_kernelIN5flash11enable_sm90INS1_16FlashAttnBwdSm90INS1_25CollectiveMainloopBwdSm90ILi2ELi1ELi1EN4cute5tupleIJNS5_1CILi1EEES8_S8_EEENS6_IJNS7_ILi64EEENS7_ILi96EEENS7_ILi192EEEEEENS_10bfloat16_tEfNS_4arch4Sm90ELb0ELb1ELb0ELb1ELb0ELb0ELb1ELb0ELi3ELi1ELi1ELi1ELb0EEENS1_24CollectiveEpilogueBwdGQAISD_fSG_Li384ELb1ELb0EEENS1_19SingleTileSchedulerILb1ELb0ELb0ELi96EEEEEEEEEvNT_6ParamsE,"ax",@progbits
	.align	128
.text._ZN7cutlass13device_kernelIN5flash11enable_sm90INS1_16FlashAttnBwdSm90INS1_25CollectiveMainloopBwdSm90ILi2ELi1ELi1EN4cute5tupleIJNS5_1CILi1EEES8_S8_EEENS6_IJNS7_ILi64EEENS7_ILi96EEENS7_ILi192EEEEEENS_10bfloat16_tEfNS_4arch4Sm90ELb0ELb1ELb0ELb1ELb0ELb0ELb1ELb0ELi3ELi1ELi1ELi1ELb0EEENS1_24CollectiveEpilogueBwdGQAISD_fSG_Li384ELb1ELb0EEENS1_19SingleTileSchedulerILb1ELb0ELb0ELi96EEEEEEEEEvNT_6ParamsE:
        .type           _ZN7cutlass13device_kernelIN5flash11enable_sm90INS1_16FlashAttnBwdSm90INS1_25CollectiveMainloopBwdSm90ILi2ELi1ELi1EN4cute5tupleIJNS5_1CILi1EEES8_S8_EEENS6_IJNS7_ILi64EEENS7_ILi96EEENS7_ILi192EEEEEENS_10bfloat16_tEfNS_4arch4Sm90ELb0ELb1ELb0ELb1ELb0ELb0ELb1ELb0ELi3ELi1ELi1ELi1ELb0EEENS1_24CollectiveEpilogueBwdGQAISD_fSG_Li384ELb1ELb0EEENS1_19SingleTileSchedulerILb1ELb0ELb0ELi96EEEEEEEEEvNT_6ParamsE,@function
        .size           _ZN7cutlass13device_kernelIN5flash11enable_sm90INS1_16FlashAttnBwdSm90INS1_25CollectiveMainloopBwdSm90ILi2ELi1ELi1EN4cute5tupleIJNS5_1CILi1EEES8_S8_EEENS6_IJNS7_ILi64EEENS7_ILi96EEENS7_ILi192EEEEEENS_10bfloat16_tEfNS_4arch4Sm90ELb0ELb1ELb0ELb1ELb0ELb0ELb1ELb0ELi3ELi1ELi1ELi1ELb0EEENS1_24CollectiveEpilogueBwdGQAISD_fSG_Li384ELb1ELb0EEENS1_19SingleTileSchedulerILb1ELb0ELb0ELi96EEEEEEEEEvNT_6ParamsE,(.L_x_3869 - _ZN7cutlass13device_kernelIN5flash11enable_sm90INS1_16FlashAttnBwdSm90INS1_25CollectiveMainloopBwdSm90ILi2ELi1ELi1EN4cute5tupleIJNS5_1CILi1EEES8_S8_EEENS6_IJNS7_ILi64EEENS7_ILi96EEENS7_ILi192EEEEEENS_10bfloat16_tEfNS_4arch4Sm90ELb0ELb1ELb0ELb1ELb0ELb0ELb1ELb0ELi3ELi1ELi1ELi1ELb0EEENS1_24CollectiveEpilogueBwdGQAISD_fSG_Li384ELb1ELb0EEENS1_19SingleTileSchedulerILb1ELb0ELb0ELi96EEEEEEEEEvNT_6ParamsE)
        .other          _ZN7cutlass13device_kernelIN5flash11enable_sm90INS1_16FlashAttnBwdSm90INS1_25CollectiveMainloopBwdSm90ILi2ELi1ELi1EN4cute5tupleIJNS5_1CILi1EEES8_S8_EEENS6_IJNS7_ILi64EEENS7_ILi96EEENS7_ILi192EEEEEENS_10bfloat16_tEfNS_4arch4Sm90ELb0ELb1ELb0ELb1ELb0ELb0ELb1ELb0ELi3ELi1ELi1ELi1ELb0EEENS1_24CollectiveEpilogueBwdGQAISD_fSG_Li384ELb1ELb0EEENS1_19SingleTileSchedulerILb1ELb0ELb0ELi96EEEEEEEEEvNT_6ParamsE,@"STO_CUDA_ENTRY STV_DEFAULT"
_ZN7cutlass13device_kernelIN5flash11enable_sm90INS1_16FlashAttnBwdSm90INS1_25CollectiveMainloopBwdSm90ILi2ELi1ELi1EN4cute5tupleIJNS5_1CILi1EEES8_S8_EEENS6_IJNS7_ILi64EEENS7_ILi96EEENS7_ILi192EEEEEENS_10bfloat16_tEfNS_4arch4Sm90ELb0ELb1ELb0ELb1ELb0ELb0ELb1ELb0ELi3ELi1ELi1ELi1ELb0EEENS1_24CollectiveEpilogueBwdGQAISD_fSG_Li384ELb1ELb0EEENS1_19SingleTileSchedulerILb1ELb0ELb0ELi96EEEEEEEEEvNT_6ParamsE:
        /* <DEDUP_REMOVED lines=23> */
.L_x_2182:
[----:B------:R-:W-:Y:S05]  /*0170*/  BSYNC B0 ;  /* 0x0000000000007941 */ /* 0x000fea0003800000 */
.L_x_2181:
        /* <DEDUP_REMOVED lines=37> */
.L_x_2183:
        /* <DEDUP_REMOVED lines=20> */
.L_x_2184:
[----:B------:R-:W-:Y:S01]  /*0510*/  PLOP3.LUT P0, PT, PT, PT, UP0, 0x80, 0x0 ;  /* 0x000000000000781c */ /* 0x000fe20003f0f008 */
[----:B------:R-:W-:Y:S01]  /*0520*/  NOP ;  /* 0x0000000000007918 */ /* 0x000fe20000000000 */
[----:B------:R-:W-:Y:S01]  /*0530*/  ULDC.64 UR46, c[0x0][0x208] ;  /* 0x00008200002e7ab9 */ /* 0x000fe20000000a00 */
[----:B------:R-:W-:Y:S01]  /*0540*/  BSSY B6, `(.L_x_2185) ;  /* 0x00008bb000067945 */ /* 0x000fe20003800000 */
[----:B-12-4-:R-:W-:Y:S09]  /*0550*/  BAR.SYNC.DEFER_BLOCKING 0x0 ;  /* 0x0000000000007b1d */ /* 0x016ff20000010000 */
[----:B------:R-:W-:Y:S05]  /*0560*/  @!P0 BRA `(.L_x_2186) ;  /* 0x0000004400d88947 */ /* 0x000fea0003800000 */
.L_x_2187:
        /* <DEDUP_REMOVED lines=21> */
.L_x_2188:
        /* <DEDUP_REMOVED lines=10> */
.L_x_2190:
[----:B------:R-:W2:Y:S02]  /*0760*/  LDC R0, c[0x0][0x8c4] ;  /* 0x00023100ff007b82 */ /* 0x000ea40000000800 */
.L_x_2189:
        /* <DEDUP_REMOVED lines=15> */
.L_x_2192:
        /* <DEDUP_REMOVED lines=10> */
.L_x_2193:
        /* <DEDUP_REMOVED lines=8> */
.L_x_2194:
        /* <DEDUP_REMOVED lines=9> */
.L_x_2195:
        /* <DEDUP_REMOVED lines=22> */
.L_x_2196:
        /* <DEDUP_REMOVED lines=78> */
.L_x_2199:
        /* <DEDUP_REMOVED lines=15> */
.L_x_2198:
        /* <DEDUP_REMOVED lines=20> */
.L_x_2201:
        /* <DEDUP_REMOVED lines=15> */
.L_x_2200:
        /* <DEDUP_REMOVED lines=8> */
.L_x_2304:
        /* <DEDUP_REMOVED lines=19> */
.L_x_2203:
        /* <DEDUP_REMOVED lines=29> */
[----:B------:R-:W-:Y:S01]  /*16f0*/  LOP3.LUT R6, R6, 0xc0, RZ, 0xc0, !PT ;  /* 0x000000c006067812 */ /* 0x000fe200078ec0ff */
[----:B------:R-:W-:Y:S01]  /*1700*/  IMAD R9, R9, 0x20, R10 ;  /* 0x0000002009097824 */ /* 0x000fe200078e020a */
[----:B------:R-:W-:Y:S01]  /*1710*/  SHF.R.S32.HI R4, RZ, 0x2, R2 ;  /* 0x00000002ff047819 */ /* 0x000fe20000011402 */
[----:B------:R-:W-:Y:S01]  /*1720*/  IMAD.IADD R13, R0, 0x1, -R13 ;  /* 0x00000001000d7824 */ /* 0x000fe200078e0a0d */
[----:B------:R-:W-:Y:S01]  /*1730*/  LOP3.LUT R11, R6, 0x8, R11, 0xf8, !PT ;  /* 0x00000008060b7812 */ /* 0x000fe200078ef80b */
[----:B------:R-:W-:Y:S01]  /*1740*/  IMAD R9, R12, 0x200, R9 ;  /* 0x000002000c097824 */ /* 0x000fe200078e0209 */
[----:B------:R-:W-:Y:S01]  /*1750*/  SHF.R.U32.HI R0, RZ, 0x3, R6 ;  /* 0x00000003ff007819 */ /* 0x000fe20000011606 */
[----:B------:R-:W-:Y:S01]  /*1760*/  IMAD R13, R14, 0x10, R13 ;  /* 0x000000100e0d7824 */ /* 0x000fe200078e020d */
[----:B------:R-:W-:Y:S01]  /*1770*/  SHF.R.S32.HI R5, RZ, 0x1f, R2 ;  /* 0x0000001fff057819 */ /* 0x000fe20000011402 */
[----:B------:R-:W-:Y:S01]  /*1780*/  IMAD.MOV.U32 R12, RZ, RZ, 0x20 ;  /* 0x00000020ff0c7424 */ /* 0x000fe200078e00ff */
[----:B------:R-:W-:Y:S01]  /*1790*/  LOP3.LUT R0, R11, R0, RZ, 0x3c, !PT ;  /* 0x000000000b007212 */ /* 0x000fe200078e3cff */
[----:B------:R-:W-:Y:S01]  /*17a0*/  IMAD.IADD R11, R19, 0x1, R18 ;  /* 0x00000001130b7824 */ /* 0x000fe200078e0212 */
[----:B------:R-:W-:Y:S01]  /*17b0*/  LEA.HI R5, R5, R4, RZ, 0x3 ;  /* 0x0000000405057211 */ /* 0x000fe200078f18ff */
[----:B------:R-:W-:Y:S01]  /*17c0*/  IMAD.IADD R10, R18, 0x1, -R17 ;  /* 0x00000001120a7824 */ /* 0x000fe200078e0a11 */
[----:B------:R-:W-:Y:S01]  /*17d0*/  LOP3.LUT P0, RZ, R7, 0x2, RZ, 0xc0, !PT ;  /* 0x0000000207ff7812 */ /* 0x000fe2000780c0ff */
[----:B------:R-:W-:Y:S01]  /*17e0*/  IMAD.IADD R9, R9, 0x1, R0 ;  /* 0x0000000109097824 */ /* 0x000fe200078e0200 */
[----:B------:R-:W-:Y:S01]  /*17f0*/  LOP3.LUT R5, R5, 0xfffffff8, RZ, 0xc0, !PT ;  /* 0xfffffff805057812 */ /* 0x000fe200078ec0ff */
[----:B------:R-:W-:Y:S01]  /*1800*/  IMAD.SHL.U32 R0, R15, 0x4, RZ ;  /* 0x000000040f007824 */ /* 0x000fe200078e00ff */
[----:B------:R-:W-:Y:S01]  /*1810*/  IADD3 R17, -R17, 0x1, R11 ;  /* 0x0000000111117810 */ /* 0x000fe20007ffe10b */
[----:B------:R-:W-:Y:S01]  /*1820*/  IMAD.SHL.U32 R18, R13, 0x2, RZ ;  /* 0x000000020d127824 */ /* 0x000fe200078e00ff */
[----:B------:R-:W-:Y:S01]  /*1830*/  SHF.R.S32.HI R3, RZ, 0x5, R3 ;  /* 0x00000005ff037819 */ /* 0x000fe20000011403 */
[----:B------:R-:W-:Y:S01]  /*1840*/  IMAD.IADD R6, R4, 0x1, -R5 ;  /* 0x0000000104067824 */ /* 0x000fe200078e0a05 */
[----:B------:R-:W-:Y:S01]  /*1850*/  SEL R12, R12, 0xffffffe0, !P0 ;  /* 0xffffffe00c0c7807 */ /* 0x000fe20004000000 */
[--C-:B------:R-:W-:Y:S01]  /*1860*/  IMAD.IADD R11, R11, 0x1, -R18.reuse ;  /* 0x000000010b0b7824 */ /* 0x100fe200078e0a12 */
[----:B------:R-:W-:Y:S01]  /*1870*/  LEA R9, R9, UR36, 0x1 ;  /* 0x0000002409097c11 */ /* 0x000fe2000f8e08ff */
[----:B------:R-:W-:Y:S01]  /*1880*/  IMAD.IADD R4, R17, 0x1, -R18 ;  /* 0x0000000111047824 */ /* 0x000fe200078e0a12 */
[----:B------:R-:W-:Y:S01]  /*1890*/  CS2R R112, SRZ ;  /* 0x0000000000707805 */ /* 0x000fe2000001ff00 */
[----:B------:R-:W-:Y:S01]  /*18a0*/  IMAD R6, R3, 0x10, R6 ;  /* 0x0000001003067824 */ /* 0x000fe200078e0206 */
[----:B------:R-:W-:Y:S01]  /*18b0*/  CS2R R110, SRZ ;  /* 0x00000000006e7805 */ /* 0x000fe2000001ff00 */
        /* <DEDUP_REMOVED lines=46> */
[----:B------:R-:W-:Y:S01]  /*1ba0*/  LOP3.LUT R155, R155, 0x1, RZ, 0xfc, !PT ;  /* 0x000000019b9b7812 */ /* 0x000fe200078efcff */
[----:B------:R-:W-:Y:S01]  /*1bb0*/  IMAD.IADD R18, R19, 0x1, -R18 ;  /* 0x0000000113127824 */ /* 0x000fe200078e0a12 */
[----:B------:R-:W-:-:S02]  /*1bc0*/  LEA R0, R0, UR36, 0x2 ;  /* 0x0000002400007c11 */ /* 0x000fc4000f8e10ff */
[----:B------:R-:W-:-:S07]  /*1bd0*/  IADD3 R17, R12, 0x30400, R9 ;  /* 0x000304000c117810 */ /* 0x000fce0007ffe009 */
.L_x_2223:
[----:B------:R-:W-:-:S13]  /*1be0*/  ISETP.NE.AND P0, PT, R155, 0x3, PT ;  /* 0x000000039b00780c */ /* 0x000fda0003f05270 */
[----:B-1----:R-:W-:Y:S05]  /*1bf0*/  @!P0 BRA `(.L_x_2205) ;  /* 0x0000000000048947 */ /* 0x002fea0003800000 */
[----:B------:R-:W-:Y:S01]  /*1c00*/  BPT.TRAP 0x1 ;  /* 0x000000040000795c */ /* 0x000fe20000300000 */
.L_x_2205:
[----:B------:R-:W-:Y:S02]  /*1c10*/  LEA R3, R2, UR36, 0x3 ;  /* 0x0000002402037c11 */ /* 0x000fe4000f8e18ff */
[----:B------:R-:W-:-:S04]  /*1c20*/  SHF.L.U32 R12, R7, 0x1f, RZ ;  /* 0x0000001f070c7819 */ /* 0x000fc800000006ff */
[----:B------:R1:W2:Y:S01]  /*1c30*/  SYNCS.PHASECHK.TRANS64.TRYWAIT P1, [R3+URZ+0x36410], R12 ;  /* 0x0364100c030075a7 */ /* 0x0002a2000802017f */
[----:B------:R-:W-:Y:S05]  /*1c40*/  @!P0 BRA `(.L_x_2206) ;  /* 0x0000000000048947 */ /* 0x000fea0003800000 */
[----:B------:R-:W-:Y:S01]  /*1c50*/  BPT.TRAP 0x1 ;  /* 0x000000040000795c */ /* 0x000fe20000300000 */
.L_x_2206:
[----:B--2---:R-:W-:Y:S05]  /*1c60*/  @P1 BRA `(.L_x_2207) ;  /* 0x0000000000081947 */ /* 0x004fea0003800000 */
[----:B------:R-:W2:Y:S02]  /*1c70*/  SYNCS.PHASECHK.TRANS64.TRYWAIT P1, [R3+URZ+0x36410], R12 ;  /* 0x0364100c030075a7 */ /* 0x000ea4000802017f */
[----:B--2---:R-:W-:Y:S05]  /*1c80*/  @!P1 BRA `(.L_x_2208) ;  /* 0x0000007400509947 */ /* 0x004fea0003800000 */
.L_x_2207:
        /* <DEDUP_REMOVED lines=103> */
.L_x_2209:
[----:B------:R-:W-:-:S04]  /*2300*/  SHF.L.U32 R13, R5, 0x1f, RZ ;  /* 0x0000001f050d7819 */ /* 0x000fc800000006ff */
[----:B------:R4:W1:Y:S01]  /*2310*/  SYNCS.PHASECHK.TRANS64.TRYWAIT P1, [UR36+0x36430], R13 ;  /* 0x0364300dff0075a7 */ /* 0x0008620008020164 */
[----:B------:R-:W-:Y:S05]  /*2320*/  @!P0 BRA `(.L_x_2210) ;  /* 0x0000000000048947 */ /* 0x000fea0003800000 */
[----:B------:R-:W-:Y:S01]  /*2330*/  BPT.TRAP 0x1 ;  /* 0x000000040000795c */ /* 0x000fe20000300000 */
.L_x_2210:
[----:B-1----:R-:W-:Y:S05]  /*2340*/  @P1 BRA `(.L_x_2211) ;  /* 0x0000000000081947 */ /* 0x002fea0003800000 */
[----:B------:R-:W1:Y:S02]  /*2350*/  SYNCS.PHASECHK.TRANS64.TRYWAIT P1, [UR36+0x36430], R13 ;  /* 0x0364300dff0075a7 */ /* 0x000e640008020164 */
[----:B-1----:R-:W-:Y:S05]  /*2360*/  @!P1 BRA `(.L_x_2212) ;  /* 0x0000006c00ac9947 */ /* 0x002fea0003800000 */
.L_x_2211:
        /* <DEDUP_REMOVED lines=112> */
.L_x_2215:
[----:B------:R-:W-:-:S06]  /*2a70*/  UISETP.NE.AND UP0, UPT, UR42, 0x1, UPT ;  /* 0x000000012a00788c */ /* 0x000fcc000bf05270 */
[----:B------:R-:W-:-:S05]  /*2a80*/  PLOP3.LUT P1, PT, PT, PT, UP0, 0x80, 0x0 ;  /* 0x000000000000781c */ /* 0x000fca0003f2f008 */
[----:B------:R-:W-:-:S08]  /*2a90*/  @UP0 ULDC UR5, c[0x0][0x754] ;  /* 0x0001d50000050ab9 */ /* 0x000fd00000000800 */
[----:B------:R-:W-:Y:S01]  /*2aa0*/  @P1 IMAD.HI.U32 R12, R23, UR5, RZ ;  /* 0x00000005170c1c27 */ /* 0x000fe2000f8e00ff */
[----:B------:R-:W-:-:S04]  /*2ab0*/  @UP0 ULDC UR5, c[0x0][0x758] ;  /* 0x0001d60000050ab9 */ /* 0x000fc80000000800 */
[----:B------:R-:W-:-:S07]  /*2ac0*/  @P1 SHF.R.U32.HI R23, RZ, UR5, R12 ;  /* 0x00000005ff171c19 */ /* 0x000fce000801160c */
.L_x_2216:
[----:B------:R-:W-:Y:S05]  /*2ad0*/  BSYNC B0 ;  /* 0x0000000000007941 */ /* 0x000fea0003800000 */
.L_x_2214:
[----:B------:R-:W-:Y:S01]  /*2ae0*/  IMAD R23, R23, UR42, R18 ;  /* 0x0000002a17177c24 */ /* 0x000fe2000f8e0212 */
[----:B------:R-:W-:-:S04]  /*2af0*/  IADD3 R12, R15, UR4, R4 ;  /* 0x000000040f0c7c10 */ /* 0x000fc8000fffe004 */
[----:B------:R-:W-:Y:S02]  /*2b00*/  VIADDMNMX R13, R23, UR42, R13, PT ;  /* 0x0000002a170d7c46 */ /* 0x000fe4000b80010d */
[----:B------:R-:W-:-:S07]  /*2b10*/  VIMNMX R12, R12, R23, !PT ;  /* 0x000000170c0c7248 */ /* 0x000fce0007fe0100 */
.L_x_2213:
        /* <DEDUP_REMOVED lines=51> */
.L_x_2219:
[----:B------:R-:W-:-:S06]  /*2e50*/  UISETP.NE.AND UP0, UPT, UR42, 0x1, UPT ;  /* 0x000000012a00788c */ /* 0x000fcc000bf05270 */
[----:B------:R-:W-:-:S05]  /*2e60*/  PLOP3.LUT P6, PT, PT, PT, UP0, 0x80, 0x0 ;  /* 0x000000000000781c */ /* 0x000fca0003fcf008 */
[----:B------:R-:W-:-:S08]  /*2e70*/  @UP0 ULDC UR4, c[0x0][0x754] ;  /* 0x0001d50000040ab9 */ /* 0x000fd00000000800 */
[----:B------:R-:W-:Y:S01]  /*2e80*/  @P6 IMAD.HI.U32 R12, R13, UR4, RZ ;  /* 0x000000040d0c6c27 */ /* 0x000fe2000f8e00ff */
[----:B------:R-:W-:Y:S01]  /*2e90*/  PLOP3.LUT P6, PT, PT, PT, UP0, 0x80, 0x0 ;  /* 0x000000000000781c */ /* 0x000fe20003fcf008 */
[----:B------:R-:W-:-:S12]  /*2ea0*/  @UP0 ULDC UR4, c[0x0][0x758] ;  /* 0x0001d60000040ab9 */ /* 0x000fd80000000800 */
[----:B------:R-:W-:-:S07]  /*2eb0*/  @P6 SHF.R.U32.HI R13, RZ, UR4, R12 ;  /* 0x00000004ff0d6c19 */ /* 0x000fce000801160c */
.L_x_2220:
[----:B------:R-:W-:Y:S05]  /*2ec0*/  BSYNC B0 ;  /* 0x0000000000007941 */ /* 0x000fea0003800000 */
.L_x_2218:
[----:B------:R-:W-:-:S05]  /*2ed0*/  IMAD R13, R13, UR42, R18 ;  /* 0x0000002a0d0d7c24 */ /* 0x000fca000f8e0212 */
[----:B------:R-:W-:Y:S02]  /*2ee0*/  VIMNMX R14, R14, R13, !PT ;  /* 0x0000000d0e0e7248 */ /* 0x000fe40007fe0100 */
[----:B------:R-:W-:-:S07]  /*2ef0*/  VIADDMNMX R20, R13, UR42, R20, PT ;  /* 0x0000002a0d147c46 */ /* 0x000fce000b800114 */
.L_x_2217:
        /* <DEDUP_REMOVED lines=22> */
[C---:B------:R-:W-:Y:S01]  /*3060*/  ISETP.GE.AND P6, PT, R19.reuse, 0x1a, PT ;  /* 0x0000001a1300780c */ /* 0x040fe20003fc6270 */
        /* <DEDUP_REMOVED lines=191> */
.L_x_2221:
        /* <DEDUP_REMOVED lines=59> */
.L_x_2222:
        /* <DEDUP_REMOVED lines=62> */
.L_x_2197:
[----:B------:R-:W-:Y:S05]  /*43f0*/  @P0 BRA `(.L_x_2191) ;  /* 0x0000004c003c0947 */ /* 0x000fea0003800000 */
[----:B-1----:R-:W1:Y:S01]  /*4400*/  LDC.64 R2, c[0x0][0x878] ;  /* 0x00021e00ff027b82 */ /* 0x002e620000000a00 */
        /* <DEDUP_REMOVED lines=19> */
[----:B------:R-:W-:-:S05]  /*4540*/  ULEA UR4, UR5, UR4, 0x18 ;  /* 0x0000000405047291 */ /* 0x000fca000f8ec03f */
[----:B------:R-:W4:Y:S01]  /*4550*/  LDC.64 R22, c[0x0][0x828] ;  /* 0x00020a00ff167b82 */ /* 0x000f220000000a00 */
[----:B------:R-:W-:Y:S01]  /*4560*/  SHF.R.S32.HI R3, RZ, 0x1f, R2 ;  /* 0x0000001fff037819 */ /* 0x000fe20000011402 */
[----:B------:R-:W-:Y:S03]  /*4570*/  BSSY B0, `(.L_x_2224) ;  /* 0x0000051000007945 */ /* 0x000fe60003800000 */
[----:B------:R-:W-:-:S03]  /*4580*/  LEA.HI R7, R3, R2, RZ, 0x7 ;  /* 0x0000000203077211 */ /* 0x000fc600078f38ff */
[----:B------:R-:W1:Y:S01]  /*4590*/  @P1 LDC R9, c[0x0][0x854] ;  /* 0x00021500ff091b82 */ /* 0x000e620000000800 */
        /* <DEDUP_REMOVED lines=9> */
[----:B-1----:R-:W-:Y:S02]  /*4630*/  @P1 IMAD.HI.U32 R4, R6, R9, RZ ;  /* 0x0000000906041227 */ /* 0x002fe400078e00ff */
[----:B------:R1:W-:Y:S04]  /*4640*/  STS.128 [R8], R24 ;  /* 0x0000001808007388 */ /* 0x0003e80000000c00 */
[----:B------:R1:W-:Y:S01]  /*4650*/  STS.128 [R8+0x800], R28 ;  /* 0x0008001c08007388 */ /* 0x0003e20000000c00 */
[----:B---3--:R-:W-:-:S03]  /*4660*/  @P1 SHF.R.U32.HI R3, RZ, R11, R4 ;  /* 0x0000000bff031219 */ /* 0x008fc60000011604 */
[----:B------:R1:W-:Y:S01]  /*4670*/  STS.128 [R8+0x1000], R32 ;  /* 0x0010002008007388 */ /* 0x0003e20000000c00 */
[----:B------:R-:W-:-:S03]  /*4680*/  SHF.R.S32.HI R9, RZ, 0x1f, R3 ;  /* 0x0000001fff097819 */ /* 0x000fc60000011403 */
[----:B------:R1:W-:Y:S04]  /*4690*/  STS.128 [R8+0x1800], R36 ;  /* 0x0018002408007388 */ /* 0x0003e80000000c00 */
[----:B------:R1:W-:Y:S01]  /*46a0*/  STS.128 [R8+0x2000], R40 ;  /* 0x0020002808007388 */ /* 0x0003e20000000c00 */
[----:B------:R-:W-:-:S03]  /*46b0*/  IMAD R10, R9, R16, RZ ;  /* 0x00000010090a7224 */ /* 0x000fc600078e02ff */
        /* <DEDUP_REMOVED lines=12> */
[----:B---3--:R-:W3:Y:S01]  /*4780*/  FENCE.VIEW.ASYNC.S ;  /* 0x00000000000073c6 */ /* 0x008ee20000000000 */
[----:B--2---:R-:W-:-:S04]  /*4790*/  @P0 IMAD R5, R152, 0x60, R5 ;  /* 0x0000006098050824 */ /* 0x004fc800078e0205 */
[----:B------:R-:W-:-:S05]  /*47a0*/  @P0 IMAD.HI R5, R5, 0x2aaaaaab, RZ ;  /* 0x2aaaaaab05050827 */ /* 0x000fca00078e02ff */
[----:B------:R-:W-:-:S04]  /*47b0*/  @P0 SHF.R.U32.HI R6, RZ, 0x1f, R5 ;  /* 0x0000001fff060819 */ /* 0x000fc80000011605 */
[----:B------:R-:W-:-:S05]  /*47c0*/  @P0 LEA.HI.SX32 R6, R5, R6, 0x1c ;  /* 0x0000000605060211 */ /* 0x000fca00078fe2ff */
[----:B------:R-:W-:-:S05]  /*47d0*/  @P0 IMAD R4, R6, 0x4800, RZ ;  /* 0x0000480006040824 */ /* 0x000fca00078e02ff */
[----:B------:R-:W-:Y:S02]  /*47e0*/  @P0 SHF.R.S32.HI R5, RZ, 0x1f, R4 ;  /* 0x0000001fff050819 */ /* 0x000fe40000011404 */
[----:B------:R-:W-:Y:S01]  /*47f0*/  @!P0 CS2R R4, SRZ ;  /* 0x0000000000048805 */ /* 0x000fe2000001ff00 */
[----:B---3--:R-:W-:Y:S05]  /*4800*/  BAR.SYNC.DEFER_BLOCKING 0x1, 0x180 ;  /* 0x0046000000007b1d */ /* 0x008fea0000010000 */
        /* <DEDUP_REMOVED lines=19> */
[----:B----4-:R-:W-:Y:S01]  /*4940*/  LEA R22, P2, R6, R22, 0x2 ;  /* 0x0000001606167211 */ /* 0x010fe200078410ff */
[----:B------:R-:W-:Y:S02]  /*4950*/  IMAD R9, R9, R19, R12 ;  /* 0x0000001309097224 */ /* 0x000fe400078e020c */
[----:B------:R-:W-:Y:S02]  /*4960*/  IMAD.IADD R3, R5, 0x1, R3 ;  /* 0x0000000105037824 */ /* 0x000fe400078e0203 */
[----:B------:R-:W-:-:S03]  /*4970*/  IMAD.IADD R2, R7, 0x1, R9 ;  /* 0x0000000107027824 */ /* 0x000fc600078e0209 */
[----:B------:R-:W-:Y:S02]  /*4980*/  LEA.HI.X R3, R4, R21, R3, 0x2, P1 ;  /* 0x0000001504037211 */ /* 0x000fe400008f1403 */
[----:B------:R-:W-:Y:S01]  /*4990*/  LEA.HI.X R2, R6, R23, R2, 0x2, P2 ;  /* 0x0000001706027211 */ /* 0x000fe200010f1402 */
[----:B-1----:R-:W-:Y:S06]  /*49a0*/  @P0 BRA `(.L_x_2225) ;  /* 0x0000000000340947 */ /* 0x002fec0003800000 */
[----:B------:R-:W-:Y:S01]  /*49b0*/  R2UR UR6, R22 ;  /* 0x00000000160672ca */ /* 0x000fe200000e0000 */
[----:B------:R-:W-:Y:S01]  /*49c0*/  UMOV UR5, 0x1200 ;  /* 0x0000120000057882 */ /* 0x000fe20000000000 */
[----:B------:R-:W-:Y:S01]  /*49d0*/  R2UR UR7, R2 ;  /* 0x00000000020772ca */ /* 0x000fe200000e0000 */
[----:B------:R-:W-:Y:S01]  /*49e0*/  UMOV UR8, 0x0 ;  /* 0x0000000000087882 */ /* 0x000fe20000000000 */
[----:B------:R-:W-:Y:S01]  /*49f0*/  PLOP3.LUT P0, PT, PT, PT, PT, 0x80, 0x0 ;  /* 0x000000000000781c */ /* 0x000fe20003f0f070 */
[----:B------:R-:W-:-:S12]  /*4a00*/  UMOV UR9, 0x14f00000 ;  /* 0x14f0000000097882 */ /* 0x000fd80000000000 */
.L_x_2226:
[----:B------:R-:W-:Y:S01]  /*4a10*/  @P0 ELECT P1, URZ, PT ;  /* 0x00000000003f082f */ /* 0x000fe20003820000 */
[----:B------:R1:W-:-:S12]  /*4a20*/  UBLKRED.G.S.ADD.F32.RN [UR6], [UR4], UR5, desc[UR8] ;  /* 0x00000806040073bb */ /* 0x0003d800080a1405 */
[----:B------:R-:W-:Y:S02]  /*4a30*/  @P1 PLOP3.LUT P0, PT, P1, PT, PT, 0x8, 0x0 ;  /* 0x000000000000181c */ /* 0x000fe40000f0e170 */
[----:B------:R-:W-:-:S11]  /*4a40*/  PLOP3.LUT P1, PT, PT, PT, PT, 0x8, 0x0 ;  /* 0x000000000000781c */ /* 0x000fd60003f2e170 */
[----:B-1----:R-:W-:Y:S05]  /*4a50*/  @P0 BRA.U.ANY `(.L_x_2226) ;  /* 0xfffffffd00ec0947 */ /* 0x002fea000393ffff */
[----:B------:R0:W-:Y:S01]  /*4a60*/  UTMACMDFLUSH ;  /* 0x00000000000079b7 */ /* 0x0001e20000000000 */
[----:B------:R-:W-:-:S04]  /*4a70*/  DEPBAR.LE SB0, 0x0 ;  /* 0x000080000000791a */ /* 0x000fc80000000000 */
.L_x_2225:
[----:B------:R-:W-:Y:S05]  /*4a80*/  BSYNC B0 ;  /* 0x0000000000007941 */ /* 0x000fea0003800000 */
.L_x_2224:
        /* <DEDUP_REMOVED lines=28> */
.L_x_2227:
        /* <DEDUP_REMOVED lines=8> */
.L_x_2186:
        /* <DEDUP_REMOVED lines=21> */
.L_x_2229:
        /* <DEDUP_REMOVED lines=13> */
.L_x_2231:
[----:B------:R-:W-:-:S05]  /*4ef0*/  ULDC UR4, c[0x0][0x8c4] ;  /* 0x0002310000047ab9 */ /* 0x000fca0000000800 */
.L_x_2230:
        /* <DEDUP_REMOVED lines=44> */
.L_x_2232:
        /* <DEDUP_REMOVED lines=13> */
.L_x_2233:
        /* <DEDUP_REMOVED lines=12> */
.L_x_2234:
        /* <DEDUP_REMOVED lines=22> */
.L_x_2235:
        /* <DEDUP_REMOVED lines=40> */
.L_x_2238:
[----:B------:R-:W-:Y:S05]  /*5730*/  BSYNC B0 ;  /* 0x0000000000007941 */ /* 0x000fea0003800000 */
.L_x_2237:
        /* <DEDUP_REMOVED lines=18> */
.L_x_2240:
[----:B------:R-:W-:Y:S05]  /*5860*/  BSYNC B0 ;  /* 0x0000000000007941 */ /* 0x000fea0003800000 */
.L_x_2239:
        /* <DEDUP_REMOVED lines=19> */
.L_x_2242:
[----:B------:R-:W-:Y:S05]  /*59a0*/  BSYNC B0 ;  /* 0x0000000000007941 */ /* 0x000fea0003800000 */
.L_x_2241:
[----:B------:R-:W-:Y:S06]  /*59b0*/  BAR.ARV 0xa, 0xa0 ;  /* 0x0282800000007b1d */ /* 0x000fec0000002000 */
[----:B------:R-:W-:Y:S04]  /*59c0*/  BSSY B0, `(.L_x_2243) ;  /* 0x0000003000007945 */ /* 0x000fe80003800000 */
[----:B------:R-:W-:Y:S05]  /*59d0*/  @!P0 BRA `(.L_x_2244) ;  /* 0x0000000000048947 */ /* 0x000fea0003800000 */
[----:B------:R-:W-:-:S04]  /*59e0*/  DEPBAR.LE SB0, 0x1 ;  /* 0x000080400000791a */ /* 0x000fc80000000000 */
.L_x_2244:
[----:B------:R-:W-:Y:S05]  /*59f0*/  BSYNC B0 ;  /* 0x0000000000007941 */ /* 0x000fea0003800000 */
.L_x_2243:
[----:B------:R-:W-:Y:S06]  /*5a00*/  BAR.ARV 0xb, 0xa0 ;  /* 0x02c2800000007b1d */ /* 0x000fec0000002000 */
[----:B------:R-:W-:Y:S04]  /*5a10*/  BSSY B0, `(.L_x_2245) ;  /* 0x0000003000007945 */ /* 0x000fe80003800000 */
[----:B------:R-:W-:Y:S05]  /*5a20*/  @!P0 BRA `(.L_x_2246) ;  /* 0x0000000000048947 */ /* 0x000fea0003800000 */
[----:B------:R-:W-:-:S04]  /*5a30*/  DEPBAR.LE SB0, 0x0 ;  /* 0x000080000000791a */ /* 0x000fc80000000000 */
.L_x_2246:
[----:B------:R-:W-:Y:S05]  /*5a40*/  BSYNC B0 ;  /* 0x0000000000007941 */ /* 0x000fea0003800000 */
.L_x_2245:
[----:B------:R-:W-:Y:S06]  /*5a50*/  BAR.ARV 0xc, 0xa0 ;  /* 0x0302800000007b1d */ /* 0x000fec0000002000 */
[----:B------:R-:W-:Y:S01]  /*5a60*/  UIADD3 UR19, UR7, 0x1, URZ ;  /* 0x0000000107137890 */ /* 0x000fe2000fffe03f */
[----:B------:R-:W-:Y:S11]  /*5a70*/  BRA `(.L_x_2247) ;  /* 0x0000000000047947 */ /* 0x000ff60003800000 */
.L_x_2236:
[----:B------:R-:W-:-:S05]  /*5a80*/  UMOV UR19, UR7 ;  /* 0x0000000700137c82 */ /* 0x000fca0008000000 */
.L_x_2247:
        /* <DEDUP_REMOVED lines=25> */
.L_x_2268:
        /* <DEDUP_REMOVED lines=32> */
.L_x_2249:
[----:B------:R-:W-:Y:S05]  /*5e20*/  BSYNC B0 ;  /* 0x0000000000007941 */ /* 0x000fea0003800000 */
.L_x_2248:
        /* <DEDUP_REMOVED lines=12> */
.L_x_2251:
[----:B------:R-:W-:Y:S05]  /*5ef0*/  BSYNC B0 ;  /* 0x0000000000007941 */ /* 0x000fea0003800000 */
.L_x_2250:
        /* <DEDUP_REMOVED lines=13> */
.L_x_2253:
[----:B------:R-:W-:Y:S05]  /*5fd0*/  BSYNC B0 ;  /* 0x0000000000007941 */ /* 0x000fea0003800000 */
.L_x_2252:
[----:B------:R-:W-:Y:S06]  /*5fe0*/  BAR.ARV 0xa, 0xa0 ;  /* 0x0282800000007b1d */ /* 0x000fec0000002000 */
[----:B------:R-:W-:Y:S04]  /*5ff0*/  BSSY B0, `(.L_x_2254) ;  /* 0x0000003000007945 */ /* 0x000fe80003800000 */
[----:B------:R-:W-:Y:S05]  /*6000*/  @!P0 BRA `(.L_x_2255) ;  /* 0x0000000000048947 */ /* 0x000fea0003800000 */
[----:B------:R-:W-:-:S04]  /*6010*/  DEPBAR.LE SB0, 0x1 ;  /* 0x000080400000791a */ /* 0x000fc80000000000 */
.L_x_2255:
[----:B------:R-:W-:Y:S05]  /*6020*/  BSYNC B0 ;  /* 0x0000000000007941 */ /* 0x000fea0003800000 */
.L_x_2254:
[----:B------:R-:W-:Y:S06]  /*6030*/  BAR.ARV 0xb, 0xa0 ;  /* 0x02c2800000007b1d */ /* 0x000fec0000002000 */
[----:B------:R-:W-:Y:S04]  /*6040*/  BSSY B0, `(.L_x_2256) ;  /* 0x0000003000007945 */ /* 0x000fe80003800000 */
[----:B------:R-:W-:Y:S05]  /*6050*/  @!P0 BRA `(.L_x_2257) ;  /* 0x0000000000048947 */ /* 0x000fea0003800000 */
[----:B------:R-:W-:-:S04]  /*6060*/  DEPBAR.LE SB0, 0x0 ;  /* 0x000080000000791a */ /* 0x000fc80000000000 */
.L_x_2257:
[----:B------:R-:W-:Y:S05]  /*6070*/  BSYNC B0 ;  /* 0x0000000000007941 */ /* 0x000fea0003800000 */
.L_x_2256:
        /* <DEDUP_REMOVED lines=13> */
.L_x_2259:
[----:B------:R-:W-:Y:S05]  /*6150*/  BSYNC B0 ;  /* 0x0000000000007941 */ /* 0x000fea0003800000 */
.L_x_2258:
        /* <DEDUP_REMOVED lines=12> */
.L_x_2261:
[----:B------:R-:W-:Y:S05]  /*6220*/  BSYNC B0 ;  /* 0x0000000000007941 */ /* 0x000fea0003800000 */
.L_x_2260:
        /* <DEDUP_REMOVED lines=13> */
.L_x_2263:
[----:B------:R-:W-:Y:S05]  /*6300*/  BSYNC B0 ;  /* 0x0000000000007941 */ /* 0x000fea0003800000 */
.L_x_2262:
[----:B------:R-:W-:Y:S06]  /*6310*/  BAR.ARV 0xa, 0xa0 ;  /* 0x0282800000007b1d */ /* 0x000fec0000002000 */
[----:B------:R-:W-:Y:S04]  /*6320*/  BSSY B0, `(.L_x_2264) ;  /* 0x0000003000007945 */ /* 0x000fe80003800000 */
[----:B------:R-:W-:Y:S05]  /*6330*/  @!P0 BRA `(.L_x_2265) ;  /* 0x0000000000048947 */ /* 0x000fea0003800000 */
[----:B------:R-:W-:-:S04]  /*6340*/  DEPBAR.LE SB0, 0x1 ;  /* 0x000080400000791a */ /* 0x000fc80000000000 */
.L_x_2265:
[----:B------:R-:W-:Y:S05]  /*6350*/  BSYNC B0 ;  /* 0x0000000000007941 */ /* 0x000fea0003800000 */
.L_x_2264:
[----:B------:R-:W-:Y:S01]  /*6360*/  UIADD3 UR19, UR19, 0x2, URZ ;  /* 0x0000000213137890 */ /* 0x000fe2000fffe03f */
[----:B------:R-:W-:Y:S06]  /*6370*/  BAR.ARV 0xb, 0xa0 ;  /* 0x02c2800000007b1d */ /* 0x000fec0000002000 */
[----:B------:R-:W-:Y:S01]  /*6380*/  BSSY B0, `(.L_x_2266) ;  /* 0x0000004000007945 */ /* 0x000fe20003800000 */
[----:B------:R-:W-:-:S03]  /*6390*/  ISETP.LE.AND P1, PT, R2, UR19, PT ;  /* 0x0000001302007c0c */ /* 0x000fc6000bf23270 */
[----:B------:R-:W-:Y:S10]  /*63a0*/  @!P0 BRA `(.L_x_2267) ;  /* 0x0000000000048947 */ /* 0x000ff40003800000 */
[----:B------:R-:W-:-:S04]  /*63b0*/  DEPBAR.LE SB0, 0x0 ;  /* 0x000080000000791a */ /* 0x000fc80000000000 */
.L_x_2267:
[----:B------:R-:W-:Y:S05]  /*63c0*/  BSYNC B0 ;  /* 0x0000000000007941 */ /* 0x000fea0003800000 */
.L_x_2266:
[----:B------:R-:W-:Y:S06]  /*63d0*/  BAR.ARV 0xc, 0xa0 ;  /* 0x0302800000007b1d */ /* 0x000fec0000002000 */
[----:B------:R-:W-:Y:S02]  /*63e0*/  UIADD3 UR45, UR45, 0x6000, URZ ;  /* 0x000060002d2d7890 */ /* 0x000fe4000fffe03f */
[----:B------:R-:W-:Y:S01]  /*63f0*/  UIADD3 UR6, UR6, 0x6000, URZ ;  /* 0x0000600006067890 */ /* 0x000fe2000fffe03f */
[----:B------:R-:W-:Y:S11]  /*6400*/  @!P1 BRA `(.L_x_2268) ;  /* 0xfffffff800049947 */ /* 0x000ff6000383ffff */
[----:B------:R-:W-:Y:S05]  /*6410*/  BRA `(.L_x_2191) ;  /* 0x0000002c00347947 */ /* 0x000fea0003800000 */
.L_x_2228:
        /* <DEDUP_REMOVED lines=14> */
.L_x_2269:
        /* <DEDUP_REMOVED lines=16> */
.L_x_2271:
[----:B------:R-:W-:-:S05]  /*6600*/  ULDC UR4, c[0x0][0x8c4] ;  /* 0x0002310000047ab9 */ /* 0x000fca0000000800 */
.L_x_2270:
        /* <DEDUP_REMOVED lines=62> */
.L_x_2273:
        /* <DEDUP_REMOVED lines=13> */
.L_x_2274:
        /* <DEDUP_REMOVED lines=10> */
.L_x_2275:
        /* <DEDUP_REMOVED lines=21> */
.L_x_2276:
        /* <DEDUP_REMOVED lines=57> */
.L_x_2305:
        /* <DEDUP_REMOVED lines=9> */
.L_x_2279:
        /* <DEDUP_REMOVED lines=116> */
.L_x_2290:
[----:B-1----:R-:W-:-:S05]  /*7810*/  IMAD.MOV.U32 R9, RZ, RZ, 0x1 ;  /* 0x00000001ff097424 */ /* 0x002fca00078e00ff */
[----:B------:R-:W-:-:S04]  /*7820*/  SHF.L.U32 R9, R9, 0x1f, RZ ;  /* 0x0000001f09097819 */ /* 0x000fc800000006ff */
[----:B------:R-:W1:Y:S02]  /*7830*/  SYNCS.PHASECHK.TRANS64.TRYWAIT P1, [R8+URZ+0x36438], R9 ;  /* 0x03643809080075a7 */ /* 0x000e64000802017f */
[----:B-1----:R-:W-:Y:S05]  /*7840*/  @!P1 BRA `(.L_x_2282) ;  /* 0x00000018009c9947 */ /* 0x002fea0003800000 */
.L_x_2306:
[----:B------:R-:W-:Y:S05]  /*7850*/  @P0 BRA `(.L_x_2283) ;  /* 0x0000000000140947 */ /* 0x000fea0003800000 */
[----:B------:R-:W-:Y:S01]  /*7860*/  ISETP.NE.AND P1, PT, R22, RZ, PT ;  /* 0x000000ff1600720c */ /* 0x000fe20003f25270 */
[----:B------:R-:W-:-:S04]  /*7870*/  IMAD.MOV.U32 R3, RZ, RZ, 0x6100 ;  /* 0x00006100ff037424 */ /* 0x000fc800078e00ff */
[----:B------:R2:W-:Y:S08]  /*7880*/  SYNCS.ARRIVE.TRANS64 RZ, [R8+URZ+0x36430], R3 ;  /* 0x0364300308ff79a7 */ /* 0x0005f0000800003f */
[----:B------:R-:W-:Y:S05]  /*7890*/  @!P1 BRA `(.L_x_2283) ;  /* 0x0000000000049947 */ /* 0x000fea0003800000 */
[----:B------:R-:W-:Y:S01]  /*78a0*/  BPT.TRAP 0x1 ;  /* 0x000000040000795c */ /* 0x000fe20000300000 */
.L_x_2283:
        /* <DEDUP_REMOVED lines=49> */
.L_x_2307:
[----:B------:R-:W-:Y:S05]  /*7bc0*/  @P0 BRA `(.L_x_2285) ;  /* 0x0000000000140947 */ /* 0x000fea0003800000 */
[----:B------:R-:W-:Y:S01]  /*7bd0*/  ISETP.NE.AND P1, PT, R22, RZ, PT ;  /* 0x000000ff1600720c */ /* 0x000fe20003f25270 */
[----:B--2---:R-:W-:-:S04]  /*7be0*/  IMAD.MOV.U32 R7, RZ, RZ, 0x6100 ;  /* 0x00006100ff077424 */ /* 0x004fc800078e00ff */
[----:B------:R3:W-:Y:S08]  /*7bf0*/  SYNCS.ARRIVE.TRANS64 RZ, [R8+URZ+0x36418], R7 ;  /* 0x0364180708ff79a7 */ /* 0x0007f0000800003f */
[----:B------:R-:W-:Y:S05]  /*7c00*/  @!P1 BRA `(.L_x_2285) ;  /* 0x0000000000049947 */ /* 0x000fea0003800000 */
[----:B------:R-:W-:Y:S01]  /*7c10*/  BPT.TRAP 0x1 ;  /* 0x000000040000795c */ /* 0x000fe20000300000 */
.L_x_2285:
        /* <DEDUP_REMOVED lines=47> */
.L_x_2308:
        /* <DEDUP_REMOVED lines=8> */
.L_x_2287:
        /* <DEDUP_REMOVED lines=37> */
.L_x_2310:
[----:B------:R-:W-:Y:S05]  /*81e0*/  @P0 BRA `(.L_x_2289) ;  /* 0x0000000000140947 */ /* 0x000fea0003800000 */
[----:B------:R-:W-:Y:S01]  /*81f0*/  ISETP.NE.AND P1, PT, R22, RZ, PT ;  /* 0x000000ff1600720c */ /* 0x000fe20003f25270 */
[----:B--2---:R-:W-:-:S04]  /*8200*/  IMAD.MOV.U32 R5, RZ, RZ, 0x6100 ;  /* 0x00006100ff057424 */ /* 0x004fc800078e00ff */
[----:B------:R3:W-:Y:S08]  /*8210*/  SYNCS.ARRIVE.TRANS64 RZ, [R8+URZ+0x36410], R5 ;  /* 0x0364100508ff79a7 */ /* 0x0007f0000800003f */
[----:B------:R-:W-:Y:S05]  /*8220*/  @!P1 BRA `(.L_x_2289) ;  /* 0x0000000000049947 */ /* 0x000fea0003800000 */
[----:B------:R-:W-:Y:S01]  /*8230*/  BPT.TRAP 0x1 ;  /* 0x000000040000795c */ /* 0x000fe20000300000 */
.L_x_2289:
        /* <DEDUP_REMOVED lines=44> */
.L_x_2281:
[----:B------:R-:W-:Y:S01]  /*8500*/  ISETP.NE.AND P1, PT, R21, RZ, PT ;  /* 0x000000ff1500720c */ /* 0x000fe20003f25270 */
[----:B------:R-:W-:Y:S02]  /*8510*/  IMAD.MOV.U32 R4, RZ, RZ, R19 ;  /* 0x000000ffff047224 */ /* 0x000fe400078e0013 */
[----:B------:R-:W-:-:S10]  /*8520*/  IMAD.MOV.U32 R5, RZ, RZ, 0x1 ;  /* 0x00000001ff057424 */ /* 0x000fd400078e00ff */
[----:B------:R-:W-:Y:S05]  /*8530*/  @!P1 BRA `(.L_x_2280) ;  /* 0x00000004008c9947 */ /* 0x000fea0003800000 */
[----:B------:R-:W2:Y:S02]  /*8540*/  SYNCS.PHASECHK.TRANS64.TRYWAIT P1, [R8+URZ+0x36438], R9 ;  /* 0x03643809080075a7 */ /* 0x000ea4000802017f */
[----:B--2---:R-:W-:Y:S05]  /*8550*/  @!P1 BRA `(.L_x_2291) ;  /* 0x0000000c00b89947 */ /* 0x004fea0003800000 */
.L_x_2311:
[----:B------:R-:W-:Y:S05]  /*8560*/  @P0 BRA `(.L_x_2292) ;  /* 0x0000000000140947 */ /* 0x000fea0003800000 */
[----:B------:R-:W-:Y:S01]  /*8570*/  ISETP.NE.AND P1, PT, R22, RZ, PT ;  /* 0x000000ff1600720c */ /* 0x000fe20003f25270 */
[----:B------:R-:W-:-:S04]  /*8580*/  IMAD.MOV.U32 R5, RZ, RZ, 0x6100 ;  /* 0x00006100ff057424 */ /* 0x000fc800078e00ff */
[----:B------:R3:W-:Y:S08]  /*8590*/  SYNCS.ARRIVE.TRANS64 RZ, [R8+URZ+0x36430], R5 ;  /* 0x0364300508ff79a7 */ /* 0x0007f0000800003f */
[----:B------:R-:W-:Y:S05]  /*85a0*/  @!P1 BRA `(.L_x_2292) ;  /* 0x0000000000049947 */ /* 0x000fea0003800000 */
[----:B------:R-:W-:Y:S01]  /*85b0*/  BPT.TRAP 0x1 ;  /* 0x000000040000795c */ /* 0x000fe20000300000 */
.L_x_2292:
        /* <DEDUP_REMOVED lines=42> */
.L_x_2312:
[----:B-1----:R-:W-:Y:S01]  /*8860*/  IMAD.MOV.U32 R5, RZ, RZ, RZ ;  /* 0x000000ffff057224 */ /* 0x002fe200078e00ff */
[----:B------:R-:W-:Y:S06]  /*8870*/  @P0 BRA `(.L_x_2294) ;  /* 0x0000000000140947 */ /* 0x000fec0003800000 */
[----:B------:R-:W-:Y:S01]  /*8880*/  ISETP.NE.AND P1, PT, R22, RZ, PT ;  /* 0x000000ff1600720c */ /* 0x000fe20003f25270 */
[----:B------:R-:W-:-:S04]  /*8890*/  IMAD.MOV.U32 R9, RZ, RZ, 0x6100 ;  /* 0x00006100ff097424 */ /* 0x000fc800078e00ff */
[----:B------:R1:W-:Y:S08]  /*88a0*/  SYNCS.ARRIVE.TRANS64 RZ, [R8+URZ+0x36418], R9 ;  /* 0x0364180908ff79a7 */ /* 0x0003f0000800003f */
[----:B------:R-:W-:Y:S05]  /*88b0*/  @!P1 BRA `(.L_x_2294) ;  /* 0x0000000000049947 */ /* 0x000fea0003800000 */
[----:B------:R-:W-:Y:S01]  /*88c0*/  BPT.TRAP 0x1 ;  /* 0x000000040000795c */ /* 0x000fe20000300000 */
.L_x_2294:
        /* <DEDUP_REMOVED lines=42> */
.L_x_2280:
[----:B------:R-:W-:-:S04]  /*8b70*/  SHF.L.U32 R3, R5, 0x1f, RZ ;  /* 0x0000001f05037819 */ /* 0x000fc800000006ff */
[----:B------:R-:W2:Y:S02]  /*8b80*/  SYNCS.PHASECHK.TRANS64.TRYWAIT P1, [R8+URZ+0x36438], R3 ;  /* 0x03643803080075a7 */ /* 0x000ea4000802017f */
[----:B--2---:R-:W-:Y:S05]  /*8b90*/  @!P1 BRA `(.L_x_2295) ;  /* 0x0000000800509947 */ /* 0x004fea0003800000 */
.L_x_2313:
[----:B------:R-:W-:Y:S05]  /*8ba0*/  @P0 BRA `(.L_x_2296) ;  /* 0x0000000000180947 */ /* 0x000fea0003800000 */
[----:B------:R-:W3:Y:S01]  /*8bb0*/  S2R R0, SR_TID.X ;  /* 0x0000000000007919 */ /* 0x000ee20000002100 */
[----:B--2---:R-:W-:-:S04]  /*8bc0*/  IMAD.MOV.U32 R3, RZ, RZ, 0x6100 ;  /* 0x00006100ff037424 */ /* 0x004fc800078e00ff */
[----:B------:R4:W-:Y:S01]  /*8bd0*/  SYNCS.ARRIVE.TRANS64 RZ, [R8+URZ+0x36430], R3 ;  /* 0x0364300308ff79a7 */ /* 0x0009e2000800003f */
[----:B---3--:R-:W-:-:S13]  /*8be0*/  LOP3.LUT P0, RZ, R0, 0x1f, RZ, 0xc0, !PT ;  /* 0x0000001f00ff7812 */ /* 0x008fda000780c0ff */
[----:B----4-:R-:W-:Y:S05]  /*8bf0*/  @!P0 BRA `(.L_x_2296) ;  /* 0x0000000000048947 */ /* 0x010fea0003800000 */
[----:B------:R-:W-:Y:S01]  /*8c00*/  BPT.TRAP 0x1 ;  /* 0x000000040000795c */ /* 0x000fe20000300000 */
.L_x_2296:
        /* <DEDUP_REMOVED lines=44> */
.L_x_2277:
[----:B------:R-:W-:Y:S05]  /*8ed0*/  BSYNC B0 ;  /* 0x0000000000007941 */ /* 0x000fea0003800000 */
.L_x_2272:
[----:B------:R-:W-:-:S03]  /*8ee0*/  UMOV UR8, 0xffffffff ;  /* 0xffffffff00087882 */ /* 0x000fc60000000000 */
[----:B------:R-:W-:Y:S05]  /*8ef0*/  BRA.DIV UR8, `(.L_x_2297) ;  /* 0x00000006088c7947 */ /* 0x000fea000b800000 */
[----:B------:R-:W-:-:S13]  /*8f00*/  ELECT P6, URZ, PT ;  /* 0x00000000003f782f */ /* 0x000fda00038c0000 */
.L_x_2316:
[----:B------:R-:W-:Y:S05]  /*8f10*/  @!P6 BRA `(.L_x_2191) ;  /* 0x000000000074e947 */ /* 0x000fea0003800000 */
[----:B------:R-:W-:-:S06]  /*8f20*/  ULOP3.LUT UR8, UR38, 0x2, URZ, 0xfc, !UPT ;  /* 0x0000000226087892 */ /* 0x000fcc000f8efc3f */
[----:B------:R-:W-:-:S05]  /*8f30*/  IMAD.U32 R0, RZ, RZ, UR8 ;  /* 0x00000008ff007e24 */ /* 0x000fca000f8e00ff */
[----:B------:R-:W-:-:S13]  /*8f40*/  ISETP.NE.AND P2, PT, R0, 0x3, PT ;  /* 0x000000030000780c */ /* 0x000fda0003f45270 */
[----:B------:R-:W-:Y:S05]  /*8f50*/  @!P2 BRA `(.L_x_2298) ;  /* 0x000000000004a947 */ /* 0x000fea0003800000 */
[----:B---3--:R-:W-:Y:S01]  /*8f60*/  BPT.TRAP 0x1 ;  /* 0x000000040000795c */ /* 0x008fe20000300000 */
.L_x_2298:
        /* <DEDUP_REMOVED lines=15> */
.L_x_2317:
[----:B------:R-:W2:Y:S02]  /*9060*/  SYNCS.PHASECHK.TRANS64.TRYWAIT P0, [R3+URZ], R2 ;  /* 0x00000002030075a7 */ /* 0x000ea4000800017f */
[----:B--2---:R-:W-:Y:S05]  /*9070*/  @!P0 BRA `(.L_x_2300) ;  /* 0x0000000400608947 */ /* 0x004fea0003800000 */
.L_x_2318:
[----:B------:R-:W-:Y:S05]  /*9080*/  @!P2 BRA `(.L_x_2301) ;  /* 0x000000000004a947 */ /* 0x000fea0003800000 */
[----:B---3--:R-:W-:Y:S01]  /*9090*/  BPT.TRAP 0x1 ;  /* 0x000000040000795c */ /* 0x008fe20000300000 */
.L_x_2301:
[----:B------:R-:W-:-:S07]  /*90a0*/  SHF.L.U32 R5, R5, 0x1f, RZ ;  /* 0x0000001f05057819 */ /* 0x000fce00000006ff */
.L_x_2302:
[----:B----4-:R4:W1:Y:S02]  /*90b0*/  SYNCS.PHASECHK.TRANS64.TRYWAIT P0, [R4+URZ+0x36438], R5 ;  /* 0x03643805040075a7 */ /* 0x010864000800017f */
[----:B-1----:R-:W-:Y:S05]  /*90c0*/  @!P0 NANOSLEEP.SYNCS 0x989680 ;  /* 0x009896800000895d */ /* 0x002fea0003900000 */
[----:B------:R-:W1:Y:S02]  /*90d0*/  @!P0 SYNCS.PHASECHK.TRANS64 P0, [R4+URZ+0x36438], R5 ;  /* 0x03643805040085a7 */ /* 0x000e64000800007f */
[----:B-1----:R-:W-:Y:S05]  /*90e0*/  @!P0 BRA `(.L_x_2302) ;  /* 0xfffffffc00f08947 */ /* 0x002fea000383ffff */
.L_x_2191:
[----:B---3--:R-:W-:Y:S05]  /*90f0*/  BSYNC B6 ;  /* 0x0000000000067941 */ /* 0x008fea0003800000 */
.L_x_2185:
[----:B------:R-:W-:Y:S05]  /*9100*/  EXIT ;  /* 0x000000000000794d */ /* 0x000fea0003800000 */
.L_x_2202:
[----:B------:R-:W-:Y:S02]  /*9110*/  IMAD.MOV.U32 R12, RZ, RZ, RZ ;  /* 0x000000ffff0c7224 */ /* 0x000fe400078e00ff */
[----:B------:R-:W-:Y:S02]  /*9120*/  IMAD.MOV.U32 R11, RZ, RZ, 0x1f ;  /* 0x0000001fff0b7424 */ /* 0x000fe400078e00ff */
[----:B------:R-:W-:-:S07]  /*9130*/  IMAD.MOV.U32 R15, RZ, RZ, -0x1 ;  /* 0xffffffffff0f7424 */ /* 0x000fce00078e00ff */
[----:B------:R-:W-:Y:S05]  /*9140*/  WARPSYNC.COLLECTIVE R15, `(.L_x_2303) ;  /* 0x000000000f087348 */ /* 0x000fea0003c00000 */
[----:B------:R1:W2:Y:S02]  /*9150*/  SHFL.IDX P6, R14, R13, R12, R11 ;  /* 0x0000000c0d0e7389 */ /* 0x0002a400000c000b */
[----:B-12---:R-:W-:Y:S01]  /*9160*/  ENDCOLLECTIVE ;  /* 0x000000000000791b */ /* 0x006fe20003800000 */
.L_x_2303:
[----:B------:R-:W-:Y:S05]  /*9170*/  BRA `(.L_x_2304) ;  /* 0xffffff80009c7947 */ /* 0x000fea000383ffff */
.L_x_2204:
[----:B--2---:R2:W3:Y:S02]  /*9180*/  SYNCS.PHASECHK.TRANS64.TRYWAIT P0, [R154+URZ+0x36400], R11 ;  /* 0x0364000b9a0075a7 */ /* 0x0044e4000800017f */
[----:B---3--:R-:W-:Y:S05]  /*9190*/  @!P0 NANOSLEEP.SYNCS 0x989680 ;  /* 0x009896800000895d */ /* 0x008fea0003900000 */
[----:B------:R-:W3:Y:S02]  /*91a0*/  @!P0 SYNCS.PHASECHK.TRANS64 P0, [R154+URZ+0x36400], R11 ;  /* 0x0364000b9a0085a7 */ /* 0x000ee4000800007f */
[----:B---3--:R-:W-:Y:S05]  /*91b0*/  @!P0 BRA `(.L_x_2204) ;  /* 0xfffffffc00f08947 */ /* 0x008fea000383ffff */
[----:B------:R-:W-:Y:S05]  /*91c0*/  BRA `(.L_x_2203) ;  /* 0xffffff8000d47947 */ /* 0x000fea000383ffff */
.L_x_2208:
[----:B--2---:R2:W3:Y:S02]  /*91d0*/  SYNCS.PHASECHK.TRANS64.TRYWAIT P1, [R3+URZ+0x36410], R12 ;  /* 0x0364100c030075a7 */ /* 0x0044e4000802017f */
[----:B---3--:R-:W-:Y:S05]  /*91e0*/  @!P1 NANOSLEEP.SYNCS 0x989680 ;  /* 0x009896800000995d */ /* 0x008fea0003900000 */
[----:B------:R-:W3:Y:S02]  /*91f0*/  @!P1 SYNCS.PHASECHK.TRANS64 P1, [R3+URZ+0x36410], R12 ;  /* 0x0364100c030095a7 */ /* 0x000ee4000802007f */
[----:B---3--:R-:W-:Y:S05]  /*9200*/  @!P1 BRA `(.L_x_2208) ;  /* 0xfffffffc00f09947 */ /* 0x008fea000383ffff */
[----:B------:R-:W-:Y:S05]  /*9210*/  BRA `(.L_x_2207) ;  /* 0xffffff88009c7947 */ /* 0x000fea000383ffff */
.L_x_2212:
[----:B------:R1:W1:Y:S02]  /*9220*/  SYNCS.PHASECHK.TRANS64.TRYWAIT P1, [R154+URZ+0x36430], R13 ;  /* 0x0364300d9a0075a7 */ /* 0x000264000802017f */
[----:B-1----:R-:W-:Y:S05]  /*9230*/  @!P1 NANOSLEEP.SYNCS 0x989680 ;  /* 0x009896800000995d */ /* 0x002fea0003900000 */
[----:B------:R-:W1:Y:S02]  /*9240*/  @!P1 SYNCS.PHASECHK.TRANS64 P1, [R154+URZ+0x36430], R13 ;  /* 0x0364300d9a0095a7 */ /* 0x000e64000802007f */
[----:B-1----:R-:W-:Y:S05]  /*9250*/  @!P1 BRA `(.L_x_2212) ;  /* 0xfffffffc00f09947 */ /* 0x002fea000383ffff */
[----:B------:R-:W-:Y:S05]  /*9260*/  BRA `(.L_x_2211) ;  /* 0xffffff9000407947 */ /* 0x000fea000383ffff */
.L_x_2278:
[----:B-1----:R1:W2:Y:S02]  /*9270*/  SYNCS.PHASECHK.TRANS64.TRYWAIT P1, [R8+URZ+0x36420], R9 ;  /* 0x03642009080075a7 */ /* 0x0022a4000802017f */
[----:B--2---:R-:W-:Y:S05]  /*9280*/  @!P1 NANOSLEEP.SYNCS 0x989680 ;  /* 0x009896800000995d */ /* 0x004fea0003900000 */
[----:B------:R-:W2:Y:S02]  /*9290*/  @!P1 SYNCS.PHASECHK.TRANS64 P1, [R8+URZ+0x36420], R9 ;  /* 0x03642009080095a7 */ /* 0x000ea4000802007f */
[----:B--2---:R-:W-:Y:S05]  /*92a0*/  @!P1 BRA `(.L_x_2278) ;  /* 0xfffffffc00f09947 */ /* 0x004fea000383ffff */
[----:B------:R-:W-:Y:S05]  /*92b0*/  BRA `(.L_x_2305) ;  /* 0xffffffdc00607947 */ /* 0x000fea000383ffff */
.L_x_2282:
[----:B-1----:R1:W2:Y:S02]  /*92c0*/  SYNCS.PHASECHK.TRANS64.TRYWAIT P1, [R8+URZ+0x36438], R9 ;  /* 0x03643809080075a7 */ /* 0x0022a4000802017f */
[----:B--2---:R-:W-:Y:S05]  /*92d0*/  @!P1 NANOSLEEP.SYNCS 0x989680 ;  /* 0x009896800000995d */ /* 0x004fea0003900000 */
[----:B------:R-:W2:Y:S02]  /*92e0*/  @!P1 SYNCS.PHASECHK.TRANS64 P1, [R8+URZ+0x36438], R9 ;  /* 0x03643809080095a7 */ /* 0x000ea4000802007f */
[----:B--2---:R-:W-:Y:S05]  /*92f0*/  @!P1 BRA `(.L_x_2282) ;  /* 0xfffffffc00f09947 */ /* 0x004fea000383ffff */
[----:B------:R-:W-:Y:S05]  /*9300*/  BRA `(.L_x_2306) ;  /* 0xffffffe400507947 */ /* 0x000fea000383ffff */
.L_x_2284:
[----:B--2---:R2:W3:Y:S02]  /*9310*/  SYNCS.PHASECHK.TRANS64.TRYWAIT P1, [R8+URZ+0x36428], R7 ;  /* 0x03642807080075a7 */ /* 0x0044e4000802017f */
[----:B---3--:R-:W-:Y:S05]  /*9320*/  @!P1 NANOSLEEP.SYNCS 0x989680 ;  /* 0x009896800000995d */ /* 0x008fea0003900000 */
[----:B------:R-:W3:Y:S02]  /*9330*/  @!P1 SYNCS.PHASECHK.TRANS64 P1, [R8+URZ+0x36428], R7 ;  /* 0x03642807080095a7 */ /* 0x000ee4000802007f */
[----:B---3--:R-:W-:Y:S05]  /*9340*/  @!P1 BRA `(.L_x_2284) ;  /* 0xfffffffc00f09947 */ /* 0x008fea000383ffff */
[----:B------:R-:W-:Y:S05]  /*9350*/  BRA `(.L_x_2307) ;  /* 0xffffffe800187947 */ /* 0x000fea000383ffff */
.L_x_2286:
        /* <DEDUP_REMOVED lines=8> */
.L_x_2288:
[----:B------:R-:W-:-:S07]  /*93e0*/  SHF.L.U32 R5, R10, 0x1f, RZ ;  /* 0x0000001f0a057819 */ /* 0x000fce00000006ff */
.L_x_2309:
[----:B--2---:R2:W3:Y:S02]  /*93f0*/  SYNCS.PHASECHK.TRANS64.TRYWAIT P1, [R8+URZ+0x36420], R5 ;  /* 0x03642005080075a7 */ /* 0x0044e4000802017f */
[----:B---3--:R-:W-:Y:S05]  /*9400*/  @!P1 NANOSLEEP.SYNCS 0x989680 ;  /* 0x009896800000995d */ /* 0x008fea0003900000 */
[----:B------:R-:W3:Y:S02]  /*9410*/  @!P1 SYNCS.PHASECHK.TRANS64 P1, [R8+URZ+0x36420], R5 ;  /* 0x03642005080095a7 */ /* 0x000ee4000802007f */
[----:B---3--:R-:W-:Y:S05]  /*9420*/  @!P1 BRA `(.L_x_2309) ;  /* 0xfffffffc00f09947 */ /* 0x008fea000383ffff */
[----:B------:R-:W-:Y:S05]  /*9430*/  BRA `(.L_x_2310) ;  /* 0xffffffec00687947 */ /* 0x000fea000383ffff */
.L_x_2291:
[----:B--2---:R2:W3:Y:S02]  /*9440*/  SYNCS.PHASECHK.TRANS64.TRYWAIT P1, [R8+URZ+0x36438], R9 ;  /* 0x03643809080075a7 */ /* 0x0044e4000802017f */
[----:B---3--:R-:W-:Y:S05]  /*9450*/  @!P1 NANOSLEEP.SYNCS 0x989680 ;  /* 0x009896800000995d */ /* 0x008fea0003900000 */
[----:B------:R-:W3:Y:S02]  /*9460*/  @!P1 SYNCS.PHASECHK.TRANS64 P1, [R8+URZ+0x36438], R9 ;  /* 0x03643809080095a7 */ /* 0x000ee4000802007f */
[----:B---3--:R-:W-:Y:S05]  /*9470*/  @!P1 BRA `(.L_x_2291) ;  /* 0xfffffffc00f09947 */ /* 0x008fea000383ffff */
[----:B------:R-:W-:Y:S05]  /*9480*/  BRA `(.L_x_2311) ;  /* 0xfffffff000347947 */ /* 0x000fea000383ffff */
.L_x_2293:
[----:B-1----:R1:W2:Y:S02]  /*9490*/  SYNCS.PHASECHK.TRANS64.TRYWAIT P1, [R8+URZ+0x36428], R5 ;  /* 0x03642805080075a7 */ /* 0x0022a4000802017f */
[----:B--2---:R-:W-:Y:S05]  /*94a0*/  @!P1 NANOSLEEP.SYNCS 0x989680 ;  /* 0x009896800000995d */ /* 0x004fea0003900000 */
[----:B------:R-:W2:Y:S02]  /*94b0*/  @!P1 SYNCS.PHASECHK.TRANS64 P1, [R8+URZ+0x36428], R5 ;  /* 0x03642805080095a7 */ /* 0x000ea4000802007f */
[----:B--2---:R-:W-:Y:S05]  /*94c0*/  @!P1 BRA `(.L_x_2293) ;  /* 0xfffffffc00f09947 */ /* 0x004fea000383ffff */
[----:B------:R-:W-:Y:S05]  /*94d0*/  BRA `(.L_x_2312) ;  /* 0xfffffff000e07947 */ /* 0x000fea000383ffff */
.L_x_2295:
[----:B--2---:R2:W3:Y:S02]  /*94e0*/  SYNCS.PHASECHK.TRANS64.TRYWAIT P1, [R8+URZ+0x36438], R3 ;  /* 0x03643803080075a7 */ /* 0x0044e4000802017f */
[----:B---3--:R-:W-:Y:S05]  /*94f0*/  @!P1 NANOSLEEP.SYNCS 0x989680 ;  /* 0x009896800000995d */ /* 0x008fea0003900000 */
[----:B------:R-:W3:Y:S02]  /*9500*/  @!P1 SYNCS.PHASECHK.TRANS64 P1, [R8+URZ+0x36438], R3 ;  /* 0x03643803080095a7 */ /* 0x000ee4000802007f */
[----:B---3--:R-:W-:Y:S05]  /*9510*/  @!P1 BRA `(.L_x_2295) ;  /* 0xfffffffc00f09947 */ /* 0x008fea000383ffff */
[----:B------:R-:W-:Y:S05]  /*9520*/  BRA `(.L_x_2313) ;  /* 0xfffffff4009c7947 */ /* 0x000fea000383ffff */
.L_x_2297:
[----:B------:R-:W-:Y:S01]  /*9530*/  BSSY B0, `(.L_x_2314) ;  /* 0x0000006000007945 */ /* 0x000fe20003800000 */
[----:B------:R-:W-:-:S07]  /*9540*/  IMAD.MOV.U32 R15, RZ, RZ, -0x1 ;  /* 0xffffffffff0f7424 */ /* 0x000fce00078e00ff */
[----:B-1-3--:R-:W-:Y:S05]  /*9550*/  WARPSYNC.COLLECTIVE R15, `(.L_x_2315) ;  /* 0x000000000f0c7348 */ /* 0x00afea0003c00000 */
[----:B------:R-:W-:Y:S02]  /*9560*/  ELECT P6, UR62, PT ;  /* 0x00000000003e782f */ /* 0x000fe400038c0000 */
[----:B------:R-:W-:Y:S01]  /*9570*/  MOV R14, UR62 ;  /* 0x0000003e000e7c02 */ /* 0x000fe20008000f00 */
[----:B-1-3--:R-:W-:Y:S10]  /*9580*/  ENDCOLLECTIVE ;  /* 0x000000000000791b */ /* 0x00aff40003800000 */
.L_x_2315:
[----:B------:R-:W-:Y:S05]  /*9590*/  BSYNC B0 ;  /* 0x0000000000007941 */ /* 0x000fea0003800000 */
.L_x_2314:
[----:B------:R-:W-:Y:S05]  /*95a0*/  BRA `(.L_x_2316) ;  /* 0xfffffff800587947 */ /* 0x000fea000383ffff */
.L_x_2299:
[----:B-1----:R1:W2:Y:S02]  /*95b0*/  SYNCS.PHASECHK.TRANS64.TRYWAIT P0, [R9+URZ], R0 ;  /* 0x00000000090075a7 */ /* 0x0022a4000800017f */
[----:B--2---:R-:W-:Y:S05]  /*95c0*/  @!P0 NANOSLEEP.SYNCS 0x989680 ;  /* 0x009896800000895d */ /* 0x004fea0003900000 */
[----:B------:R-:W2:Y:S02]  /*95d0*/  @!P0 SYNCS.PHASECHK.TRANS64 P0, [R9+URZ], R0 ;  /* 0x00000000090085a7 */ /* 0x000ea4000800007f */
[----:B--2---:R-:W-:Y:S05]  /*95e0*/  @!P0 BRA `(.L_x_2299) ;  /* 0xfffffffc00f08947 */ /* 0x004fea000383ffff */
[----:B------:R-:W-:Y:S05]  /*95f0*/  BRA `(.L_x_2317) ;  /* 0xfffffff800987947 */ /* 0x000fea000383ffff */
.L_x_2300:
[----:B--2---:R2:W4:Y:S02]  /*9600*/  SYNCS.PHASECHK.TRANS64.TRYWAIT P0, [R3+URZ], R2 ;  /* 0x00000002030075a7 */ /* 0x004524000800017f */
[----:B----4-:R-:W-:Y:S05]  /*9610*/  @!P0 NANOSLEEP.SYNCS 0x989680 ;  /* 0x009896800000895d */ /* 0x010fea0003900000 */
[----:B------:R-:W4:Y:S02]  /*9620*/  @!P0 SYNCS.PHASECHK.TRANS64 P0, [R3+URZ], R2 ;  /* 0x00000002030085a7 */ /* 0x000f24000800007f */
[----:B----4-:R-:W-:Y:S05]  /*9630*/  @!P0 BRA `(.L_x_2300) ;  /* 0xfffffffc00f08947 */ /* 0x010fea000383ffff */
[----:B------:R-:W-:Y:S05]  /*9640*/  BRA `(.L_x_2318) ;  /* 0xfffffff8008c7947 */ /* 0x000fea000383ffff */
.L_x_2319:
        /* <DEDUP_REMOVED lines=11> */
.L_x_3869:


//--------------------- .text._ZN7cutlass13device_kernelIN5flash11enable_sm90INS1_16FlashAttnBwdSm90INS1_25CollectiveMainloopBwdSm90ILi2ELi1ELi1EN4cute5tupleIJNS5_1CILi1EEES8_S8_EEENS6_IJNS7_ILi64EEENS7_ILi96EEENS7_ILi192EEEEEENS_10bfloat16_tEfNS_4arch4Sm90ELb0ELb1ELb0ELb1ELb1ELb0ELb1ELb0ELi3ELi1ELi1ELi1ELb0EEENS1_24CollectiveEpilogueBwdGQAISD_fSG_Li384ELb1ELb1EEENS1_19SingleTileSchedulerILb1ELb0ELb0ELi96EEEEEEEEEvNT_6ParamsE --------------------------
	.section	.text._ZN7cutlass13device_kernelIN5flash11enable_sm90INS1_16FlashAttnBwdSm90INS1_25CollectiveMainloopBwdSm90ILi2ELi1ELi1EN4cute5tupleIJNS5_1CILi1EEES8_S8_EEENS6_IJNS7_ILi64EEENS7_ILi96EEENS7_ILi192EEEEEENS_10bfloat16_tEfNS_4arch4Sm90ELb0ELb1ELb0ELb1ELb1ELb0ELb1ELb0ELi3ELi1ELi1ELi1ELb0EEENS1_24CollectiveEpilogueBwdGQAISD_fSG_Li384ELb1ELb1EEENS1_19SingleTileSchedulerILb1ELb0ELb0ELi96EEEEEEEEEvNT_6ParamsE,"ax",@progbits
	.align	128
.text._ZN7cutlass13device_kernelIN5flash11enable_sm90INS1_16FlashAttnBwdSm90INS1_25CollectiveMainloopBwdSm90ILi2ELi1ELi1EN4cute5tupleIJNS5_1CILi1EEES8_S8_EEENS6_IJNS7_ILi64EEENS7_ILi96EEENS7_ILi192EEEEEENS_10bfloat16_tEfNS_4arch4Sm90ELb0ELb1ELb0ELb1ELb1ELb0ELb1ELb0ELi3ELi1ELi1ELi1ELb0EEENS1_24CollectiveEpilogueBwdGQAISD_fSG_Li384ELb1ELb1EEENS1_19SingleTileSchedulerILb1ELb0ELb0ELi96EEEEEEEEEvNT_6ParamsE:
        .type           _ZN7cutlass13device_kernelIN5flash11enable_sm90INS1_16FlashAttnBwdSm90INS1_25CollectiveMainloopBwdSm90ILi2ELi1ELi1EN4cute5tupleIJNS5_1CILi1EEES8_S8_EEENS6_IJNS7_ILi64EEENS7_ILi96EEENS7_ILi192EEEEEENS_10bfloat16_tEfNS_4arch4Sm90ELb0ELb1ELb0ELb1ELb1ELb0ELb1ELb0ELi3ELi1ELi1ELi1ELb0EEENS1_24CollectiveEpilogueBwdGQAISD_fSG_Li384ELb1ELb1EEENS1_19SingleTileSchedulerILb1ELb0ELb0ELi96EEEEEEEEEvNT_6ParamsE,@function
        .size           _ZN7cutlass13device_kernelIN5flash11enable_sm90INS1_16FlashAttnBwdSm90INS1_25CollectiveMainloopBwdSm90ILi2ELi1ELi1EN4cute5tupleIJNS5_1CILi1EEES8_S8_EEENS6_IJNS7_ILi64EEENS7_ILi96EEENS7_ILi192EEEEEENS_10bfloat16_tEfNS_4arch4Sm90ELb0ELb1ELb0ELb1ELb1ELb0ELb1ELb0ELi3ELi1ELi1ELi1ELb0EEENS1_24CollectiveEpilogueBwdGQAISD_fSG_Li384ELb1ELb1EEENS1_19SingleTileSchedulerILb1ELb0ELb0ELi96EEEEEEEEEvNT_6ParamsE,(.L_x_3870 - _ZN7cutlass13device_kernelIN5flash11enable_sm90INS1_16FlashAttnBwdSm90INS1_25CollectiveMainloopBwdSm90ILi2ELi1ELi1EN4cute5tupleIJNS5_1CILi1EEES8_S8_EEENS6_IJNS7_ILi64EEENS7_ILi96EEENS7_ILi192EEEEEENS_10bfloat16_tEfNS_4arch4Sm90ELb0ELb1ELb0ELb1ELb1ELb0ELb1ELb0ELi3ELi1ELi1ELi1ELb0EEENS1_24CollectiveEpilogueBwdGQAISD_fSG_Li384ELb1ELb1EEENS1_19SingleTileSchedulerILb1ELb0ELb0ELi96EEEEEEEEEvNT_6ParamsE)
        .other          _ZN7cutlass13device_kernelIN5flash11enable_sm90INS1_16FlashAttnBwdSm90INS1_25CollectiveMainloopBwdSm90ILi2ELi1ELi1EN4cute5tupleIJNS5_1CILi1EEES8_S8_EEENS6_IJNS7_ILi64EEENS7_ILi96EEENS7_ILi192EEEEEENS_10bfloat16_tEfNS_4arch4Sm90ELb0ELb1ELb0ELb1ELb1ELb0ELb1ELb0ELi3ELi1ELi1ELi1ELb0EEENS1_24CollectiveEpilogueBwdGQAISD_fSG_Li384ELb1ELb1EEENS1_19SingleTileSchedulerILb1ELb0ELb0ELi96EEEEEEEEEvNT_6ParamsE,@"STO_CUDA_ENTRY STV_DEFAULT"
_ZN7cutlass13device_kernelIN5flash11enable_sm90INS1_16FlashAttnBwdSm90INS1_25CollectiveMainloopBwdSm90ILi2ELi1ELi1EN4cute5tupleIJNS5_1CILi1EEES8_S8_EEENS6_IJNS7_ILi64EEENS7_ILi96EEENS7_ILi192EEEEEENS_10bfloat16_tEfNS_4arch4Sm90ELb0ELb1ELb0ELb1ELb1ELb0ELb1ELb0ELi3ELi1ELi1ELi1ELb0EEENS1_24CollectiveEpilogueBwdGQAISD_fSG_Li384ELb1ELb1EEENS1_19SingleTileSchedulerILb1ELb0ELb0ELi96EEEEEEEEEvNT_6ParamsE:
        /* <DEDUP_REMOVED lines=23> */
.L_x_2321:
[----:B------:R-:W-:Y:S05]  /*0170*/  BSYNC B0 ;  /* 0x0000000000007941 */ /* 0x000fea0003800000 */
.L_x_2320:
        /* <DEDUP_REMOVED lines=37> */
.L_x_2322:
        /* <DEDUP_REMOVED lines=20> */
.L_x_2323:
[----:B------:R-:W-:Y:S01]  /*0510*/  PLOP3.LUT P0, PT, PT, PT, UP0, 0x80, 0x0 ;  /* 0x000000000000781c */ /* 0x000fe20003f0f008 */
[----:B------:R-:W-:Y:S01]  /*0520*/  NOP ;  /* 0x0000000000007918 */ /* 0x000fe20000000000 */
[----:B------:R-:W-:Y:S01]  /*0530*/  ULDC.64 UR46, c[0x0][0x208] ;  /* 0x00008200002e7ab9 */ /* 0x000fe20000000a00 */
[----:B------:R-:W-:Y:S01]  /*0540*/  BSSY B6, `(.L_x_2324) ;  /* 0x00009eb000067945 */ /* 0x000fe20003800000 */
[----:B-12-4-:R-:W-:Y:S09]  /*0550*/  BAR.SYNC.DEFER_BLOCKING 0x0 ;  /* 0x0000000000007b1d */ /* 0x016ff20000010000 */
[----:B------:R-:W-:Y:S05]  /*0560*/  @!P0 BRA `(.L_x_2325) ;  /* 0x0000004800fc8947 */ /* 0x000fea0003800000 */
.L_x_2326:
        /* <DEDUP_REMOVED lines=21> */
.L_x_2327:
        /* <DEDUP_REMOVED lines=10> */
.L_x_2329:
[----:B------:R-:W2:Y:S02]  /*0760*/  LDC R0, c[0x0][0x8c4] ;  /* 0x00023100ff007b82 */ /* 0x000ea40000000800 */
.L_x_2328:
        /* <DEDUP_REMOVED lines=15> */
.L_x_2331:
        /* <DEDUP_REMOVED lines=10> */
.L_x_2332:
        /* <DEDUP_REMOVED lines=8> */
.L_x_2333:
        /* <DEDUP_REMOVED lines=9> */
.L_x_2334:
        /* <DEDUP_REMOVED lines=22> */
.L_x_2335:
        /* <DEDUP_REMOVED lines=78> */
.L_x_2338:
        /* <DEDUP_REMOVED lines=15> */
.L_x_2337:
        /* <DEDUP_REMOVED lines=20> */
.L_x_2340:
        /* <DEDUP_REMOVED lines=15> */
.L_x_2339:
        /* <DEDUP_REMOVED lines=8> */
.L_x_2483:
        /* <DEDUP_REMOVED lines=19> */
.L_x_2342:
        /* <DEDUP_REMOVED lines=108> */
.L_x_2362:
[----:B------:R-:W-:-:S13]  /*1be0*/  ISETP.NE.AND P0, PT, R155, 0x3, PT ;  /* 0x000000039b00780c */ /* 0x000fda0003f05270 */
[----:B-1----:R-:W-:Y:S05]  /*1bf0*/  @!P0 BRA `(.L_x_2344) ;  /* 0x0000000000048947 */ /* 0x002fea0003800000 */
[----:B------:R-:W-:Y:S01]  /*1c00*/  BPT.TRAP 0x1 ;  /* 0x000000040000795c */ /* 0x000fe20000300000 */
.L_x_2344:
[----:B------:R-:W-:Y:S02]  /*1c10*/  LEA R3, R2, UR36, 0x3 ;  /* 0x0000002402037c11 */ /* 0x000fe4000f8e18ff */
[----:B------:R-:W-:-:S04]  /*1c20*/  SHF.L.U32 R12, R7, 0x1f, RZ ;  /* 0x0000001f070c7819 */ /* 0x000fc800000006ff */
[----:B------:R1:W2:Y:S01]  /*1c30*/  SYNCS.PHASECHK.TRANS64.TRYWAIT P1, [R3+URZ+0x36410], R12 ;  /* 0x0364100c030075a7 */ /* 0x0002a2000802017f */
[----:B------:R-:W-:Y:S05]  /*1c40*/  @!P0 BRA `(.L_x_2345) ;  /* 0x0000000000048947 */ /* 0x000fea0003800000 */
[----:B------:R-:W-:Y:S01]  /*1c50*/  BPT.TRAP 0x1 ;  /* 0x000000040000795c */ /* 0x000fe20000300000 */
.L_x_2345:
[----:B--2---:R-:W-:Y:S05]  /*1c60*/  @P1 BRA `(.L_x_2346) ;  /* 0x0000000000081947 */ /* 0x004fea0003800000 */
[----:B------:R-:W2:Y:S02]  /*1c70*/  SYNCS.PHASECHK.TRANS64.TRYWAIT P1, [R3+URZ+0x36410], R12 ;  /* 0x0364100c030075a7 */ /* 0x000ea4000802017f */
[----:B--2---:R-:W-:Y:S05]  /*1c80*/  @!P1 BRA `(.L_x_2347) ;  /* 0x0000008800109947 */ /* 0x004fea0003800000 */
.L_x_2346:
        /* <DEDUP_REMOVED lines=103> */
.L_x_2348:
[----:B------:R-:W-:-:S04]  /*2300*/  SHF.L.U32 R13, R5, 0x1f, RZ ;  /* 0x0000001f050d7819 */ /* 0x000fc800000006ff */
[----:B------:R4:W1:Y:S01]  /*2310*/  SYNCS.PHASECHK.TRANS64.TRYWAIT P1, [UR36+0x36430], R13 ;  /* 0x0364300dff0075a7 */ /* 0x0008620008020164 */
[----:B------:R-:W-:Y:S05]  /*2320*/  @!P0 BRA `(.L_x_2349) ;  /* 0x0000000000048947 */ /* 0x000fea0003800000 */
[----:B------:R-:W-:Y:S01]  /*2330*/  BPT.TRAP 0x1 ;  /* 0x000000040000795c */ /* 0x000fe20000300000 */
.L_x_2349:
[----:B-1----:R-:W-:Y:S05]  /*2340*/  @P1 BRA `(.L_x_2350) ;  /* 0x0000000000081947 */ /* 0x002fea0003800000 */
[----:B------:R-:W1:Y:S02]  /*2350*/  SYNCS.PHASECHK.TRANS64.TRYWAIT P1, [UR36+0x36430], R13 ;  /* 0x0364300dff0075a7 */ /* 0x000e640008020164 */
[----:B-1----:R-:W-:Y:S05]  /*2360*/  @!P1 BRA `(.L_x_2351) ;  /* 0x00000080006c9947 */ /* 0x002fea0003800000 */
.L_x_2350:
        /* <DEDUP_REMOVED lines=112> */
.L_x_2354:
[----:B------:R-:W-:-:S06]  /*2a70*/  UISETP.NE.AND UP0, UPT, UR42, 0x1, UPT ;  /* 0x000000012a00788c */ /* 0x000fcc000bf05270 */
[----:B------:R-:W-:-:S05]  /*2a80*/  PLOP3.LUT P1, PT, PT, PT, UP0, 0x80, 0x0 ;  /* 0x000000000000781c */ /* 0x000fca0003f2f008 */
[----:B------:R-:W-:-:S08]  /*2a90*/  @UP0 ULDC UR5, c[0x0][0x754] ;  /* 0x0001d50000050ab9 */ /* 0x000fd00000000800 */
[----:B------:R-:W-:Y:S01]  /*2aa0*/  @P1 IMAD.HI.U32 R12, R23, UR5, RZ ;  /* 0x00000005170c1c27 */ /* 0x000fe2000f8e00ff */
[----:B------:R-:W-:-:S04]  /*2ab0*/  @UP0 ULDC UR5, c[0x0][0x758] ;  /* 0x0001d60000050ab9 */ /* 0x000fc80000000800 */
[----:B------:R-:W-:-:S07]  /*2ac0*/  @P1 SHF.R.U32.HI R23, RZ, UR5, R12 ;  /* 0x00000005ff171c19 */ /* 0x000fce000801160c */
.L_x_2355:
[----:B------:R-:W-:Y:S05]  /*2ad0*/  BSYNC B0 ;  /* 0x0000000000007941 */ /* 0x000fea0003800000 */
.L_x_2353:
[----:B------:R-:W-:Y:S01]  /*2ae0*/  IMAD R23, R23, UR42, R18 ;  /* 0x0000002a17177c24 */ /* 0x000fe2000f8e0212 */
[----:B------:R-:W-:-:S04]  /*2af0*/  IADD3 R12, R15, UR4, R4 ;  /* 0x000000040f0c7c10 */ /* 0x000fc8000fffe004 */
[----:B------:R-:W-:Y:S02]  /*2b00*/  VIADDMNMX R13, R23, UR42, R13, PT ;  /* 0x0000002a170d7c46 */ /* 0x000fe4000b80010d */
[----:B------:R-:W-:-:S07]  /*2b10*/  VIMNMX R12, R12, R23, !PT ;  /* 0x000000170c0c7248 */ /* 0x000fce0007fe0100 */
.L_x_2352:
        /* <DEDUP_REMOVED lines=51> */
.L_x_2358:
[----:B------:R-:W-:-:S06]  /*2e50*/  UISETP.NE.AND UP0, UPT, UR42, 0x1, UPT ;  /* 0x000000012a00788c */ /* 0x000fcc000bf05270 */
[----:B------:R-:W-:-:S05]  /*2e60*/  PLOP3.LUT P6, PT, PT, PT, UP0, 0x80, 0x0 ;  /* 0x000000000000781c */ /* 0x000fca0003fcf008 */
[----:B------:R-:W-:-:S08]  /*2e70*/  @UP0 ULDC UR4, c[0x0][0x754] ;  /* 0x0001d50000040ab9 */ /* 0x000fd00000000800 */
[----:B------:R-:W-:Y:S01]  /*2e80*/  @P6 IMAD.HI.U32 R12, R13, UR4, RZ ;  /* 0x000000040d0c6c27 */ /* 0x000fe2000f8e00ff */
[----:B------:R-:W-:Y:S01]  /*2e90*/  PLOP3.LUT P6, PT, PT, PT, UP0, 0x80, 0x0 ;  /* 0x000000000000781c */ /* 0x000fe20003fcf008 */
[----:B------:R-:W-:-:S12]  /*2ea0*/  @UP0 ULDC UR4, c[0x0][0x758] ;  /* 0x0001d60000040ab9 */ /* 0x000fd80000000800 */
[----:B------:R-:W-:-:S07]  /*2eb0*/  @P6 SHF.R.U32.HI R13, RZ, UR4, R12 ;  /* 0x00000004ff0d6c19 */ /* 0x000fce000801160c */
.L_x_2359:
[----:B------:R-:W-:Y:S05]  /*2ec0*/  BSYNC B0 ;  /* 0x0000000000007941 */ /* 0x000fea0003800000 */
.L_x_2357:
[----:B------:R-:W-:-:S05]  /*2ed0*/  IMAD R13, R13, UR42, R18 ;  /* 0x0000002a0d0d7c24 */ /* 0x000fca000f8e0212 */
[----:B------:R-:W-:Y:S02]  /*2ee0*/  VIMNMX R14, R14, R13, !PT ;  /* 0x0000000d0e0e7248 */ /* 0x000fe40007fe0100 */
[----:B------:R-:W-:-:S07]  /*2ef0*/  VIADDMNMX R20, R13, UR42, R20, PT ;  /* 0x0000002a0d147c46 */ /* 0x000fce000b800114 */
.L_x_2356:
        /* <DEDUP_REMOVED lines=214> */
.L_x_2360:
        /* <DEDUP_REMOVED lines=59> */
.L_x_2361:
        /* <DEDUP_REMOVED lines=62> */
.L_x_2336:
[----:B------:R-:W-:Y:S05]  /*43f0*/  @P0 BRA `(.L_x_2330) ;  /* 0x0000005c00fc0947 */ /* 0x000fea0003800000 */
[----:B-1----:R-:W1:Y:S01]  /*4400*/  LDC.64 R2, c[0x0][0x878] ;  /* 0x00021e00ff027b82 */ /* 0x002e620000000a00 */
        /* <DEDUP_REMOVED lines=12> */
[----:B------:R-:W2:Y:S08]  /*44d0*/  @P0 LDC.64 R4, c[0x0][0x878] ;  /* 0x00021e00ff040b82 */ /* 0x000eb00000000a00 */
[----:B------:R-:W1:Y:S01]  /*44e0*/  LDC.64 R22, c[0x0][0x800] ;  /* 0x00020000ff167b82 */ /* 0x000e620000000a00 */
        /* <DEDUP_REMOVED lines=56> */
[----:B------:R2:W-:Y:S03]  /*4870*/  STS.128 [R8+0x2800], R44 ;  /* 0x0028002c08007388 */ /* 0x0005e60000000c00 */
        /* <DEDUP_REMOVED lines=19> */
[----:B------:R-:W-:-:S03]  /*49b0*/  LEA R22, P3, R4, R22, 0x2 ;  /* 0x0000001604167211 */ /* 0x000fc600078610ff */
[----:B------:R-:W-:Y:S01]  /*49c0*/  IMAD.MOV R2, RZ, RZ, -R2 ;  /* 0x000000ffff027224 */ /* 0x000fe200078e0a02 */
[----:B---3--:R-:W-:Y:S01]  /*49d0*/  LEA R24, P4, R6, R24, 0x2 ;  /* 0x0000001806187211 */ /* 0x008fe200078810ff */
[----:B------:R-:W-:Y:S02]  /*49e0*/  IMAD R9, R9, R21, R12 ;  /* 0x0000001509097224 */ /* 0x000fe400078e020c */
[----:B------:R-:W-:Y:S02]  /*49f0*/  IMAD R17, R3, R2, R0 ;  /* 0x0000000203117224 */ /* 0x000fe400078e0200 */
[----:B------:R-:W-:Y:S02]  /*4a00*/  IMAD.IADD R3, R5, 0x1, R13 ;  /* 0x0000000105037824 */ /* 0x000fe400078e020d */
[----:B------:R-:W-:Y:S01]  /*4a10*/  IMAD.IADD R2, R7, 0x1, R9 ;  /* 0x0000000107027824 */ /* 0x000fe200078e0209 */
[----:B--2---:R-:W-:Y:S06]  /*4a20*/  @P2 BRA `(.L_x_2364) ;  /* 0x0000000000142947 */ /* 0x004fec0003800000 */
.L_x_2365:
[----:B------:R-:W2:Y:S04]  /*4a30*/  LDG.E.STRONG.GPU R0, desc[UR46][R10.64] ;  /* 0x0000002e0a007981 */ /* 0x000ea8000c1ef900 */
[----:B--2---:R-:W-:Y:S01]  /*4a40*/  CCTL.IVALL ;  /* 0x00000000ff00798f */ /* 0x004fe20002000000 */
[----:B------:R-:W-:Y:S05]  /*4a50*/  YIELD ;  /* 0x0000000000007946 */ /* 0x000fea0003800000 */
[----:B------:R-:W-:-:S13]  /*4a60*/  ISETP.NE.AND P0, PT, R0, R17, PT ;  /* 0x000000110000720c */ /* 0x000fda0003f05270 */
[----:B------:R-:W-:Y:S05]  /*4a70*/  @P0 BRA `(.L_x_2365) ;  /* 0xfffffffc00ec0947 */ /* 0x000fea000383ffff */
.L_x_2364:
[----:B------:R-:W-:Y:S05]  /*4a80*/  BSYNC B0 ;  /* 0x0000000000007941 */ /* 0x000fea0003800000 */
.L_x_2363:
[----:B------:R-:W-:Y:S01]  /*4a90*/  UMOV UR5, 0xffffffff ;  /* 0xffffffff00057882 */ /* 0x000fe20000000000 */
[----:B------:R-:W-:Y:S02]  /*4aa0*/  LEA.HI.X R23, R4, R23, R3, 0x2, P3 ;  /* 0x0000001704177211 */ /* 0x000fe400018f1403 */
[----:B------:R-:W-:Y:S01]  /*4ab0*/  LEA.HI.X R2, R6, R25, R2, 0x2, P4 ;  /* 0x0000001906027211 */ /* 0x000fe200020f1402 */
[----:B------:R-:W-:Y:S06]  /*4ac0*/  BRA.DIV UR5, `(.L_x_2366) ;  /* 0x0000005a05a87947 */ /* 0x000fec000b800000 */
[----:B------:R-:W-:Y:S01]  /*4ad0*/  NOP ;  /* 0x0000000000007918 */ /* 0x000fe20000000000 */
.L_x_2486:
        /* <DEDUP_REMOVED lines=16> */
.L_x_2369:
[----:B------:R-:W-:Y:S01]  /*4be0*/  @P0 ELECT P2, URZ, PT ;  /* 0x00000000003f082f */ /* 0x000fe20003840000 */
[----:B------:R1:W-:-:S12]  /*4bf0*/  UBLKRED.G.S.ADD.F32.RN [UR6], [UR4], UR5, desc[UR8] ;  /* 0x00000806040073bb */ /* 0x0003d800080a1405 */
[----:B------:R-:W-:Y:S02]  /*4c00*/  @P2 PLOP3.LUT P0, PT, P2, PT, PT, 0x8, 0x0 ;  /* 0x000000000000281c */ /* 0x000fe4000170e170 */
[----:B------:R-:W-:-:S11]  /*4c10*/  PLOP3.LUT P2, PT, PT, PT, PT, 0x8, 0x0 ;  /* 0x000000000000781c */ /* 0x000fd60003f4e170 */
[----:B-1----:R-:W-:Y:S05]  /*4c20*/  @P0 BRA.U.ANY `(.L_x_2369) ;  /* 0xfffffffd00ec0947 */ /* 0x002fea000393ffff */
[----:B------:R0:W-:Y:S01]  /*4c30*/  UTMACMDFLUSH ;  /* 0x00000000000079b7 */ /* 0x0001e20000000000 */
[----:B------:R-:W-:-:S04]  /*4c40*/  DEPBAR.LE SB0, 0x0 ;  /* 0x000080000000791a */ /* 0x000fc80000000000 */
.L_x_2368:
[----:B------:R-:W-:Y:S05]  /*4c50*/  BSYNC B0 ;  /* 0x0000000000007941 */ /* 0x000fea0003800000 */
.L_x_2367:
        /* <DEDUP_REMOVED lines=14> */
.L_x_2371:
[----:B------:R-:W-:Y:S05]  /*4d40*/  BSYNC B0 ;  /* 0x0000000000007941 */ /* 0x000fea0003800000 */
.L_x_2370:
        /* <DEDUP_REMOVED lines=18> */
.L_x_2374:
[----:B------:R-:W2:Y:S04]  /*4e70*/  LDG.E.STRONG.GPU R0, desc[UR46][R2.64] ;  /* 0x0000002e02007981 */ /* 0x000ea8000c1ef900 */
[----:B--2---:R-:W-:Y:S01]  /*4e80*/  CCTL.IVALL ;  /* 0x00000000ff00798f */ /* 0x004fe20002000000 */
[----:B------:R-:W-:Y:S05]  /*4e90*/  YIELD ;  /* 0x0000000000007946 */ /* 0x000fea0003800000 */
[----:B------:R-:W-:-:S13]  /*4ea0*/  ISETP.NE.AND P0, PT, R0, R17, PT ;  /* 0x000000110000720c */ /* 0x000fda0003f05270 */
[----:B------:R-:W-:Y:S05]  /*4eb0*/  @P0 BRA `(.L_x_2374) ;  /* 0xfffffffc00ec0947 */ /* 0x000fea000383ffff */
.L_x_2373:
[----:B------:R-:W-:Y:S05]  /*4ec0*/  BSYNC B0 ;  /* 0x0000000000007941 */ /* 0x000fea0003800000 */
.L_x_2372:
[----:B------:R-:W-:-:S03]  /*4ed0*/  UMOV UR5, 0xffffffff ;  /* 0xffffffff00057882 */ /* 0x000fc60000000000 */
[----:B------:R-:W-:Y:S05]  /*4ee0*/  BRA.DIV UR5, `(.L_x_2375) ;  /* 0x0000005605bc7947 */ /* 0x000fea000b800000 */
[----:B------:R-:W-:Y:S01]  /*4ef0*/  NOP ;  /* 0x0000000000007918 */ /* 0x000fe20000000000 */
.L_x_2489:
        /* <DEDUP_REMOVED lines=16> */
.L_x_2378:
[----:B------:R-:W-:Y:S01]  /*5000*/  @P0 ELECT P2, URZ, PT ;  /* 0x00000000003f082f */ /* 0x000fe20003840000 */
[----:B------:R2:W-:-:S12]  /*5010*/  UBLKRED.G.S.ADD.F32.RN [UR6], [UR4], UR5, desc[UR8] ;  /* 0x00000806040073bb */ /* 0x0005d800080a1405 */
[----:B------:R-:W-:Y:S02]  /*5020*/  @P2 PLOP3.LUT P0, PT, P2, PT, PT, 0x8, 0x0 ;  /* 0x000000000000281c */ /* 0x000fe4000170e170 */
[----:B------:R-:W-:-:S11]  /*5030*/  PLOP3.LUT P2, PT, PT, PT, PT, 0x8, 0x0 ;  /* 0x000000000000781c */ /* 0x000fd60003f4e170 */
[----:B--2---:R-:W-:Y:S05]  /*5040*/  @P0 BRA.U.ANY `(.L_x_2378) ;  /* 0xfffffffd00ec0947 */ /* 0x004fea000393ffff */
[----:B------:R0:W-:Y:S01]  /*5050*/  UTMACMDFLUSH ;  /* 0x00000000000079b7 */ /* 0x0001e20000000000 */
[----:B------:R-:W-:-:S04]  /*5060*/  DEPBAR.LE SB0, 0x0 ;  /* 0x000080000000791a */ /* 0x000fc80000000000 */
.L_x_2377:
[----:B------:R-:W-:Y:S05]  /*5070*/  BSYNC B0 ;  /* 0x0000000000007941 */ /* 0x000fea0003800000 */
.L_x_2376:
        /* <DEDUP_REMOVED lines=14> */
.L_x_2325:
        /* <DEDUP_REMOVED lines=21> */
.L_x_2380:
        /* <DEDUP_REMOVED lines=13> */
.L_x_2382:
[----:B------:R-:W-:-:S05]  /*5380*/  ULDC UR4, c[0x0][0x8c4] ;  /* 0x0002310000047ab9 */ /* 0x000fca0000000800 */
.L_x_2381:
        /* <DEDUP_REMOVED lines=44> */
.L_x_2383:
        /* <DEDUP_REMOVED lines=13> */
.L_x_2384:
        /* <DEDUP_REMOVED lines=12> */
.L_x_2385:
        /* <DEDUP_REMOVED lines=27> */
.L_x_2386:
        /* <DEDUP_REMOVED lines=39> */
.L_x_2391:
[----:B------:R-:W2:Y:S04]  /*5c00*/  LDG.E.STRONG.GPU R0, desc[UR46][R2.64] ;  /* 0x0000002e02007981 */ /* 0x000ea8000c1ef900 */
[----:B--2---:R-:W-:Y:S01]  /*5c10*/  CCTL.IVALL ;  /* 0x00000000ff00798f */ /* 0x004fe20002000000 */
[----:B------:R-:W-:Y:S05]  /*5c20*/  YIELD ;  /* 0x0000000000007946 */ /* 0x000fea0003800000 */
[----:B------:R-:W-:-:S13]  /*5c30*/  ISETP.NE.AND P1, PT, R0, UR22, PT ;  /* 0x0000001600007c0c */ /* 0x000fda000bf25270 */
[----:B------:R-:W-:Y:S05]  /*5c40*/  @P1 BRA `(.L_x_2391) ;  /* 0xfffffffc00ec1947 */ /* 0x000fea000383ffff */
.L_x_2390:
[----:B------:R-:W-:Y:S05]  /*5c50*/  BSYNC B0 ;  /* 0x0000000000007941 */ /* 0x000fea0003800000 */
.L_x_2389:
[----:B------:R-:W-:-:S03]  /*5c60*/  UMOV UR18, 0xffffffff ;  /* 0xffffffff00127882 */ /* 0x000fc60000000000 */
[----:B------:R-:W-:Y:S05]  /*5c70*/  BRA.DIV UR18, `(.L_x_2392) ;  /* 0x0000004a12747947 */ /* 0x000fea000b800000 */
[----:B------:R-:W-:Y:S01]  /*5c80*/  NOP ;  /* 0x0000000000007918 */ /* 0x000fe20000000000 */
.L_x_2492:
        /* <DEDUP_REMOVED lines=22> */
.L_x_2394:
[----:B------:R-:W-:Y:S05]  /*5df0*/  BSYNC B0 ;  /* 0x0000000000007941 */ /* 0x000fea0003800000 */
.L_x_2393:
        /* <DEDUP_REMOVED lines=19> */
.L_x_2396:
[----:B------:R-:W-:Y:S05]  /*5f30*/  BSYNC B0 ;  /* 0x0000000000007941 */ /* 0x000fea0003800000 */
.L_x_2395:
        /* <DEDUP_REMOVED lines=20> */
.L_x_2398:
[----:B------:R-:W-:Y:S05]  /*6080*/  BSYNC B0 ;  /* 0x0000000000007941 */ /* 0x000fea0003800000 */
.L_x_2397:
[----:B------:R-:W-:Y:S06]  /*6090*/  BAR.ARV 0xa, 0xa0 ;  /* 0x0282800000007b1d */ /* 0x000fec0000002000 */
[----:B------:R-:W-:Y:S04]  /*60a0*/  BSSY B0, `(.L_x_2399) ;  /* 0x0000003000007945 */ /* 0x000fe80003800000 */
[----:B------:R-:W-:Y:S05]  /*60b0*/  @!P0 BRA `(.L_x_2400) ;  /* 0x0000000000048947 */ /* 0x000fea0003800000 */
[----:B------:R-:W-:-:S04]  /*60c0*/  DEPBAR.LE SB0, 0x1 ;  /* 0x000080400000791a */ /* 0x000fc80000000000 */
.L_x_2400:
[----:B------:R-:W-:Y:S05]  /*60d0*/  BSYNC B0 ;  /* 0x0000000000007941 */ /* 0x000fea0003800000 */
.L_x_2399:
[----:B------:R-:W-:Y:S06]  /*60e0*/  BAR.ARV 0xb, 0xa0 ;  /* 0x02c2800000007b1d */ /* 0x000fec0000002000 */
[----:B------:R-:W-:Y:S04]  /*60f0*/  BSSY B0, `(.L_x_2401) ;  /* 0x0000003000007945 */ /* 0x000fe80003800000 */
[----:B------:R-:W-:Y:S05]  /*6100*/  @!P0 BRA `(.L_x_2402) ;  /* 0x0000000000048947 */ /* 0x000fea0003800000 */
[----:B------:R-:W-:-:S04]  /*6110*/  DEPBAR.LE SB0, 0x0 ;  /* 0x000080000000791a */ /* 0x000fc80000000000 */
.L_x_2402:
[----:B------:R-:W-:Y:S05]  /*6120*/  BSYNC B0 ;  /* 0x0000000000007941 */ /* 0x000fea0003800000 */
.L_x_2401:
        /* <DEDUP_REMOVED lines=19> */
.L_x_2404:
[----:B------:R-:W-:Y:S05]  /*6260*/  BSYNC B0 ;  /* 0x0000000000007941 */ /* 0x000fea0003800000 */
.L_x_2403:
[----:B------:R-:W-:Y:S01]  /*6270*/  UIADD3 UR18, UR9, 0x1, URZ ;  /* 0x0000000109127890 */ /* 0x000fe2000fffe03f */
[----:B------:R-:W-:Y:S11]  /*6280*/  BRA `(.L_x_2405) ;  /* 0x0000000000047947 */ /* 0x000ff60003800000 */
.L_x_2388:
[----:B------:R-:W-:-:S05]  /*6290*/  UMOV UR18, UR9 ;  /* 0x0000000900127c82 */ /* 0x000fca0008000000 */
.L_x_2405:
        /* <DEDUP_REMOVED lines=16> */
.L_x_2438:
        /* <DEDUP_REMOVED lines=11> */
.L_x_2408:
[----:B------:R-:W2:Y:S04]  /*6450*/  LDG.E.STRONG.GPU R0, desc[UR46][R2.64] ;  /* 0x0000002e02007981 */ /* 0x000ea8000c1ef900 */
[----:B--2---:R-:W-:Y:S01]  /*6460*/  CCTL.IVALL ;  /* 0x00000000ff00798f */ /* 0x004fe20002000000 */
[----:B------:R-:W-:Y:S05]  /*6470*/  YIELD ;  /* 0x0000000000007946 */ /* 0x000fea0003800000 */
[----:B------:R-:W-:-:S13]  /*6480*/  ISETP.NE.AND P1, PT, R0, UR22, PT ;  /* 0x0000001600007c0c */ /* 0x000fda000bf25270 */
[----:B------:R-:W-:Y:S05]  /*6490*/  @P1 BRA `(.L_x_2408) ;  /* 0xfffffffc00ec1947 */ /* 0x000fea000383ffff */
.L_x_2407:
[----:B------:R-:W-:Y:S05]  /*64a0*/  BSYNC B0 ;  /* 0x0000000000007941 */ /* 0x000fea0003800000 */
.L_x_2406:
[----:B------:R-:W-:-:S03]  /*64b0*/  UMOV UR13, 0xffffffff ;  /* 0xffffffff000d7882 */ /* 0x000fc60000000000 */
[----:B------:R-:W-:Y:S05]  /*64c0*/  BRA.DIV UR13, `(.L_x_2409) ;  /* 0x000000420d7c7947 */ /* 0x000fea000b800000 */
[----:B------:R-:W-:Y:S01]  /*64d0*/  NOP ;  /* 0x0000000000007918 */ /* 0x000fe20000000000 */
.L_x_2495:
        /* <DEDUP_REMOVED lines=19> */
.L_x_2411:
[----:B------:R-:W-:Y:S05]  /*6610*/  BSYNC B0 ;  /* 0x0000000000007941 */ /* 0x000fea0003800000 */
.L_x_2410:
        /* <DEDUP_REMOVED lines=14> */
.L_x_2413:
[----:B------:R-:W-:Y:S05]  /*6700*/  BSYNC B0 ;  /* 0x0000000000007941 */ /* 0x000fea0003800000 */
.L_x_2412:
        /* <DEDUP_REMOVED lines=15> */
.L_x_2415:
[----:B------:R-:W-:Y:S05]  /*6800*/  BSYNC B0 ;  /* 0x0000000000007941 */ /* 0x000fea0003800000 */
.L_x_2414:
[----:B------:R-:W-:Y:S06]  /*6810*/  BAR.ARV 0xa, 0xa0 ;  /* 0x0282800000007b1d */ /* 0x000fec0000002000 */
[----:B------:R-:W-:Y:S04]  /*6820*/  BSSY B0, `(.L_x_2416) ;  /* 0x0000003000007945 */ /* 0x000fe80003800000 */
[----:B------:R-:W-:Y:S05]  /*6830*/  @!P0 BRA `(.L_x_2417) ;  /* 0x0000000000048947 */ /* 0x000fea0003800000 */
[----:B------:R-:W-:-:S04]  /*6840*/  DEPBAR.LE SB0, 0x1 ;  /* 0x000080400000791a */ /* 0x000fc80000000000 */
.L_x_2417:
[----:B------:R-:W-:Y:S05]  /*6850*/  BSYNC B0 ;  /* 0x0000000000007941 */ /* 0x000fea0003800000 */
.L_x_2416:
[----:B------:R-:W-:Y:S06]  /*6860*/  BAR.ARV 0xb, 0xa0 ;  /* 0x02c2800000007b1d */ /* 0x000fec0000002000 */
[----:B------:R-:W-:Y:S04]  /*6870*/  BSSY B0, `(.L_x_2418) ;  /* 0x0000003000007945 */ /* 0x000fe80003800000 */
[----:B------:R-:W-:Y:S05]  /*6880*/  @!P0 BRA `(.L_x_2419) ;  /* 0x0000000000048947 */ /* 0x000fea0003800000 */
[----:B------:R-:W-:-:S04]  /*6890*/  DEPBAR.LE SB0, 0x0 ;  /* 0x000080000000791a */ /* 0x000fc80000000000 */
.L_x_2419:
[----:B------:R-:W-:Y:S05]  /*68a0*/  BSYNC B0 ;  /* 0x0000000000007941 */ /* 0x000fea0003800000 */
.L_x_2418:
        /* <DEDUP_REMOVED lines=19> */
.L_x_2421:
[----:B------:R-:W-:Y:S05]  /*69e0*/  BSYNC B0 ;  /* 0x0000000000007941 */ /* 0x000fea0003800000 */
.L_x_2420:
        /* <DEDUP_REMOVED lines=9> */
.L_x_2424:
[----:B------:R-:W2:Y:S04]  /*6a80*/  LDG.E.STRONG.GPU R0, desc[UR46][R2.64] ;  /* 0x0000002e02007981 */ /* 0x000ea8000c1ef900 */
[----:B--2---:R-:W-:Y:S01]  /*6a90*/  CCTL.IVALL ;  /* 0x00000000ff00798f */ /* 0x004fe20002000000 */
[----:B------:R-:W-:Y:S05]  /*6aa0*/  YIELD ;  /* 0x0000000000007946 */ /* 0x000fea0003800000 */
[----:B------:R-:W-:-:S13]  /*6ab0*/  ISETP.NE.AND P1, PT, R0, UR22, PT ;  /* 0x0000001600007c0c */ /* 0x000fda000bf25270 */
[----:B------:R-:W-:Y:S05]  /*6ac0*/  @P1 BRA `(.L_x_2424) ;  /* 0xfffffffc00ec1947 */ /* 0x000fea000383ffff */
.L_x_2423:
[----:B------:R-:W-:Y:S05]  /*6ad0*/  BSYNC B0 ;  /* 0x0000000000007941 */ /* 0x000fea0003800000 */
.L_x_2422:
[----:B------:R-:W-:-:S03]  /*6ae0*/  UMOV UR5, 0xffffffff ;  /* 0xffffffff00057882 */ /* 0x000fc60000000000 */
[----:B------:R-:W-:Y:S05]  /*6af0*/  BRA.DIV UR5, `(.L_x_2425) ;  /* 0x0000003e050c7947 */ /* 0x000fea000b800000 */
[----:B------:R-:W-:Y:S01]  /*6b00*/  NOP ;  /* 0x0000000000007918 */ /* 0x000fe20000000000 */
.L_x_2498:
        /* <DEDUP_REMOVED lines=15> */
.L_x_2427:
[----:B------:R-:W-:Y:S05]  /*6c00*/  BSYNC B0 ;  /* 0x0000000000007941 */ /* 0x000fea0003800000 */
.L_x_2426:
        /* <DEDUP_REMOVED lines=14> */
.L_x_2429:
[----:B------:R-:W-:Y:S05]  /*6cf0*/  BSYNC B0 ;  /* 0x0000000000007941 */ /* 0x000fea0003800000 */
.L_x_2428:
        /* <DEDUP_REMOVED lines=15> */
.L_x_2431:
[----:B------:R-:W-:Y:S05]  /*6df0*/  BSYNC B0 ;  /* 0x0000000000007941 */ /* 0x000fea0003800000 */
.L_x_2430:
[----:B------:R-:W-:Y:S06]  /*6e00*/  BAR.ARV 0xa, 0xa0 ;  /* 0x0282800000007b1d */ /* 0x000fec0000002000 */
[----:B------:R-:W-:Y:S04]  /*6e10*/  BSSY B0, `(.L_x_2432) ;  /* 0x0000003000007945 */ /* 0x000fe80003800000 */
[----:B------:R-:W-:Y:S05]  /*6e20*/  @!P0 BRA `(.L_x_2433) ;  /* 0x0000000000048947 */ /* 0x000fea0003800000 */
[----:B------:R-:W-:-:S04]  /*6e30*/  DEPBAR.LE SB0, 0x1 ;  /* 0x000080400000791a */ /* 0x000fc80000000000 */
.L_x_2433:
[----:B------:R-:W-:Y:S05]  /*6e40*/  BSYNC B0 ;  /* 0x0000000000007941 */ /* 0x000fea0003800000 */
.L_x_2432:
[----:B------:R-:W-:Y:S06]  /*6e50*/  BAR.ARV 0xb, 0xa0 ;  /* 0x02c2800000007b1d */ /* 0x000fec0000002000 */
[----:B------:R-:W-:Y:S04]  /*6e60*/  BSSY B0, `(.L_x_2434) ;  /* 0x0000003000007945 */ /* 0x000fe80003800000 */
[----:B------:R-:W-:Y:S05]  /*6e70*/  @!P0 BRA `(.L_x_2435) ;  /* 0x0000000000048947 */ /* 0x000fea0003800000 */
[----:B------:R-:W-:-:S04]  /*6e80*/  DEPBAR.LE SB0, 0x0 ;  /* 0x000080000000791a */ /* 0x000fc80000000000 */
.L_x_2435:
[----:B------:R-:W-:Y:S05]  /*6e90*/  BSYNC B0 ;  /* 0x0000000000007941 */ /* 0x000fea0003800000 */
.L_x_2434:
        /* <DEDUP_REMOVED lines=19> */
.L_x_2437:
[----:B------:R-:W-:Y:S05]  /*6fd0*/  BSYNC B0 ;  /* 0x0000000000007941 */ /* 0x000fea0003800000 */
.L_x_2436:
[----:B------:R-:W-:Y:S02]  /*6fe0*/  UIADD3 UR9, UR9, 0x2, URZ ;  /* 0x0000000209097890 */ /* 0x000fe4000fffe03f */
[----:B------:R-:W-:Y:S02]  /*6ff0*/  UIADD3 UR4, UR4, 0x6000, URZ ;  /* 0x0000600004047890 */ /* 0x000fe4000fffe03f */
[----:B------:R-:W-:-:S06]  /*7000*/  UISETP.GE.AND UP0, UPT, UR9, UR11, UPT ;  /* 0x0000000b0900728c */ /* 0x000fcc000bf06270 */
[----:B------:R-:W-:-:S13]  /*7010*/  PLOP3.LUT P1, PT, PT, PT, UP0, 0x80, 0x0 ;  /* 0x000000000000781c */ /* 0x000fda0003f2f008 */
[----:B------:R-:W-:Y:S05]  /*7020*/  @!P1 BRA `(.L_x_2438) ;  /* 0xfffffff000dc9947 */ /* 0x000fea000383ffff */
.L_x_2387:
        /* <DEDUP_REMOVED lines=41> */
.L_x_2441:
[----:B------:R-:W-:Y:S05]  /*72c0*/  BSYNC B0 ;  /* 0x0000000000007941 */ /* 0x000fea0003800000 */
.L_x_2440:
[----:B------:R-:W-:Y:S05]  /*72d0*/  BRA `(.L_x_2442) ;  /* 0x0000000000047947 */ /* 0x000fea0003800000 */
.L_x_2439:
[----:B------:R-:W-:-:S05]  /*72e0*/  UMOV UR4, UR9 ;  /* 0x0000000900047c82 */ /* 0x000fca0008000000 */
.L_x_2442:
        /* <DEDUP_REMOVED lines=11> */
.L_x_2447:
        /* <DEDUP_REMOVED lines=24> */
.L_x_2444:
[----:B------:R-:W-:Y:S05]  /*7520*/  BSYNC B0 ;  /* 0x0000000000007941 */ /* 0x000fea0003800000 */
.L_x_2443:
        /* <DEDUP_REMOVED lines=24> */
.L_x_2446:
[----:B------:R-:W-:Y:S05]  /*76b0*/  BSYNC B0 ;  /* 0x0000000000007941 */ /* 0x000fea0003800000 */
.L_x_2445:
[----:B------:R-:W-:Y:S02]  /*76c0*/  UIADD3 UR7, UR7, 0x2, URZ ;  /* 0x0000000207077890 */ /* 0x000fe4000fffe03f */
[----:B------:R-:W-:Y:S02]  /*76d0*/  ULEA UR5, UR19, UR5, 0x1 ;  /* 0x0000000513057291 */ /* 0x000fe4000f8e083f */
[----:B------:R-:W-:Y:S02]  /*76e0*/  ULEA UR6, UR19, UR6, 0x1 ;  /* 0x0000000613067291 */ /* 0x000fe4000f8e083f */
[----:B------:R-:W-:-:S13]  /*76f0*/  ISETP.NE.AND P0, PT, RZ, UR7, PT ;  /* 0x00000007ff007c0c */ /* 0x000fda000bf05270 */
[----:B------:R-:W-:Y:S05]  /*7700*/  @!P0 BRA `(.L_x_2330) ;  /* 0x0000002c00388947 */ /* 0x000fea0003800000 */
[----:B------:R-:W-:Y:S05]  /*7710*/  BRA `(.L_x_2447) ;  /* 0xfffffffc00207947 */ /* 0x000fea000383ffff */
.L_x_2379:
        /* <DEDUP_REMOVED lines=14> */
.L_x_2448:
        /* <DEDUP_REMOVED lines=16> */
.L_x_2450:
[----:B------:R-:W-:-:S05]  /*7900*/  ULDC UR4, c[0x0][0x8c4] ;  /* 0x0002310000047ab9 */ /* 0x000fca0000000800 */
.L_x_2449:
        /* <DEDUP_REMOVED lines=62> */
.L_x_2452:
        /* <DEDUP_REMOVED lines=13> */
.L_x_2453:
        /* <DEDUP_REMOVED lines=10> */
.L_x_2454:
        /* <DEDUP_REMOVED lines=21> */
.L_x_2455:
        /* <DEDUP_REMOVED lines=57> */
.L_x_2499:
        /* <DEDUP_REMOVED lines=9> */
.L_x_2458:
        /* <DEDUP_REMOVED lines=116> */
.L_x_2469:
[----:B-1----:R-:W-:-:S05]  /*8b10*/  IMAD.MOV.U32 R9, RZ, RZ, 0x1 ;  /* 0x00000001ff097424 */ /* 0x002fca00078e00ff */
[----:B------:R-:W-:-:S04]  /*8b20*/  SHF.L.U32 R9, R9, 0x1f, RZ ;  /* 0x0000001f09097819 */ /* 0x000fc800000006ff */
[----:B------:R-:W1:Y:S02]  /*8b30*/  SYNCS.PHASECHK.TRANS64.TRYWAIT P1, [R8+URZ+0x36438], R9 ;  /* 0x03643809080075a7 */ /* 0x000e64000802017f */
[----:B-1----:R-:W-:Y:S05]  /*8b40*/  @!P1 BRA `(.L_x_2461) ;  /* 0x0000001c00289947 */ /* 0x002fea0003800000 */
.L_x_2500:
[----:B------:R-:W-:Y:S05]  /*8b50*/  @P0 BRA `(.L_x_2462) ;  /* 0x0000000000140947 */ /* 0x000fea0003800000 */
[----:B------:R-:W-:Y:S01]  /*8b60*/  ISETP.NE.AND P1, PT, R22, RZ, PT ;  /* 0x000000ff1600720c */ /* 0x000fe20003f25270 */
[----:B------:R-:W-:-:S04]  /*8b70*/  IMAD.MOV.U32 R3, RZ, RZ, 0x6100 ;  /* 0x00006100ff037424 */ /* 0x000fc800078e00ff */
[----:B------:R2:W-:Y:S08]  /*8b80*/  SYNCS.ARRIVE.TRANS64 RZ, [R8+URZ+0x36430], R3 ;  /* 0x0364300308ff79a7 */ /* 0x0005f0000800003f */
[----:B------:R-:W-:Y:S05]  /*8b90*/  @!P1 BRA `(.L_x_2462) ;  /* 0x0000000000049947 */ /* 0x000fea0003800000 */
[----:B------:R-:W-:Y:S01]  /*8ba0*/  BPT.TRAP 0x1 ;  /* 0x000000040000795c */ /* 0x000fe20000300000 */
.L_x_2462:
        /* <DEDUP_REMOVED lines=49> */
.L_x_2501:
[----:B------:R-:W-:Y:S05]  /*8ec0*/  @P0 BRA `(.L_x_2464) ;  /* 0x0000000000140947 */ /* 0x000fea0003800000 */
[----:B------:R-:W-:Y:S01]  /*8ed0*/  ISETP.NE.AND P1, PT, R22, RZ, PT ;  /* 0x000000ff1600720c */ /* 0x000fe20003f25270 */
[----:B--2---:R-:W-:-:S04]  /*8ee0*/  IMAD.MOV.U32 R7, RZ, RZ, 0x6100 ;  /* 0x00006100ff077424 */ /* 0x004fc800078e00ff */
[----:B------:R3:W-:Y:S08]  /*8ef0*/  SYNCS.ARRIVE.TRANS64 RZ, [R8+URZ+0x36418], R7 ;  /* 0x0364180708ff79a7 */ /* 0x0007f0000800003f */
[----:B------:R-:W-:Y:S05]  /*8f00*/  @!P1 BRA `(.L_x_2464) ;  /* 0x0000000000049947 */ /* 0x000fea0003800000 */
[----:B------:R-:W-:Y:S01]  /*8f10*/  BPT.TRAP 0x1 ;  /* 0x000000040000795c */ /* 0x000fe20000300000 */
.L_x_2464:
        /* <DEDUP_REMOVED lines=47> */
.L_x_2502:
        /* <DEDUP_REMOVED lines=8> */
.L_x_2466:
        /* <DEDUP_REMOVED lines=37> */
.L_x_2504:
[----:B------:R-:W-:Y:S05]  /*94e0*/  @P0 BRA `(.L_x_2468) ;  /* 0x0000000000140947 */ /* 0x000fea0003800000 */
[----:B------:R-:W-:Y:S01]  /*94f0*/  ISETP.NE.AND P1, PT, R22, RZ, PT ;  /* 0x000000ff1600720c */ /* 0x000fe20003f25270 */
[----:B--2---:R-:W-:-:S04]  /*9500*/  IMAD.MOV.U32 R5, RZ, RZ, 0x6100 ;  /* 0x00006100ff057424 */ /* 0x004fc800078e00ff */
[----:B------:R3:W-:Y:S08]  /*9510*/  SYNCS.ARRIVE.TRANS64 RZ, [R8+URZ+0x36410], R5 ;  /* 0x0364100508ff79a7 */ /* 0x0007f0000800003f */
[----:B------:R-:W-:Y:S05]  /*9520*/  @!P1 BRA `(.L_x_2468) ;  /* 0x0000000000049947 */ /* 0x000fea0003800000 */
[----:B------:R-:W-:Y:S01]  /*9530*/  BPT.TRAP 0x1 ;  /* 0x000000040000795c */ /* 0x000fe20000300000 */
.L_x_2468:
        /* <DEDUP_REMOVED lines=44> */
.L_x_2460:
[----:B------:R-:W-:Y:S01]  /*9800*/  ISETP.NE.AND P1, PT, R21, RZ, PT ;  /* 0x000000ff1500720c */ /* 0x000fe20003f25270 */
[----:B------:R-:W-:Y:S02]  /*9810*/  IMAD.MOV.U32 R4, RZ, RZ, R19 ;  /* 0x000000ffff047224 */ /* 0x000fe400078e0013 */
[----:B------:R-:W-:-:S10]  /*9820*/  IMAD.MOV.U32 R5, RZ, RZ, 0x1 ;  /* 0x00000001ff057424 */ /* 0x000fd400078e00ff */
[----:B------:R-:W-:Y:S05]  /*9830*/  @!P1 BRA `(.L_x_2459) ;  /* 0x00000004008c9947 */ /* 0x000fea0003800000 */
[----:B------:R-:W2:Y:S02]  /*9840*/  SYNCS.PHASECHK.TRANS64.TRYWAIT P1, [R8+URZ+0x36438], R9 ;  /* 0x03643809080075a7 */ /* 0x000ea4000802017f */
[----:B--2---:R-:W-:Y:S05]  /*9850*/  @!P1 BRA `(.L_x_2470) ;  /* 0x0000001000449947 */ /* 0x004fea0003800000 */
.L_x_2505:
[----:B------:R-:W-:Y:S05]  /*9860*/  @P0 BRA `(.L_x_2471) ;  /* 0x0000000000140947 */ /* 0x000fea0003800000 */
[----:B------:R-:W-:Y:S01]  /*9870*/  ISETP.NE.AND P1, PT, R22, RZ, PT ;  /* 0x000000ff1600720c */ /* 0x000fe20003f25270 */
[----:B------:R-:W-:-:S04]  /*9880*/  IMAD.MOV.U32 R5, RZ, RZ, 0x6100 ;  /* 0x00006100ff057424 */ /* 0x000fc800078e00ff */
[----:B------:R3:W-:Y:S08]  /*9890*/  SYNCS.ARRIVE.TRANS64 RZ, [R8+URZ+0x36430], R5 ;  /* 0x0364300508ff79a7 */ /* 0x0007f0000800003f */
[----:B------:R-:W-:Y:S05]  /*98a0*/  @!P1 BRA `(.L_x_2471) ;  /* 0x0000000000049947 */ /* 0x000fea0003800000 */
[----:B------:R-:W-:Y:S01]  /*98b0*/  BPT.TRAP 0x1 ;  /* 0x000000040000795c */ /* 0x000fe20000300000 */
.L_x_2471:
        /* <DEDUP_REMOVED lines=42> */
.L_x_2506:
[----:B-1----:R-:W-:Y:S01]  /*9b60*/  IMAD.MOV.U32 R5, RZ, RZ, RZ ;  /* 0x000000ffff057224 */ /* 0x002fe200078e00ff */
[----:B------:R-:W-:Y:S06]  /*9b70*/  @P0 BRA `(.L_x_2473) ;  /* 0x0000000000140947 */ /* 0x000fec0003800000 */
[----:B------:R-:W-:Y:S01]  /*9b80*/  ISETP.NE.AND P1, PT, R22, RZ, PT ;  /* 0x000000ff1600720c */ /* 0x000fe20003f25270 */
[----:B------:R-:W-:-:S04]  /*9b90*/  IMAD.MOV.U32 R9, RZ, RZ, 0x6100 ;  /* 0x00006100ff097424 */ /* 0x000fc800078e00ff */
[----:B------:R1:W-:Y:S08]  /*9ba0*/  SYNCS.ARRIVE.TRANS64 RZ, [R8+URZ+0x36418], R9 ;  /* 0x0364180908ff79a7 */ /* 0x0003f0000800003f */
[----:B------:R-:W-:Y:S05]  /*9bb0*/  @!P1 BRA `(.L_x_2473) ;  /* 0x0000000000049947 */ /* 0x000fea0003800000 */
[----:B------:R-:W-:Y:S01]  /*9bc0*/  BPT.TRAP 0x1 ;  /* 0x000000040000795c */ /* 0x000fe20000300000 */
.L_x_2473:
        /* <DEDUP_REMOVED lines=42> */
.L_x_2459:
[----:B------:R-:W-:-:S04]  /*9e70*/  SHF.L.U32 R3, R5, 0x1f, RZ ;  /* 0x0000001f05037819 */ /* 0x000fc800000006ff */
[----:B------:R-:W2:Y:S02]  /*9e80*/  SYNCS.PHASECHK.TRANS64.TRYWAIT P1, [R8+URZ+0x36438], R3 ;  /* 0x03643803080075a7 */ /* 0x000ea4000802017f */
[----:B--2---:R-:W-:Y:S05]  /*9e90*/  @!P1 BRA `(.L_x_2474) ;  /* 0x0000000800dc9947 */ /* 0x004fea0003800000 */
.L_x_2507:
[----:B------:R-:W-:Y:S05]  /*9ea0*/  @P0 BRA `(.L_x_2475) ;  /* 0x0000000000180947 */ /* 0x000fea0003800000 */
[----:B------:R-:W3:Y:S01]  /*9eb0*/  S2R R0, SR_TID.X ;  /* 0x0000000000007919 */ /* 0x000ee20000002100 */
[----:B--2---:R-:W-:-:S04]  /*9ec0*/  IMAD.MOV.U32 R3, RZ, RZ, 0x6100 ;  /* 0x00006100ff037424 */ /* 0x004fc800078e00ff */
[----:B------:R4:W-:Y:S01]  /*9ed0*/  SYNCS.ARRIVE.TRANS64 RZ, [R8+URZ+0x36430], R3 ;  /* 0x0364300308ff79a7 */ /* 0x0009e2000800003f */
[----:B---3--:R-:W-:-:S13]  /*9ee0*/  LOP3.LUT P0, RZ, R0, 0x1f, RZ, 0xc0, !PT ;  /* 0x0000001f00ff7812 */ /* 0x008fda000780c0ff */
[----:B----4-:R-:W-:Y:S05]  /*9ef0*/  @!P0 BRA `(.L_x_2475) ;  /* 0x0000000000048947 */ /* 0x010fea0003800000 */
[----:B------:R-:W-:Y:S01]  /*9f00*/  BPT.TRAP 0x1 ;  /* 0x000000040000795c */ /* 0x000fe20000300000 */
.L_x_2475:
        /* <DEDUP_REMOVED lines=44> */
.L_x_2456:
[----:B------:R-:W-:Y:S05]  /*a1d0*/  BSYNC B0 ;  /* 0x0000000000007941 */ /* 0x000fea0003800000 */
.L_x_2451:
[----:B------:R-:W-:-:S03]  /*a1e0*/  UMOV UR8, 0xffffffff ;  /* 0xffffffff00087882 */ /* 0x000fc60000000000 */
[----:B------:R-:W-:Y:S05]  /*a1f0*/  BRA.DIV UR8, `(.L_x_2476) ;  /* 0x0000000a08187947 */ /* 0x000fea000b800000 */
[----:B------:R-:W-:-:S13]  /*a200*/  ELECT P6, URZ, PT ;  /* 0x00000000003f782f */ /* 0x000fda00038c0000 */
.L_x_2510:
[----:B------:R-:W-:Y:S05]  /*a210*/  @!P6 BRA `(.L_x_2330) ;  /* 0x000000000074e947 */ /* 0x000fea0003800000 */
[----:B------:R-:W-:-:S06]  /*a220*/  ULOP3.LUT UR8, UR38, 0x2, URZ, 0xfc, !UPT ;  /* 0x0000000226087892 */ /* 0x000fcc000f8efc3f */
[----:B------:R-:W-:-:S05]  /*a230*/  IMAD.U32 R0, RZ, RZ, UR8 ;  /* 0x00000008ff007e24 */ /* 0x000fca000f8e00ff */
[----:B------:R-:W-:-:S13]  /*a240*/  ISETP.NE.AND P2, PT, R0, 0x3, PT ;  /* 0x000000030000780c */ /* 0x000fda0003f45270 */
[----:B------:R-:W-:Y:S05]  /*a250*/  @!P2 BRA `(.L_x_2477) ;  /* 0x000000000004a947 */ /* 0x000fea0003800000 */
[----:B---3--:R-:W-:Y:S01]  /*a260*/  BPT.TRAP 0x1 ;  /* 0x000000040000795c */ /* 0x008fe20000300000 */
.L_x_2477:
        /* <DEDUP_REMOVED lines=15> */
.L_x_2511:
[----:B------:R-:W2:Y:S02]  /*a360*/  SYNCS.PHASECHK.TRANS64.TRYWAIT P0, [R3+URZ], R2 ;  /* 0x00000002030075a7 */ /* 0x000ea4000800017f */
[----:B--2---:R-:W-:Y:S05]  /*a370*/  @!P0 BRA `(.L_x_2479) ;  /* 0x0000000400ec8947 */ /* 0x004fea0003800000 */
.L_x_2512:
[----:B------:R-:W-:Y:S05]  /*a380*/  @!P2 BRA `(.L_x_2480) ;  /* 0x000000000004a947 */ /* 0x000fea0003800000 */
[----:B---3--:R-:W-:Y:S01]  /*a390*/  BPT.TRAP 0x1 ;  /* 0x000000040000795c */ /* 0x008fe20000300000 */
.L_x_2480:
[----:B------:R-:W-:-:S07]  /*a3a0*/  SHF.L.U32 R5, R5, 0x1f, RZ ;  /* 0x0000001f05057819 */ /* 0x000fce00000006ff */
.L_x_2481:
[----:B----4-:R4:W1:Y:S02]  /*a3b0*/  SYNCS.PHASECHK.TRANS64.TRYWAIT P0, [R4+URZ+0x36438], R5 ;  /* 0x03643805040075a7 */ /* 0x010864000800017f */
[----:B-1----:R-:W-:Y:S05]  /*a3c0*/  @!P0 NANOSLEEP.SYNCS 0x989680 ;  /* 0x009896800000895d */ /* 0x002fea0003900000 */
[----:B------:R-:W1:Y:S02]  /*a3d0*/  @!P0 SYNCS.PHASECHK.TRANS64 P0, [R4+URZ+0x36438], R5 ;  /* 0x03643805040085a7 */ /* 0x000e64000800007f */
[----:B-1----:R-:W-:Y:S05]  /*a3e0*/  @!P0 BRA `(.L_x_2481) ;  /* 0xfffffffc00f08947 */ /* 0x002fea000383ffff */
.L_x_2330:
[----:B---3--:R-:W-:Y:S05]  /*a3f0*/  BSYNC B6 ;  /* 0x0000000000067941 */ /* 0x008fea0003800000 */
.L_x_2324:
[----:B------:R-:W-:Y:S05]  /*a400*/  EXIT ;  /* 0x000000000000794d */ /* 0x000fea0003800000 */
.L_x_2341:
[----:B------:R-:W-:Y:S02]  /*a410*/  IMAD.MOV.U32 R12, RZ, RZ, RZ ;  /* 0x000000ffff0c7224 */ /* 0x000fe400078e00ff */
[----:B------:R-:W-:Y:S02]  /*a420*/  IMAD.MOV.U32 R11, RZ, RZ, 0x1f ;  /* 0x0000001fff0b7424 */ /* 0x000fe400078e00ff */
[----:B------:R-:W-:-:S07]  /*a430*/  IMAD.MOV.U32 R15, RZ, RZ, -0x1 ;  /* 0xffffffffff0f7424 */ /* 0x000fce00078e00ff */
[----:B------:R-:W-:Y:S05]  /*a440*/  WARPSYNC.COLLECTIVE R15, `(.L_x_2482) ;  /* 0x000000000f087348 */ /* 0x000fea0003c00000 */
[----:B------:R1:W2:Y:S02]  /*a450*/  SHFL.IDX P6, R14, R13, R12, R11 ;  /* 0x0000000c0d0e7389 */ /* 0x0002a400000c000b */
[----:B-12---:R-:W-:Y:S01]  /*a460*/  ENDCOLLECTIVE ;  /* 0x000000000000791b */ /* 0x006fe20003800000 */
.L_x_2482:
[----:B------:R-:W-:Y:S05]  /*a470*/  BRA `(.L_x_2483) ;  /* 0xffffff6c00dc7947 */ /* 0x000fea000383ffff */
.L_x_2343:
[----:B--2---:R2:W3:Y:S02]  /*a480*/  SYNCS.PHASECHK.TRANS64.TRYWAIT P0, [R154+URZ+0x36400], R11 ;  /* 0x0364000b9a0075a7 */ /* 0x0044e4000800017f */
[----:B---3--:R-:W-:Y:S05]  /*a490*/  @!P0 NANOSLEEP.SYNCS 0x989680 ;  /* 0x009896800000895d */ /* 0x008fea0003900000 */
[----:B------:R-:W3:Y:S02]  /*a4a0*/  @!P0 SYNCS.PHASECHK.TRANS64 P0, [R154+URZ+0x36400], R11 ;  /* 0x0364000b9a0085a7 */ /* 0x000ee4000800007f */
[----:B---3--:R-:W-:Y:S05]  /*a4b0*/  @!P0 BRA `(.L_x_2343) ;  /* 0xfffffffc00f08947 */ /* 0x008fea000383ffff */
[----:B------:R-:W-:Y:S05]  /*a4c0*/  BRA `(.L_x_2342) ;  /* 0xffffff7000147947 */ /* 0x000fea000383ffff */
.L_x_2347:
[----:B--2---:R2:W3:Y:S02]  /*a4d0*/  SYNCS.PHASECHK.TRANS64.TRYWAIT P1, [R3+URZ+0x36410], R12 ;  /* 0x0364100c030075a7 */ /* 0x0044e4000802017f */
[----:B---3--:R-:W-:Y:S05]  /*a4e0*/  @!P1 NANOSLEEP.SYNCS 0x989680 ;  /* 0x009896800000995d */ /* 0x008fea0003900000 */
[----:B------:R-:W3:Y:S02]  /*a4f0*/  @!P1 SYNCS.PHASECHK.TRANS64 P1, [R3+URZ+0x36410], R12 ;  /* 0x0364100c030095a7 */ /* 0x000ee4000802007f */
[----:B---3--:R-:W-:Y:S05]  /*a500*/  @!P1 BRA `(.L_x_2347) ;  /* 0xfffffffc00f09947 */ /* 0x008fea000383ffff */
[----:B------:R-:W-:Y:S05]  /*a510*/  BRA `(.L_x_2346) ;  /* 0xffffff7400dc7947 */ /* 0x000fea000383ffff */
.L_x_2351:
[----:B------:R1:W1:Y:S02]  /*a520*/  SYNCS.PHASECHK.TRANS64.TRYWAIT P1, [R154+URZ+0x36430], R13 ;  /* 0x0364300d9a0075a7 */ /* 0x000264000802017f */
[----:B-1----:R-:W-:Y:S05]  /*a530*/  @!P1 NANOSLEEP.SYNCS 0x989680 ;  /* 0x009896800000995d */ /* 0x002fea0003900000 */
[----:B------:R-:W1:Y:S02]  /*a540*/  @!P1 SYNCS.PHASECHK.TRANS64 P1, [R154+URZ+0x36430], R13 ;  /* 0x0364300d9a0095a7 */ /* 0x000e64000802007f */
[----:B-1----:R-:W-:Y:S05]  /*a550*/  @!P1 BRA `(.L_x_2351) ;  /* 0xfffffffc00f09947 */ /* 0x002fea000383ffff */
[----:B------:R-:W-:Y:S05]  /*a560*/  BRA `(.L_x_2350) ;  /* 0xffffff7c00807947 */ /* 0x000fea000383ffff */
.L_x_2366:
[----:B------:R-:W-:Y:S01]  /*a570*/  BSSY B0, `(.L_x_2484) ;  /* 0x0000005000007945 */ /* 0x000fe20003800000 */
[----:B------:R-:W-:-:S07]  /*a580*/  IMAD.MOV.U32 R15, RZ, RZ, -0x1 ;  /* 0xffffffffff0f7424 */ /* 0x000fce00078e00ff */
[----:B------:R-:W-:Y:S05]  /*a590*/  WARPSYNC.COLLECTIVE R15, `(.L_x_2485) ;  /* 0x000000000f087348 */ /* 0x000fea0003c00000 */
[----:B------:R-:W-:Y:S01]  /*a5a0*/  NOP ;  /* 0x0000000000007918 */ /* 0x000fe20000000000 */
[----:B------:R-:W-:Y:S01]  /*a5b0*/  ENDCOLLECTIVE ;  /* 0x000000000000791b */ /* 0x000fe20003800000 */
.L_x_2485:
[----:B------:R-:W-:Y:S05]  /*a5c0*/  BSYNC B0 ;  /* 0x0000000000007941 */ /* 0x000fea0003800000 */
.L_x_2484:
[----:B------:R-:W-:Y:S05]  /*a5d0*/  BRA `(.L_x_2486) ;  /* 0xffffffa400407947 */ /* 0x000fea000383ffff */
.L_x_2375:
[----:B------:R-:W-:Y:S01]  /*a5e0*/  BSSY B0, `(.L_x_2487) ;  /* 0x0000005000007945 */ /* 0x000fe20003800000 */
[----:B------:R-:W-:-:S07]  /*a5f0*/  IMAD.MOV.U32 R15, RZ, RZ, -0x1 ;  /* 0xffffffffff0f7424 */ /* 0x000fce00078e00ff */
[----:B-1----:R-:W-:Y:S05]  /*a600*/  WARPSYNC.COLLECTIVE R15, `(.L_x_2488) ;  /* 0x000000000f087348 */ /* 0x002fea0003c00000 */
[----:B------:R-:W-:Y:S01]  /*a610*/  NOP ;  /* 0x0000000000007918 */ /* 0x000fe20000000000 */
[----:B-1----:R-:W-:Y:S01]  /*a620*/  ENDCOLLECTIVE ;  /* 0x000000000000791b */ /* 0x002fe20003800000 */
.L_x_2488:
[----:B------:R-:W-:Y:S05]  /*a630*/  BSYNC B0 ;  /* 0x0000000000007941 */ /* 0x000fea0003800000 */
.L_x_2487:
[----:B------:R-:W-:Y:S05]  /*a640*/  BRA `(.L_x_2489) ;  /* 0xffffffa8002c7947 */ /* 0x000fea000383ffff */
.L_x_2392:
[----:B------:R-:W-:Y:S01]  /*a650*/  BSSY B0, `(.L_x_2490) ;  /* 0x0000005000007945 */ /* 0x000fe20003800000 */
[----:B------:R-:W-:-:S07]  /*a660*/  IMAD.MOV.U32 R15, RZ, RZ, -0x1 ;  /* 0xffffffffff0f7424 */ /* 0x000fce00078e00ff */
[----:B------:R-:W-:Y:S05]  /*a670*/  WARPSYNC.COLLECTIVE R15, `(.L_x_2491) ;  /* 0x000000000f087348 */ /* 0x000fea0003c00000 */
[----:B------:R-:W-:Y:S01]  /*a680*/  NOP ;  /* 0x0000000000007918 */ /* 0x000fe20000000000 */
[----:B------:R-:W-:Y:S01]  /*a690*/  ENDCOLLECTIVE ;  /* 0x000000000000791b */ /* 0x000fe20003800000 */
.L_x_2491:
[----:B------:R-:W-:Y:S05]  /*a6a0*/  BSYNC B0 ;  /* 0x0000000000007941 */ /* 0x000fea0003800000 */
.L_x_2490:
[----:B------:R-:W-:Y:S05]  /*a6b0*/  BRA `(.L_x_2492) ;  /* 0xffffffb400747947 */ /* 0x000fea000383ffff */
.L_x_2409:
[----:B------:R-:W-:Y:S01]  /*a6c0*/  BSSY B0, `(.L_x_2493) ;  /* 0x0000005000007945 */ /* 0x000fe20003800000 */
[----:B------:R-:W-:-:S07]  /*a6d0*/  IMAD.MOV.U32 R15, RZ, RZ, -0x1 ;  /* 0xffffffffff0f7424 */ /* 0x000fce00078e00ff */
[----:B------:R-:W-:Y:S05]  /*a6e0*/  WARPSYNC.COLLECTIVE R15, `(.L_x_2494) ;  /* 0x000000000f087348 */ /* 0x000fea0003c00000 */
[----:B------:R-:W-:Y:S01]  /*a6f0*/  NOP ;  /* 0x0000000000007918 */ /* 0x000fe20000000000 */
[----:B------:R-:W-:Y:S01]  /*a700*/  ENDCOLLECTIVE ;  /* 0x000000000000791b */ /* 0x000fe20003800000 */
.L_x_2494:
[----:B------:R-:W-:Y:S05]  /*a710*/  BSYNC B0 ;  /* 0x0000000000007941 */ /* 0x000fea0003800000 */
.L_x_2493:
[----:B------:R-:W-:Y:S05]  /*a720*/  BRA `(.L_x_2495) ;  /* 0xffffffbc006c7947 */ /* 0x000fea000383ffff */
.L_x_2425:
[----:B------:R-:W-:Y:S01]  /*a730*/  BSSY B0, `(.L_x_2496) ;  /* 0x0000005000007945 */ /* 0x000fe20003800000 */
[----:B------:R-:W-:-:S07]  /*a740*/  IMAD.MOV.U32 R15, RZ, RZ, -0x1 ;  /* 0xffffffffff0f7424 */ /* 0x000fce00078e00ff */
[----:B------:R-:W-:Y:S05]  /*a750*/  WARPSYNC.COLLECTIVE R15, `(.L_x_2497) ;  /* 0x000000000f087348 */ /* 0x000fea0003c00000 */
[----:B------:R-:W-:Y:S01]  /*a760*/  NOP ;  /* 0x0000000000007918 */ /* 0x000fe20000000000 */
[----:B------:R-:W-:Y:S01]  /*a770*/  ENDCOLLECTIVE ;  /* 0x000000000000791b */ /* 0x000fe20003800000 */
.L_x_2497:
[----:B------:R-:W-:Y:S05]  /*a780*/  BSYNC B0 ;  /* 0x0000000000007941 */ /* 0x000fea0003800000 */
.L_x_2496:
[----:B------:R-:W-:Y:S05]  /*a790*/  BRA `(.L_x_2498) ;  /* 0xffffffc000dc7947 */ /* 0x000fea000383ffff */
.L_x_2457:
[----:B-1----:R1:W2:Y:S02]  /*a7a0*/  SYNCS.PHASECHK.TRANS64.TRYWAIT P1, [R8+URZ+0x36420], R9 ;  /* 0x03642009080075a7 */ /* 0x0022a4000802017f */
[----:B--2---:R-:W-:Y:S05]  /*a7b0*/  @!P1 NANOSLEEP.SYNCS 0x989680 ;  /* 0x009896800000995d */ /* 0x004fea0003900000 */
[----:B------:R-:W2:Y:S02]  /*a7c0*/  @!P1 SYNCS.PHASECHK.TRANS64 P1, [R8+URZ+0x36420], R9 ;  /* 0x03642009080095a7 */ /* 0x000ea4000802007f */
[----:B--2---:R-:W-:Y:S05]  /*a7d0*/  @!P1 BRA `(.L_x_2457) ;  /* 0xfffffffc00f09947 */ /* 0x004fea000383ffff */
[----:B------:R-:W-:Y:S05]  /*a7e0*/  BRA `(.L_x_2499) ;  /* 0xffffffd800d47947 */ /* 0x000fea000383ffff */
.L_x_2461:
[----:B-1----:R1:W2:Y:S02]  /*a7f0*/  SYNCS.PHASECHK.TRANS64.TRYWAIT P1, [R8+URZ+0x36438], R9 ;  /* 0x03643809080075a7 */ /* 0x0022a4000802017f */
[----:B--2---:R-:W-:Y:S05]  /*a800*/  @!P1 NANOSLEEP.SYNCS 0x989680 ;  /* 0x009896800000995d */ /* 0x004fea0003900000 */
[----:B------:R-:W2:Y:S02]  /*a810*/  @!P1 SYNCS.PHASECHK.TRANS64 P1, [R8+URZ+0x36438], R9 ;  /* 0x03643809080095a7 */ /* 0x000ea4000802007f */
[----:B--2---:R-:W-:Y:S05]  /*a820*/  @!P1 BRA `(.L_x_2461) ;  /* 0xfffffffc00f09947 */ /* 0x004fea000383ffff */
[----:B------:R-:W-:Y:S05]  /*a830*/  BRA `(.L_x_2500) ;  /* 0xffffffe000c47947 */ /* 0x000fea000383ffff */
.L_x_2463:
[----:B--2---:R2:W3:Y:S02]  /*a840*/  SYNCS.PHASECHK.TRANS64.TRYWAIT P1, [R8+URZ+0x36428], R7 ;  /* 0x03642807080075a7 */ /* 0x0044e4000802017f */
[----:B---3--:R-:W-:Y:S05]  /*a850*/  @!P1 NANOSLEEP.SYNCS 0x989680 ;  /* 0x009896800000995d */ /* 0x008fea0003900000 */
[----:B------:R-:W3:Y:S02]  /*a860*/  @!P1 SYNCS.PHASECHK.TRANS64 P1, [R8+URZ+0x36428], R7 ;  /* 0x03642807080095a7 */ /* 0x000ee4000802007f */
[----:B---3--:R-:W-:Y:S05]  /*a870*/  @!P1 BRA `(.L_x_2463) ;  /* 0xfffffffc00f09947 */ /* 0x008fea000383ffff */
[----:B------:R-:W-:Y:S05]  /*a880*/  BRA `(.L_x_2501) ;  /* 0xffffffe4008c7947 */ /* 0x000fea000383ffff */
.L_x_2465:
        /* <DEDUP_REMOVED lines=8> */
.L_x_2467:
[----:B------:R-:W-:-:S07]  /*a910*/  SHF.L.U32 R5, R10, 0x1f, RZ ;  /* 0x0000001f0a057819 */ /* 0x000fce00000006ff */
.L_x_2503:
[----:B--2---:R2:W3:Y:S02]  /*a920*/  SYNCS.PHASECHK.TRANS64.TRYWAIT P1, [R8+URZ+0x36420], R5 ;  /* 0x03642005080075a7 */ /* 0x0044e4000802017f */
[----:B---3--:R-:W-:Y:S05]  /*a930*/  @!P1 NANOSLEEP.SYNCS 0x989680 ;  /* 0x009896800000995d */ /* 0x008fea0003900000 */
[----:B------:R-:W3:Y:S02]  /*a940*/  @!P1 SYNCS.PHASECHK.TRANS64 P1, [R8+URZ+0x36420], R5 ;  /* 0x03642005080095a7 */ /* 0x000ee4000802007f */
[----:B---3--:R-:W-:Y:S05]  /*a950*/  @!P1 BRA `(.L_x_2503) ;  /* 0xfffffffc00f09947 */ /* 0x008fea000383ffff */
[----:B------:R-:W-:Y:S05]  /*a960*/  BRA `(.L_x_2504) ;  /* 0xffffffe800dc7947 */ /* 0x000fea000383ffff */
.L_x_2470:
[----:B--2---:R2:W3:Y:S02]  /*a970*/  SYNCS.PHASECHK.TRANS64.TRYWAIT P1, [R8+URZ+0x36438], R9 ;  /* 0x03643809080075a7 */ /* 0x0044e4000802017f */
[----:B---3--:R-:W-:Y:S05]  /*a980*/  @!P1 NANOSLEEP.SYNCS 0x989680 ;  /* 0x009896800000995d */ /* 0x008fea0003900000 */
[----:B------:R-:W3:Y:S02]  /*a990*/  @!P1 SYNCS.PHASECHK.TRANS64 P1, [R8+URZ+0x36438], R9 ;  /* 0x03643809080095a7 */ /* 0x000ee4000802007f */
[----:B---3--:R-:W-:Y:S05]  /*a9a0*/  @!P1 BRA `(.L_x_2470) ;  /* 0xfffffffc00f09947 */ /* 0x008fea000383ffff */
[----:B------:R-:W-:Y:S05]  /*a9b0*/  BRA `(.L_x_2505) ;  /* 0xffffffec00a87947 */ /* 0x000fea000383ffff */
.L_x_2472:
[----:B-1----:R1:W2:Y:S02]  /*a9c0*/  SYNCS.PHASECHK.TRANS64.TRYWAIT P1, [R8+URZ+0x36428], R5 ;  /* 0x03642805080075a7 */ /* 0x0022a4000802017f */
[----:B--2---:R-:W-:Y:S05]  /*a9d0*/  @!P1 NANOSLEEP.SYNCS 0x989680 ;  /* 0x009896800000995d */ /* 0x004fea0003900000 */
[----:B------:R-:W2:Y:S02]  /*a9e0*/  @!P1 SYNCS.PHASECHK.TRANS64 P1, [R8+URZ+0x36428], R5 ;  /* 0x03642805080095a7 */ /* 0x000ea4000802007f */
[----:B--2---:R-:W-:Y:S05]  /*a9f0*/  @!P1 BRA `(.L_x_2472) ;  /* 0xfffffffc00f09947 */ /* 0x004fea000383ffff */
[----:B------:R-:W-:Y:S05]  /*aa00*/  BRA `(.L_x_2506) ;  /* 0xfffffff000547947 */ /* 0x000fea000383ffff */
.L_x_2474:
[----:B--2---:R2:W3:Y:S02]  /*aa10*/  SYNCS.PHASECHK.TRANS64.TRYWAIT P1, [R8+URZ+0x36438], R3 ;  /* 0x03643803080075a7 */ /* 0x0044e4000802017f */
[----:B---3--:R-:W-:Y:S05]  /*aa20*/  @!P1 NANOSLEEP.SYNCS 0x989680 ;  /* 0x009896800000995d */ /* 0x008fea0003900000 */
[----:B------:R-:W3:Y:S02]  /*aa30*/  @!P1 SYNCS.PHASECHK.TRANS64 P1, [R8+URZ+0x36438], R3 ;  /* 0x03643803080095a7 */ /* 0x000ee4000802007f */
[----:B---3--:R-:W-:Y:S05]  /*aa40*/  @!P1 BRA `(.L_x_2474) ;  /* 0xfffffffc00f09947 */ /* 0x008fea000383ffff */
[----:B------:R-:W-:Y:S05]  /*aa50*/  BRA `(.L_x_2507) ;  /* 0xfffffff400107947 */ /* 0x000fea000383ffff */
.L_x_2476:
[----:B------:R-:W-:Y:S01]  /*aa60*/  BSSY B0, `(.L_x_2508) ;  /* 0x0000006000007945 */ /* 0x000fe20003800000 */
[----:B------:R-:W-:-:S07]  /*aa70*/  IMAD.MOV.U32 R15, RZ, RZ, -0x1 ;  /* 0xffffffffff0f7424 */ /* 0x000fce00078e00ff */
[----:B-1-3--:R-:W-:Y:S05]  /*aa80*/  WARPSYNC.COLLECTIVE R15, `(.L_x_2509) ;  /* 0x000000000f0c7348 */ /* 0x00afea0003c00000 */
[----:B------:R-:W-:Y:S02]  /*aa90*/  ELECT P6, UR62, PT ;  /* 0x00000000003e782f */ /* 0x000fe400038c0000 */
[----:B------:R-:W-:Y:S01]  /*aaa0*/  MOV R14, UR62 ;  /* 0x0000003e000e7c02 */ /* 0x000fe20008000f00 */
[----:B-1-3--:R-:W-:Y:S10]  /*aab0*/  ENDCOLLECTIVE ;  /* 0x000000000000791b */ /* 0x00aff40003800000 */
.L_x_2509:
[----:B------:R-:W-:Y:S05]  /*aac0*/  BSYNC B0 ;  /* 0x0000000000007941 */ /* 0x000fea0003800000 */
.L_x_2508:
[----:B------:R-:W-:Y:S05]  /*aad0*/  BRA `(.L_x_2510) ;  /* 0xfffffff400cc7947 */ /* 0x000fea000383ffff */
.L_x_2478:
[----:B-1----:R1:W2:Y:S02]  /*aae0*/  SYNCS.PHASECHK.TRANS64.TRYWAIT P0, [R9+URZ], R0 ;  /* 0x00000000090075a7 */ /* 0x0022a4000800017f */
[----:B--2---:R-:W-:Y:S05]  /*aaf0*/  @!P0 NANOSLEEP.SYNCS 0x989680 ;  /* 0x009896800000895d */ /* 0x004fea0003900000 */
[----:B------:R-:W2:Y:S02]  /*ab00*/  @!P0 SYNCS.PHASECHK.TRANS64 P0, [R9+URZ], R0 ;  /* 0x00000000090085a7 */ /* 0x000ea4000800007f */
[----:B--2---:R-:W-:Y:S05]  /*ab10*/  @!P0 BRA `(.L_x_2478) ;  /* 0xfffffffc00f08947 */ /* 0x004fea000383ffff */
[----:B------:R-:W-:Y:S05]  /*ab20*/  BRA `(.L_x_2511) ;  /* 0xfffffff8000c7947 */ /* 0x000fea000383ffff */
.L_x_2479:
[----:B--2---:R2:W4:Y:S02]  /*ab30*/  SYNCS.PHASECHK.TRANS64.TRYWAIT P0, [R3+URZ], R2 ;  /* 0x00000002030075a7 */ /* 0x004524000800017f */
[----:B----4-:R-:W-:Y:S05]  /*ab40*/  @!P0 NANOSLEEP.SYNCS 0x989680 ;  /* 0x009896800000895d */ /* 0x010fea0003900000 */
[----:B------:R-:W4:Y:S02]  /*ab50*/  @!P0 SYNCS.PHASECHK.TRANS64 P0, [R3+URZ], R2 ;  /* 0x00000002030085a7 */ /* 0x000f24000800007f */
[----:B----4-:R-:W-:Y:S05]  /*ab60*/  @!P0 BRA `(.L_x_2479) ;  /* 0xfffffffc00f08947 */ /* 0x010fea000383ffff */
[----:B------:R-:W-:Y:S05]  /*ab70*/  BRA `(.L_x_2512) ;  /* 0xfffffff800007947 */ /* 0x000fea000383ffff */
.L_x_2513:
        /* <DEDUP_REMOVED lines=16> */
.L_x_3870:


//--------------------- .text._ZN7cutlass13device_kernelIN5flash11enable_sm90INS1_16FlashAttnBwdSm90INS1_25CollectiveMainloopBwdSm90ILi2ELi1ELi1EN4cute5tupleIJNS5_1CILi1EEES8_S8_EEENS6_IJNS7_ILi64EEENS7_ILi96EEENS7_ILi192EEEEEENS_10bfloat16_tEfNS_4arch4Sm90ELb1ELb0ELb0ELb0ELb0ELb0ELb1ELb0ELi3ELi1ELi1ELi1ELb0EEENS1_21CollectiveEpilogueBwdISD_SE_SG_Li384ELb0ELb1ELi3EEENS1_25SingleTileBwdLPTSchedulerILb0ELi96ELb0EEEEEEEEEvNT_6ParamsE --------------------------
	.section	.text._ZN7cutlass13device_kernelIN5flash11enable_sm90INS1_16FlashAttnBwdSm90INS1_25CollectiveMainloopBwdSm90ILi2ELi1ELi1EN4cute5tupleIJNS5_1CILi1EEES8_S8_EEENS6_IJNS7_ILi64EEENS7_ILi96EEENS7_ILi192EEEEEENS_10bfloat16_tEfNS_4arch4Sm90ELb1ELb0ELb0ELb0ELb0ELb0ELb1ELb0ELi3ELi1ELi1ELi1ELb0EEENS1_21CollectiveEpilogueBwdISD_SE_SG_Li384ELb0ELb1ELi3EEENS1_25SingleTileBwdLPTSchedulerILb0ELi96ELb0EEEEEEEEEvNT_6ParamsE,"ax",@progbits
	.align	128
.text._ZN7cutlass13device_kernelIN5flash11enable_sm90INS1_16FlashAttnBwdSm90INS1_25CollectiveMainloopBwdSm90ILi2ELi1ELi1EN4cute5tupleIJNS5_1CILi1EEES8_S8_EEENS6_IJNS7_ILi64EEENS7_ILi96EEENS7_ILi192EEEEEENS_10bfloat16_tEfNS_4arch4Sm90ELb1ELb0ELb0ELb0ELb0ELb0ELb1ELb0ELi3ELi1ELi1ELi1ELb0EEENS1_21CollectiveEpilogueBwdISD_SE_SG_Li384ELb0ELb1ELi3EEENS1_25SingleTileBwdLPTSchedulerILb0ELi96ELb0EEEEEEEEEvNT_6ParamsE:
        .type           _ZN7cutlass13device_kernelIN5flash11enable_sm90INS1_16FlashAttnBwdSm90INS1_25CollectiveMainloopBwdSm90ILi2ELi1ELi1EN4cute5tupleIJNS5_1CILi1EEES8_S8_EEENS6_IJNS7_ILi64EEENS7_ILi96EEENS7_ILi192EEEEEENS_10bfloat16_tEfNS_4arch4Sm90ELb1ELb0ELb0ELb0ELb0ELb0ELb1ELb0ELi3ELi1ELi1ELi1ELb0EEENS1_21CollectiveEpilogueBwdISD_SE_SG_Li384ELb0ELb1ELi3EEENS1_25SingleTileBwdLPTSchedulerILb0ELi96ELb0EEEEEEEEEvNT_6ParamsE,@function
        .size           _ZN7cutlass13device_kernelIN5flash11enable_sm90INS1_16FlashAttnBwdSm90INS1_25CollectiveMainloopBwdSm90ILi2ELi1ELi1EN4cute5tupleIJNS5_1CILi1EEES8_S8_EEENS6_IJNS7_ILi64EEENS7_ILi96EEENS7_ILi192EEEEEENS_10bfloat16_tEfNS_4arch4Sm90ELb1ELb0ELb0ELb0ELb0ELb0ELb1ELb0ELi3ELi1ELi1ELi1ELb0EEENS1_21CollectiveEpilogueBwdISD_SE_SG_Li384ELb0ELb1ELi3EEENS1_25SingleTileBwdLPTSchedulerILb0ELi96ELb0EEEEEEEEEvNT_6ParamsE,(.L_x_3871 - _ZN7cutlass13device_kernelIN5flash11enable_sm90INS1_16FlashAttnBwdSm90INS1_25CollectiveMainloopBwdSm90ILi2ELi1ELi1EN4cute5tupleIJNS5_1CILi1EEES8_S8_EEENS6_IJNS7_ILi64EEENS7_ILi96EEENS7_ILi192EEEEEENS_10bfloat16_tEfNS_4arch4Sm90ELb1ELb0ELb0ELb0ELb0ELb0ELb1ELb0ELi3ELi1ELi1ELi1ELb0EEENS1_21CollectiveEpilogueBwdISD_SE_SG_Li384ELb0ELb1ELi3EEENS1_25SingleTileBwdLPTSchedulerILb0ELi96ELb0EEEEEEEEEvNT_6ParamsE)
        .other          _ZN7cutlass13device_kernelIN5flash11enable_sm90INS1_16FlashAttnBwdSm90INS1_25CollectiveMainloopBwdSm90ILi2ELi1ELi1EN4cute5tupleIJNS5_1CILi1EEES8_S8_EEENS6_IJNS7_ILi64EEENS7_ILi96EEENS7_ILi192EEEEEENS_10bfloat16_tEfNS_4arch4Sm90ELb1ELb0ELb0ELb0ELb0ELb0ELb1ELb0ELi3ELi1ELi1ELi1ELb0EEENS1_21CollectiveEpilogueBwdISD_SE_SG_Li384ELb0ELb1ELi3EEENS1_25SingleTileBwdLPTSchedulerILb0ELi96ELb0EEEEEEEEEvNT_6ParamsE,@"STO_CUDA_ENTRY STV_DEFAULT"
_ZN7cutlass13device_kernelIN5flash11enable_sm90INS1_16FlashAttnBwdSm90INS1_25CollectiveMainloopBwdSm90ILi2ELi1ELi1EN4cute5tupleIJNS5_1CILi1EEES8_S8_EEENS6_IJNS7_ILi64EEENS7_ILi96EEENS7_ILi192EEEEEENS_10bfloat16_tEfNS_4arch4Sm90ELb1ELb0ELb0ELb0ELb0ELb0ELb1ELb0ELi3ELi1ELi1ELi1ELb0EEENS1_21CollectiveEpilogueBwdISD_SE_SG_Li384ELb0ELb1ELi3EEENS1_25SingleTileBwdLPTSchedulerILb0ELi96ELb0EEEEEEEEEvNT_6ParamsE:
[----:B------:R-:W1:Y:S02]  /*0000*/  LDC R1, c[0x0][0x28] ;  /* 0x00000a00ff017b82 */ /* 0x000e640000000800 */
[----:B-1----:R-:W-:Y:S01]  /*0010*/  VIADD R1, R1, 0xffffffe8 ;  /* 0xffffffe801017836 */ /* 0x002fe20000000000 */
[----:B------:R-:W1:Y:S01]  /*0020*/  S2R R3, SR_TID.X ;  /* 0x0000000000037919 */ /* 0x000e620000002100 */
[----:B------:R-:W-:Y:S01]  /*0030*/  ELECT P0, URZ, PT ;  /* 0x00000000003f782f */ /* 0x000fe20003800000 */
[----:B------:R-:W-:Y:S01]  /*0040*/  BSSY B0, `(.L_x_2514) ;  /* 0x0000019000007945 */ /* 0x000fe20003800000 */
[----:B-1----:R-:W-:-:S05]  /*0050*/  SHF.R.U32.HI R0, RZ, 0x5, R3 ;  /* 0x00000005ff007819 */ /* 0x002fca0000011603 */
[----:B------:R-:W1:Y:S02]  /*0060*/  SHFL.IDX PT, R2, R0, RZ, 0x1f ;  /* 0x00001fff00027589 */ /* 0x000e6400000e0000 */
[----:B-1----:R-:W-:-:S13]  /*0070*/  ISETP.EQ.AND P0, PT, R2, RZ, P0 ;  /* 0x000000ff0200720c */ /* 0x002fda0000702270 */
[----:B------:R-:W-:Y:S05]  /*0080*/  @!P0 BRA `(.L_x_2515) ;  /* 0x0000000000508947 */ /* 0x000fea0003800000 */
        /* <DEDUP_REMOVED lines=20> */
.L_x_2515:
[----:B------:R-:W-:Y:S05]  /*01d0*/  BSYNC B0 ;  /* 0x0000000000007941 */ /* 0x000fea0003800000 */
.L_x_2514:
        /* <DEDUP_REMOVED lines=34> */
.L_x_2516:
        /* <DEDUP_REMOVED lines=20> */
.L_x_2517:
[----:B---3--:R-:W-:Y:S01]  /*0540*/  ISETP.NE.AND P0, PT, R2, RZ, PT ;  /* 0x000000ff0200720c */ /* 0x008fe20003f05270 */
[----:B------:R-:W-:Y:S01]  /*0550*/  IMAD.MOV.U32 R2, RZ, RZ, 0x1 ;  /* 0x00000001ff027424 */ /* 0x000fe200078e00ff */
[----:B------:R-:W-:-:S04]  /*0560*/  NOP ;  /* 0x0000000000007918 */ /* 0x000fc80000000000 */
[----:B------:R-:W-:-:S05]  /*0570*/  SEL R2, R2, 0x2, !P0 ;  /* 0x0000000202027807 */ /* 0x000fca0004000000 */
[----:B------:R3:W-:Y:S01]  /*0580*/  STL [R1+0x8], R2 ;  /* 0x0000080201007387 */ /* 0x0007e20000100800 */
[----:B-12-4-:R-:W-:Y:S06]  /*0590*/  BAR.SYNC.DEFER_BLOCKING 0x0 ;  /* 0x0000000000007b1d */ /* 0x016fec0000010000 */
[----:B------:R-:W-:Y:S05]  /*05a0*/  @!P0 BRA `(.L_x_2518) ;  /* 0x00000054000c8947 */ /* 0x000fea0003800000 */
.L_x_2519:
[----:B------:R-:W-:-:S08]  /*05b0*/  NOP ;  /* 0x0000000000007918 */ /* 0x000fd00000000000 */
[----:B------:R-:W1:Y:S02]  /*05c0*/  USETMAXREG.TRY_ALLOC.CTAPOOL UP0, 0xa0 ;  /* 0x000000a0000079c8 */ /* 0x000e640008000600 */
[----:B-1----:R-:W-:-:S13]  /*05d0*/  PLOP3.LUT P0, PT, PT, PT, UP0, 0x80, 0x0 ;  /* 0x000000000000781c */ /* 0x002fda0003f0f008 */
[----:B------:R-:W-:Y:S05]  /*05e0*/  @!P0 BRA `(.L_x_2519) ;  /* 0xfffffffc00f08947 */ /* 0x000fea000383ffff */
[----:B------:R-:W-:Y:S01]  /*05f0*/  LOP3.LUT R0, R0, 0x3, RZ, 0xc0, !PT ;  /* 0x0000000300007812 */ /* 0x000fe200078ec0ff */
[----:B---3--:R-:W1:Y:S01]  /*0600*/  S2R R2, SR_TID.X ;  /* 0x0000000000027919 */ /* 0x008e620000002100 */
[----:B------:R-:W2:Y:S01]  /*0610*/  S2UR UR7, SR_CTAID.X ;  /* 0x00000000000779c3 */ /* 0x000ea20000002500 */
[----:B------:R-:W-:Y:S02]  /*0620*/  ULDC UR8, c[0x0][0xb50] ;  /* 0x0002d40000087ab9 */ /* 0x000fe40000000800 */
[----:B------:R-:W-:Y:S01]  /*0630*/  UISETP.NE.AND UP0, UPT, UR8, 0x1, UPT ;  /* 0x000000010800788c */ /* 0x000fe2000bf05270 */
[----:B------:R-:W3:Y:S04]  /*0640*/  SHFL.IDX PT, R0, R0, RZ, 0x1f ;  /* 0x00001fff00007589 */ /* 0x000ee800000e0000 */
[----:B------:R-:W4:Y:S06]  /*0650*/  LDC R3, c[0x0][0xb68] ;  /* 0x0002da00ff037b82 */ /* 0x000f2c0000000800 */
[----:B------:R-:W-:Y:S01]  /*0660*/  @UP0 ULDC UR4, c[0x0][0xb54] ;  /* 0x0002d50000040ab9 */ /* 0x000fe20000000800 */
[----:B------:R-:W-:Y:S01]  /*0670*/  @UP0 ULDC UR9, c[0x0][0xb58] ;  /* 0x0002d60000090ab9 */ /* 0x000fe20000000800 */
[----:B--2---:R-:W-:-:S02]  /*0680*/  UIMAD.WIDE.U32 UR4, UR7, UR4, URZ ;  /* 0x00000004070472a5 */ /* 0x004fc4000f8e003f */
[----:B------:R-:W-:Y:S01]  /*0690*/  UMOV UR6, UR7 ;  /* 0x0000000700067c82 */ /* 0x000fe20008000000 */
[----:B---3--:R-:W-:Y:S01]  /*06a0*/  ISETP.NE.AND P0, PT, R0, RZ, PT ;  /* 0x000000ff0000720c */ /* 0x008fe20003f05270 */
[----:B------:R-:W-:Y:S01]  /*06b0*/  @UP0 USHF.R.U32.HI UR6, URZ, UR9, UR5 ;  /* 0x000000093f060299 */ /* 0x000fe20008011605 */
[----:B-1----:R-:W-:-:S03]  /*06c0*/  SHF.R.U32.HI R2, RZ, 0x7, R2 ;  /* 0x00000007ff027819 */ /* 0x002fc60000011602 */
[----:B------:R-:W-:-:S04]  /*06d0*/  UIADD3 UR4, -UR6, URZ, URZ ;  /* 0x0000003f06047290 */ /* 0x000fc8000fffe13f */
[----:B------:R-:W-:-:S04]  /*06e0*/  UIMAD UR10, UR8, UR4, UR7 ;  /* 0x00000004080a72a4 */ /* 0x000fc8000f8e0207 */
[----:B------:R-:W-:-:S05]  /*06f0*/  @!P0 VIADD R2, R2, 0x9 ;  /* 0x0000000902028836 */ /* 0x000fca0000000000 */
[----:B------:R1:W-:Y:S06]  /*0700*/  @!P0 BAR.ARV R2, 0xa0 ;  /* 0x000280020000851d */ /* 0x0003ec0000002000 */
[----:B----4-:R-:W-:-:S13]  /*0710*/  ISETP.LE.AND P0, PT, R3, UR6, PT ;  /* 0x0000000603007c0c */ /* 0x010fda000bf03270 */
[----:B-1----:R-:W-:Y:S05]  /*0720*/  @!P0 BRA `(.L_x_2520) ;  /* 0x0000000000208947 */ /* 0x002fea0003800000 */
[----:B------:R-:W-:Y:S01]  /*0730*/  ULDC UR7, c[0x0][0xb5c] ;  /* 0x0002d70000077ab9 */ /* 0x000fe20000000800 */
[----:B------:R-:W-:Y:S01]  /*0740*/  UMOV UR38, UR10 ;  /* 0x0000000a00267c82 */ /* 0x000fe20008000000 */
[----:B------:R-:W-:-:S11]  /*0750*/  UISETP.NE.AND UP0, UPT, UR7, 0x1, UPT ;  /* 0x000000010700788c */ /* 0x000fd6000bf05270 */
[----:B------:R-:W-:Y:S02]  /*0760*/  @UP0 ULDC.64 UR8, c[0x0][0xb60] ;  /* 0x0002d80000080ab9 */ /* 0x000fe40000000a00 */
[----:B------:R-:W-:-:S04]  /*0770*/  UIMAD.WIDE.U32 UR4, UR10, UR8, URZ ;  /* 0x000000080a0472a5 */ /* 0x000fc8000f8e003f */
[----:B------:R-:W-:-:S04]  /*0780*/  @UP0 USHF.R.U32.HI UR38, URZ, UR9, UR5 ;  /* 0x000000093f260299 */ /* 0x000fc80008011605 */
[----:B------:R-:W-:Y:S01]  /*0790*/  UIMAD UR4, UR38, UR7, URZ ;  /* 0x00000007260472a4 */ /* 0x000fe2000f8e023f */
[----:B------:R-:W-:Y:S11]  /*07a0*/  BRA `(.L_x_2521) ;  /* 0x00000000001c7947 */ /* 0x000ff60003800000 */
.L_x_2520:
[----:B------:R-:W-:Y:S01]  /*07b0*/  ULDC UR7, c[0x0][0xb44] ;  /* 0x0002d10000077ab9 */ /* 0x000fe20000000800 */
[----:B------:R-:W-:Y:S01]  /*07c0*/  UMOV UR38, UR10 ;  /* 0x0000000a00267c82 */ /* 0x000fe20008000000 */
[----:B------:R-:W-:-:S11]  /*07d0*/  UISETP.NE.AND UP0, UPT, UR7, 0x1, UPT ;  /* 0x000000010700788c */ /* 0x000fd6000bf05270 */
[----:B------:R-:W-:Y:S02]  /*07e0*/  @UP0 ULDC.64 UR8, c[0x0][0xb48] ;  /* 0x0002d20000080ab9 */ /* 0x000fe40000000a00 */
[----:B------:R-:W-:-:S04]  /*07f0*/  UIMAD.WIDE.U32 UR4, UR10, UR8, URZ ;  /* 0x000000080a0472a5 */ /* 0x000fc8000f8e003f */
[----:B------:R-:W-:-:S04]  /*0800*/  @UP0 USHF.R.U32.HI UR38, URZ, UR9, UR5 ;  /* 0x000000093f260299 */ /* 0x000fc80008011605 */
[----:B------:R-:W-:-:S12]  /*0810*/  UIMAD UR4, UR38, UR7, URZ ;  /* 0x00000007260472a4 */ /* 0x000fd8000f8e023f */
.L_x_2521:
[----:B------:R-:W-:Y:S01]  /*0820*/  ULDC UR43, c[0x0][0xb38] ;  /* 0x0002ce00002b7ab9 */ /* 0x000fe20000000800 */
[----:B------:R-:W-:Y:S02]  /*0830*/  UIADD3 UR4, UR10, -UR4, URZ ;  /* 0x800000040a047290 */ /* 0x000fe4000fffe03f */
[----:B------:R-:W-:Y:S01]  /*0840*/  UISETP.NE.AND UP0, UPT, UR43, 0x1, UPT ;  /* 0x000000012b00788c */ /* 0x000fe2000bf05270 */
[----:B------:R-:W-:Y:S02]  /*0850*/  ULDC UR5, c[0x0][0xb44] ;  /* 0x0002d10000057ab9 */ /* 0x000fe40000000800 */
[----:B------:R-:W-:-:S08]  /*0860*/  UIMAD UR6, UR6, UR5, UR4 ;  /* 0x00000005060672a4 */ /* 0x000fd0000f8e0204 */
[----:B------:R-:W-:Y:S01]  /*0870*/  @UP0 ULDC UR4, c[0x0][0xb3c] ;  /* 0x0002cf0000040ab9 */ /* 0x000fe20000000800 */
[----:B------:R-:W-:Y:S01]  /*0880*/  @UP0 ULDC UR7, c[0x0][0xb40] ;  /* 0x0002d00000070ab9 */ /* 0x000fe20000000800 */
[----:B------:R-:W-:Y:S02]  /*0890*/  UIMAD.WIDE.U32 UR4, UR6, UR4, URZ ;  /* 0x00000004060472a5 */ /* 0x000fe4000f8e003f */
[----:B------:R-:W-:Y:S02]  /*08a0*/  UMOV UR44, UR6 ;  /* 0x00000006002c7c82 */ /* 0x000fe40008000000 */
[----:B------:R-:W-:-:S04]  /*08b0*/  @UP0 USHF.R.U32.HI UR44, URZ, UR7, UR5 ;  /* 0x000000073f2c0299 */ /* 0x000fc80008011605 */
[----:B------:R-:W-:Y:S02]  /*08c0*/  UIADD3 UR4, -UR44, URZ, URZ ;  /* 0x0000003f2c047290 */ /* 0x000fe4000fffe13f */
[----:B------:R-:W-:Y:S02]  /*08d0*/  ISETP.LE.AND P0, PT, RZ, UR44, PT ;  /* 0x0000002cff007c0c */ /* 0x000fe4000bf03270 */
[----:B------:R-:W-:-:S11]  /*08e0*/  UIMAD UR43, UR43, UR4, UR6 ;  /* 0x000000042b2b72a4 */ /* 0x000fd6000f8e0206 */
[----:B------:R-:W-:Y:S05]  /*08f0*/  @!P0 EXIT ;  /* 0x000000000000894d */ /* 0x000fea0003800000 */
[----:B------:R-:W-:Y:S01]  /*0900*/  ULDC UR5, c[0x0][0x280] ;  /* 0x0000a00000057ab9 */ /* 0x000fe20000000800 */
[----:B------:R-:W-:Y:S01]  /*0910*/  ULDC UR6, c[0x0][0x290] ;  /* 0x0000a40000067ab9 */ /* 0x000fe20000000800 */
[----:B------:R-:W-:Y:S01]  /*0920*/  UIMAD UR4, UR38, 0x60, UR5 ;  /* 0x00000060260478a4 */ /* 0x000fe2000f8e0205 */
[----:B------:R-:W-:Y:S01]  /*0930*/  PLOP3.LUT P0, PT, PT, PT, PT, 0x80, 0x0 ;  /* 0x000000000000781c */ /* 0x000fe20003f0f070 */
[----:B------:R-:W-:Y:S01]  /*0940*/  ULDC UR7, c[0x0][0x74c] ;  /* 0x0001d30000077ab9 */ /* 0x000fe20000000800 */
[----:B------:R-:W-:Y:S01]  /*0950*/  CS2R R70, SRZ ;  /* 0x0000000000467805 */ /* 0x000fe2000001ff00 */
[----:B------:R-:W-:Y:S01]  /*0960*/  UIADD3 UR6, -UR7, UR4, -UR6 ;  /* 0x0000000407067290 */ /* 0x000fe2000fffe906 */
[----:B------:R-:W-:Y:S01]  /*0970*/  CS2R R68, SRZ ;  /* 0x0000000000447805 */ /* 0x000fe2000001ff00 */
[----:B------:R-:W-:Y:S01]  /*0980*/  UIADD3 UR4, UR5, 0x3f, URZ ;  /* 0x0000003f05047890 */ /* 0x000fe2000fffe03f */
[----:B------:R-:W-:Y:S01]  /*0990*/  CS2R R66, SRZ ;  /* 0x0000000000427805 */ /* 0x000fe2000001ff00 */
[----:B------:R-:W-:Y:S01]  /*09a0*/  USHF.R.S32.HI UR7, URZ, 0x1f, UR6 ;  /* 0x0000001f3f077899 */ /* 0x000fe20008011406 */
[----:B------:R-:W-:Y:S01]  /*09b0*/  CS2R R64, SRZ ;  /* 0x0000000000407805 */ /* 0x000fe2000001ff00 */
[----:B------:R-:W-:Y:S01]  /*09c0*/  USHF.R.S32.HI UR5, URZ, 0x1f, UR4 ;  /* 0x0000001f3f057899 */ /* 0x000fe20008011404 */
[----:B------:R-:W-:Y:S01]  /*09d0*/  CS2R R62, SRZ ;  /* 0x00000000003e7805 */ /* 0x000fe2000001ff00 */
[----:B------:R-:W-:Y:S01]  /*09e0*/  ULEA.HI UR7, UR7, UR6, URZ, 0x6 ;  /* 0x0000000607077291 */ /* 0x000fe2000f8f303f */
[----:B------:R-:W-:Y:S01]  /*09f0*/  CS2R R60, SRZ ;  /* 0x00000000003c7805 */ /* 0x000fe2000001ff00 */
[----:B------:R-:W-:Y:S01]  /*0a00*/  ULEA.HI UR5, UR5, UR4, URZ, 0x6 ;  /* 0x0000000405057291 */ /* 0x000fe2000f8f303f */
[----:B------:R-:W-:Y:S01]  /*0a10*/  CS2R R58, SRZ ;  /* 0x00000000003a7805 */ /* 0x000fe2000001ff00 */
[----:B------:R-:W-:Y:S01]  /*0a20*/  USHF.R.S32.HI UR7, URZ, 0x6, UR7 ;  /* 0x000000063f077899 */ /* 0x000fe20008011407 */
[----:B------:R-:W-:Y:S01]  /*0a30*/  CS2R R56, SRZ ;  /* 0x0000000000387805 */ /* 0x000fe2000001ff00 */
[----:B------:R-:W-:Y:S01]  /*0a40*/  USHF.R.S32.HI UR36, URZ, 0x6, UR5 ;  /* 0x000000063f247899 */ /* 0x000fe20008011405 */
[----:B------:R-:W-:-:S02]  /*0a50*/  CS2R R54, SRZ ;  /* 0x0000000000367805 */ /* 0x000fc4000001ff00 */
[----:B------:R-:W-:Y:S02]  /*0a60*/  CS2R R52, SRZ ;  /* 0x0000000000347805 */ /* 0x000fe4000001ff00 */
[----:B------:R-:W-:Y:S02]  /*0a70*/  CS2R R50, SRZ ;  /* 0x0000000000327805 */ /* 0x000fe4000001ff00 */
[----:B------:R-:W-:Y:S02]  /*0a80*/  VIMNMX R16, RZ, UR7, !PT ;  /* 0x00000007ff107c48 */ /* 0x000fe4000ffe0100 */
[----:B------:R-:W-:Y:S02]  /*0a90*/  CS2R R48, SRZ ;  /* 0x0000000000307805 */ /* 0x000fe4000001ff00 */
[----:B------:R-:W-:Y:S02]  /*0aa0*/  CS2R R46, SRZ ;  /* 0x00000000002e7805 */ /* 0x000fe4000001ff00 */
[----:B------:R-:W-:-:S02]  /*0ab0*/  CS2R R44, SRZ ;  /* 0x00000000002c7805 */ /* 0x000fc4000001ff00 */
[----:B------:R-:W-:Y:S02]  /*0ac0*/  ISETP.LT.AND P1, PT, R16, UR36, PT ;  /* 0x0000002410007c0c */ /* 0x000fe4000bf21270 */
        /* <DEDUP_REMOVED lines=33> */
[----:B------:R-:W-:Y:S01]  /*0ce0*/  CS2R R72, SRZ ;  /* 0x0000000000487805 */ /* 0x000fe2000001ff00 */
[----:B------:R-:W-:Y:S06]  /*0cf0*/  @!P1 BRA `(.L_x_2522) ;  /* 0x0000002c00fc9947 */ /* 0x000fec0003800000 */
[----:B------:R-:W1:Y:S01]  /*0d00*/  S2UR UR4, SR_CgaCtaId ;  /* 0x00000000000479c3 */ /* 0x000e620000008800 */
[----:B------:R-:W-:Y:S01]  /*0d10*/  UMOV UR37, 0x400 ;  /* 0x0000040000257882 */ /* 0x000fe20000000000 */
[----:B------:R-:W-:Y:S01]  /*0d20*/  ULDC UR40, c[0x0][0x744] ;  /* 0x0001d10000287ab9 */ /* 0x000fe20000000800 */
        /* <DEDUP_REMOVED lines=21> */
.L_x_2524:
        /* <DEDUP_REMOVED lines=15> */
.L_x_2523:
        /* <DEDUP_REMOVED lines=20> */
.L_x_2526:
        /* <DEDUP_REMOVED lines=15> */
.L_x_2525:
        /* <DEDUP_REMOVED lines=8> */
.L_x_2640:
        /* <DEDUP_REMOVED lines=19> */
.L_x_2528:
[----:B------:R-:W3:Y:S01]  /*1350*/  LDL.LU R15, [R1+0x8] ;  /* 0x00000800010f7983 */ /* 0x000ee20000300800 */
[----:B------:R-:W-:Y:S01]  /*1360*/  IMAD.IADD R12, R8, 0x1, -R9 ;  /* 0x00000001080c7824 */ /* 0x000fe200078e0a09 */
[--C-:B------:R-:W-:Y:S01]  /*1370*/  SHF.R.S32.HI R5, RZ, 0x1, R2.reuse ;  /* 0x00000001ff057819 */ /* 0x100fe20000011402 */
[----:B------:R-:W-:Y:S01]  /*1380*/  IMAD.HI R11, R13, 0x55555556, RZ ;  /* 0x555555560d0b7827 */ /* 0x000fe200078e02ff */
[----:B------:R-:W-:Y:S01]  /*1390*/  SHF.R.S32.HI R8, RZ, 0x1f, R2 ;  /* 0x0000001fff087819 */ /* 0x000fe20000011402 */
[----:B------:R-:W-:Y:S01]  /*13a0*/  ULDC UR4, c[0x0][0x290] ;  /* 0x0000a40000047ab9 */ /* 0x000fe20000000800 */
[----:B--2---:R-:W-:Y:S01]  /*13b0*/  SHF.R.S32.HI R10, RZ, 0x1f, R7 ;  /* 0x0000001fff0a7819 */ /* 0x004fe20000011407 */
[----:B------:R-:W-:Y:S01]  /*13c0*/  UIMAD UR4, UR38, -0x60, UR4 ;  /* 0xffffffa0260478a4 */ /* 0x000fe2000f8e0204 */
[----:B------:R-:W-:Y:S01]  /*13d0*/  LEA.HI R8, R8, R5, RZ, 0x2 ;  /* 0x0000000508087211 */ /* 0x000fe200078f10ff */
[----:B------:R-:W-:Y:S01]  /*13e0*/  ULDC UR5, c[0x0][0x280] ;  /* 0x0000a00000057ab9 */ /* 0x000fe20000000800 */
[----:B------:R-:W-:Y:S01]  /*13f0*/  LEA.HI R10, R10, R7, RZ, 0x3 ;  /* 0x000000070a0a7211 */ /* 0x000fe200078f18ff */
[----:B------:R-:W-:Y:S01]  /*1400*/  UIADD3 UR5, UR4, 0x1, -UR5 ;  /* 0x0000000104057890 */ /* 0x000fe2000fffe805 */
[----:B------:R-:W-:-:S02]  /*1410*/  LOP3.LUT R8, R8, 0xfffffffc, RZ, 0xc0, !PT ;  /* 0xfffffffc08087812 */ /* 0x000fc400078ec0ff */
[----:B------:R-:W-:Y:S02]  /*1420*/  CS2R R70, SRZ ;  /* 0x0000000000467805 */ /* 0x000fe4000001ff00 */
[----:B------:R-:W-:Y:S01]  /*1430*/  LOP3.LUT R2, R2, 0x7fffffe, RZ, 0xc0, !PT ;  /* 0x07fffffe02027812 */ /* 0x000fe200078ec0ff */
[----:B------:R-:W-:Y:S01]  /*1440*/  IMAD.SHL.U32 R10, R10, 0x20, RZ ;  /* 0x000000200a0a7824 */ /* 0x000fe200078e00ff */
[----:B------:R-:W-:Y:S01]  /*1450*/  SHF.R.S32.HI R6, RZ, 0x4, R6 ;  /* 0x00000004ff067819 */ /* 0x000fe20000011406 */
[----:B------:R-:W-:Y:S01]  /*1460*/  IMAD.IADD R8, R5, 0x1, -R8 ;  /* 0x0000000105087824 */ /* 0x000fe200078e0a08 */
[----:B------:R-:W-:Y:S01]  /*1470*/  SHF.R.S32.HI R3, RZ, 0x1f, R0 ;  /* 0x0000001fff037819 */ /* 0x000fe20000011400 */
[----:B------:R-:W-:Y:S01]  /*1480*/  IMAD.IADD R9, R7, 0x1, -R2 ;  /* 0x0000000107097824 */ /* 0x000fe200078e0a02 */
[----:B------:R-:W-:Y:S01]  /*1490*/  LOP3.LUT R10, R10, 0x7fffff00, RZ, 0xc0, !PT ;  /* 0x7fffff000a0a7812 */ /* 0x000fe200078ec0ff */
[----:B------:R-:W-:Y:S01]  /*14a0*/  IMAD.SHL.U32 R7, R8, 0x40, RZ ;  /* 0x0000004008077824 */ /* 0x000fe200078e00ff */
[----:B------:R-:W-:Y:S01]  /*14b0*/  LEA.HI R2, R3, R0, RZ, 0x2 ;  /* 0x0000000003027211 */ /* 0x000fe200078f10ff */
[----:B------:R-:W-:Y:S01]  /*14c0*/  IMAD.SHL.U32 R14, R6, 0x8, RZ ;  /* 0x00000008060e7824 */ /* 0x000fe200078e00ff */
[----:B------:R-:W-:Y:S01]  /*14d0*/  LEA.HI R20, R11, R11, RZ, 0x1 ;  /* 0x0000000b0b147211 */ /* 0x000fe200078f08ff */
[----:B------:R-:W-:Y:S01]  /*14e0*/  IMAD R10, R13, 0x800, R10 ;  /* 0x000008000d0a7824 */ /* 0x000fe200078e020a */
[----:B------:R-:W-:-:S02]  /*14f0*/  LOP3.LUT R7, R7, 0xc0, RZ, 0xc0, !PT ;  /* 0x000000c007077812 */ /* 0x000fc400078ec0ff */
[----:B------:R-:W-:Y:S02]  /*1500*/  CS2R R68, SRZ ;  /* 0x0000000000447805 */ /* 0x000fe4000001ff00 */
[----:B------:R-:W-:Y:S01]  /*1510*/  LOP3.LUT R11, R2, 0x7ffffffc, RZ, 0xc0, !PT ;  /* 0x7ffffffc020b7812 */ /* 0x000fe200078ec0ff */
[----:B------:R-:W-:Y:S01]  /*1520*/  IMAD R9, R9, 0x20, R10 ;  /* 0x0000002009097824 */ /* 0x000fe200078e020a */
[----:B------:R-:W-:Y:S01]  /*1530*/  LOP3.LUT R14, R7, 0x8, R14, 0xf8, !PT ;  /* 0x00000008070e7812 */ /* 0x000fe200078ef80e */
[----:B------:R-:W-:Y:S01]  /*1540*/  IMAD R20, R20, -0x3, R13 ;  /* 0xfffffffd14147824 */ /* 0x000fe200078e020d */
[----:B------:R-:W-:Y:S01]  /*1550*/  SHF.R.U32.HI R7, RZ, 0x3, R7 ;  /* 0x00000003ff077819 */ /* 0x000fe20000011607 */
[----:B------:R-:W-:Y:S01]  /*1560*/  IMAD.IADD R11, R0, 0x1, -R11 ;  /* 0x00000001000b7824 */ /* 0x000fe200078e0a0b */
[--C-:B------:R-:W-:Y:S01]  /*1570*/  SHF.R.S32.HI R5, RZ, 0x2, R2.reuse ;  /* 0x00000002ff057819 */ /* 0x100fe20000011402 */
[----:B------:R-:W-:Y:S01]  /*1580*/  IMAD R9, R12, 0x200, R9 ;  /* 0x000002000c097824 */ /* 0x000fe200078e0209 */
[----:B------:R-:W-:Y:S01]  /*1590*/  SHF.R.S32.HI R6, RZ, 0x1f, R2 ;  /* 0x0000001fff067819 */ /* 0x000fe20000011402 */
[----:B------:R-:W-:Y:S01]  /*15a0*/  IMAD R11, R20, 0x10, R11 ;  /* 0x00000010140b7824 */ /* 0x000fe200078e020b */
[----:B------:R-:W-:Y:S01]  /*15b0*/  LOP3.LUT R14, R14, R7, RZ, 0x3c, !PT ;  /* 0x000000070e0e7212 */ /* 0x000fe200078e3cff */
[----:B-1----:R-:W-:Y:S01]  /*15c0*/  IMAD R13, R13, 0x400, R0 ;  /* 0x000004000d0d7824 */ /* 0x002fe200078e0200 */
[----:B------:R-:W-:Y:S01]  /*15d0*/  LEA.HI R6, R6, R5, RZ, 0x3 ;  /* 0x0000000506067211 */ /* 0x000fe200078f18ff */
[----:B------:R-:W-:Y:S01]  /*15e0*/  IMAD.MOV.U32 R12, RZ, RZ, 0x20 ;  /* 0x00000020ff0c7424 */ /* 0x000fe200078e00ff */
[----:B------:R-:W-:Y:S01]  /*15f0*/  LEA.HI R3, R3, R0, RZ, 0x5 ;  /* 0x0000000003037211 */ /* 0x000fe200078f28ff */
[----:B------:R-:W-:Y:S01]  /*1600*/  IMAD.IADD R9, R9, 0x1, R14 ;  /* 0x0000000109097824 */ /* 0x000fe200078e020e */
[----:B------:R-:W-:Y:S01]  /*1610*/  LOP3.LUT R6, R6, 0xfffffff8, RZ, 0xc0, !PT ;  /* 0xfffffff806067812 */ /* 0x000fe200078ec0ff */
[----:B------:R-:W-:Y:S01]  /*1620*/  IMAD.SHL.U32 R0, R13, 0x4, RZ ;  /* 0x000000040d007824 */ /* 0x000fe200078e00ff */
[----:B------:R-:W-:Y:S01]  /*1630*/  LOP3.LUT P0, RZ, R8, 0x2, RZ, 0xc0, !PT ;  /* 0x0000000208ff7812 */ /* 0x000fe2000780c0ff */
[----:B------:R-:W-:Y:S01]  /*1640*/  IMAD.SHL.U32 R8, R11, 0x2, RZ ;  /* 0x000000020b087824 */ /* 0x000fe200078e00ff */
[----:B------:R-:W-:Y:S01]  /*1650*/  SHF.R.S32.HI R3, RZ, 0x5, R3 ;  /* 0x00000005ff037819 */ /* 0x000fe20000011403 */
[----:B------:R-:W-:Y:S01]  /*1660*/  IMAD.IADD R6, R5, 0x1, -R6 ;  /* 0x0000000105067824 */ /* 0x000fe200078e0a06 */
[----:B------:R-:W-:Y:S01]  /*1670*/  SEL R12, R12, 0xffffffe0, !P0 ;  /* 0xffffffe00c0c7807 */ /* 0x000fe20004000000 */
[----:B------:R-:W-:Y:S01]  /*1680*/  IMAD.MOV.U32 R7, RZ, RZ, RZ ;  /* 0x000000ffff077224 */ /* 0x000fe200078e00ff */
[----:B------:R-:W-:Y:S01]  /*1690*/  LEA R11, R9, UR37, 0x1 ;  /* 0x00000025090b7c11 */ /* 0x000fe2000f8e08ff */
[----:B------:R-:W-:Y:S01]  /*16a0*/  IMAD R6, R3, 0x10, R6 ;  /* 0x0000001003067824 */ /* 0x000fe200078e0206 */
[----:B------:R-:W-:Y:S01]  /*16b0*/  IADD3 R9, -R8, UR4, RZ ;  /* 0x0000000408097c10 */ /* 0x000fe2000fffe1ff */
        /* <DEDUP_REMOVED lines=48> */
[----:B------:R-:W-:Y:S02]  /*19c0*/  LEA R0, R0, UR37, 0x2 ;  /* 0x0000002500007c11 */ /* 0x000fe4000f8e10ff */
[----:B------:R-:W-:Y:S02]  /*19d0*/  IADD3 R8, -R8, UR5, RZ ;  /* 0x0000000508087c10 */ /* 0x000fe4000fffe1ff */
[----:B------:R-:W-:Y:S02]  /*19e0*/  IADD3 R17, R12, 0x30400, R11 ;  /* 0x000304000c117810 */ /* 0x000fe40007ffe00b */
[----:B---3--:R-:W-:-:S07]  /*19f0*/  LOP3.LUT R10, R15, 0x1, RZ, 0xfc, !PT ;  /* 0x000000010f0a7812 */ /* 0x008fce00078efcff */
.L_x_2540:
[----:B------:R-:W-:Y:S01]  /*1a00*/  ISETP.NE.AND P0, PT, R10, 0x3, PT ;  /* 0x000000030a00780c */ /* 0x000fe20003f05270 */
[----:B------:R-:W-:-:S12]  /*1a10*/  YIELD ;  /* 0x0000000000007946 */ /* 0x000fd80003800000 */
[----:B-1----:R-:W-:Y:S05]  /*1a20*/  @!P0 BRA `(.L_x_2530) ;  /* 0x0000000000048947 */ /* 0x002fea0003800000 */
[----:B------:R-:W-:Y:S01]  /*1a30*/  BPT.TRAP 0x1 ;  /* 0x000000040000795c */ /* 0x000fe20000300000 */
.L_x_2530:
[----:B------:R-:W-:Y:S02]  /*1a40*/  LEA R3, R2, UR37, 0x3 ;  /* 0x0000002502037c11 */ /* 0x000fe4000f8e18ff */
[----:B------:R-:W-:-:S04]  /*1a50*/  SHF.L.U32 R12, R7, 0x1f, RZ ;  /* 0x0000001f070c7819 */ /* 0x000fc800000006ff */
[----:B------:R1:W2:Y:S01]  /*1a60*/  SYNCS.PHASECHK.TRANS64.TRYWAIT P1, [R3+URZ+0x36410], R12 ;  /* 0x0364100c030075a7 */ /* 0x0002a2000802017f */
[----:B------:R-:W-:Y:S05]  /*1a70*/  @!P0 BRA `(.L_x_2531) ;  /* 0x0000000000048947 */ /* 0x000fea0003800000 */
[----:B------:R-:W-:Y:S01]  /*1a80*/  BPT.TRAP 0x1 ;  /* 0x000000040000795c */ /* 0x000fe20000300000 */
.L_x_2531:
[----:B--2---:R-:W-:Y:S05]  /*1a90*/  @P1 BRA `(.L_x_2532) ;  /* 0x0000000000081947 */ /* 0x004fea0003800000 */
[----:B------:R-:W2:Y:S02]  /*1aa0*/  SYNCS.PHASECHK.TRANS64.TRYWAIT P1, [R3+URZ+0x36410], R12 ;  /* 0x0364100c030075a7 */ /* 0x000ea4000802017f */
[----:B--2---:R-:W-:Y:S05]  /*1ab0*/  @!P1 BRA `(.L_x_2533) ;  /* 0x0000007800749947 */ /* 0x004fea0003800000 */
.L_x_2532:
        /* <DEDUP_REMOVED lines=103> */
.L_x_2534:
[----:B------:R-:W-:-:S04]  /*2130*/  SHF.L.U32 R14, R5, 0x1f, RZ ;  /* 0x0000001f050e7819 */ /* 0x000fc800000006ff */
[----:B------:R4:W1:Y:S01]  /*2140*/  SYNCS.PHASECHK.TRANS64.TRYWAIT P1, [UR37+0x36430], R14 ;  /* 0x0364300eff0075a7 */ /* 0x0008620008020165 */
[----:B------:R-:W-:Y:S05]  /*2150*/  @!P0 BRA `(.L_x_2535) ;  /* 0x0000000000048947 */ /* 0x000fea0003800000 */
[----:B------:R-:W-:Y:S01]  /*2160*/  BPT.TRAP 0x1 ;  /* 0x000000040000795c */ /* 0x000fe20000300000 */
.L_x_2535:
[----:B-1----:R-:W-:Y:S05]  /*2170*/  @P1 BRA `(.L_x_2536) ;  /* 0x0000000000081947 */ /* 0x002fea0003800000 */
[----:B------:R-:W1:Y:S02]  /*2180*/  SYNCS.PHASECHK.TRANS64.TRYWAIT P1, [UR37+0x36430], R14 ;  /* 0x0364300eff0075a7 */ /* 0x000e640008020165 */
[----:B-1----:R-:W-:Y:S05]  /*2190*/  @!P1 BRA `(.L_x_2537) ;  /* 0x0000007000d09947 */ /* 0x002fea0003800000 */
.L_x_2536:
[----:B------:R-:W-:Y:S01]  /*21a0*/  UIADD3 UR5, UR37, 0x2a000, URZ ;  /* 0x0002a00025057890 */ /* 0x000fe2000fffe03f */
[----:B------:R-:W-:Y:S01]  /*21b0*/  WARPGROUP.ARRIVE ;  /* 0x00000000000079c5 */ /* 0x000fe20000000000 */
[----:B------:R-:W-:Y:S01]  /*21c0*/  UIADD3 UR4, UR4, 0x9000, URZ ;  /* 0x0000900004047890 */ /* 0x000fe2000fffe03f */
[----:B------:R-:W-:Y:S01]  /*21d0*/  IMAD R21, R16, 0x40, R6 ;  /* 0x0000004010157824 */ /* 0x000fe200078e0206 */
[----:B------:R-:W-:Y:S02]  /*21e0*/  USHF.R.U32.HI UR6, URZ, 0x4, UR5 ;  /* 0x000000043f067899 */ /* 0x000fe40008011605 */
[----:B------:R-:W-:Y:S02]  /*21f0*/  USHF.R.U32.HI UR4, URZ, 0x4, UR4 ;  /* 0x000000043f047899 */ /* 0x000fe40008011604 */
[----:B------:R-:W-:Y:S01]  /*2200*/  ULOP3.LUT UR7, UR6, 0x3fff, URZ, 0xc0, !UPT ;  /* 0x00003fff06077892 */ /* 0x000fe2000f8ec03f */
[----:B------:R-:W-:Y:S01]  /*2210*/  VIADDMNMX R22, R21, R8, R9, PT ;  /* 0x0000000815167246 */ /* 0x000fe20003800109 */
[----:B------:R-:W-:-:S02]  /*2220*/  ULOP3.LUT UR6, UR4, 0x3fff, URZ, 0xc0, !UPT ;  /* 0x00003fff04067892 */ /* 0x000fc4000f8ec03f */
[----:B------:R-:W-:Y:S01]  /*2230*/  ULOP3.LUT UR4, UR7, 0x10000, URZ, 0xfc, !UPT ;  /* 0x0001000007047892 */ /* 0x000fe2000f8efc3f */
[C---:B------:R-:W-:Y:S01]  /*2240*/  ISETP.GT.AND P1, PT, R22.reuse, RZ, PT ;  /* 0x000000ff1600720c */ /* 0x040fe20003f24270 */
[----:B------:R-:W-:Y:S01]  /*2250*/  ULOP3.LUT UR6, UR6, 0x10000, URZ, 0xfc, !UPT ;  /* 0x0001000006067892 */ /* 0x000fe2000f8efc3f */
[----:B------:R-:W-:Y:S01]  /*2260*/  ISETP.GT.AND P2, PT, R22, 0x18, PT ;  /* 0x000000181600780c */ /* 0x000fe20003f44270 */
[----:B------:R-:W-:Y:S01]  /*2270*/  UMOV UR9, 0x40000040 ;  /* 0x4000004000097882 */ /* 0x000fe20000000000 */
[----:B------:R-:W-:Y:S01]  /*2280*/  UMOV UR11, 0x40000040 ;  /* 0x40000040000b7882 */ /* 0x000fe20000000000 */
[----:B------:R-:W-:Y:S01]  /*2290*/  FSEL R136, R136, -INF , P1 ;  /* 0xff80000088887808 */ /* 0x000fe20000800000 */
[----:B------:R-:W-:Y:S01]  /*22a0*/  UMOV UR8, UR4 ;  /* 0x0000000400087c82 */ /* 0x000fe20008000000 */
[C---:B------:R-:W-:Y:S01]  /*22b0*/  ISETP.GT.AND P1, PT, R22.reuse, 0x1, PT ;  /* 0x000000011600780c */ /* 0x040fe20003f24270 */
[----:B------:R-:W-:Y:S01]  /*22c0*/  UMOV UR10, UR6 ;  /* 0x00000006000a7c82 */ /* 0x000fe20008000000 */
[C---:B------:R-:W-:Y:S01]  /*22d0*/  ISETP.GT.AND P3, PT, R22.reuse, 0x19, PT ;  /* 0x000000191600780c */ /* 0x040fe20003f64270 */
[----:B------:R-:W-:Y:S01]  /*22e0*/  HGMMA.64x32x16.F32.BF16 R120, gdesc[UR8], RZ, !UPT, gsb0 ;  /* 0x00600000087879f0 */ /* 0x000fe2000c0018ff */
[----:B------:R-:W-:Y:S01]  /*22f0*/  UIADD3 UR10, UR6, 0x2, URZ ;  /* 0x00000002060a7890 */ /* 0x000fe2000fffe03f */
[----:B----4-:R-:W-:Y:S01]  /*2300*/  FSEL R14, R137, -INF , P1 ;  /* 0xff800000890e7808 */ /* 0x010fe20000800000 */
[----:B------:R-:W-:Y:S01]  /*2310*/  UIADD3 UR8, UR4, 0x2, URZ ;  /* 0x0000000204087890 */ /* 0x000fe2000fffe03f */
[----:B------:R-:W-:Y:S01]  /*2320*/  ISETP.GT.AND P1, PT, R22, 0x8, PT ;  /* 0x000000081600780c */ /* 0x000fe20003f24270 */
[----:B------:R-:W-:Y:S01]  /*2330*/  UMOV UR11, 0x40000040 ;  /* 0x40000040000b7882 */ /* 0x000fe20000000000 */
[----:B------:R-:W-:Y:S01]  /*2340*/  UMOV UR9, 0x40000040 ;  /* 0x4000004000097882 */ /* 0x000fe20000000000 */
[--C-:B--2---:R-:W-:Y:S01]  /*2350*/  FFMA.FTZ R13, R136, UR40, -R23.reuse ;  /* 0x00000028880d7c23 */ /* 0x104fe20008010817 */
[----:B------:R-:W-:Y:S01]  /*2360*/  FSEL R140, R140, -INF , P1 ;  /* 0xff8000008c8c7808 */ /* 0x000fe20000800000 */
[--C-:B------:R-:W-:Y:S01]  /*2370*/  FFMA.FTZ R14, R14, UR40, -R23.reuse ;  /* 0x000000280e0e7c23 */ /* 0x100fe20008010817 */
[----:B------:R-:W-:Y:S01]  /*2380*/  ISETP.GT.AND P1, PT, R22, 0x9, PT ;  /* 0x000000091600780c */ /* 0x000fe20003f24270 */
[----:B------:R-:W-:Y:S01]  /*2390*/  UMOV UR7, 0x80000020 ;  /* 0x8000002000077882 */ /* 0x000fe20000000000 */
[----:B------:R-:W-:Y:S01]  /*23a0*/  FSEL R148, R148, -INF , P2 ;  /* 0xff80000094947808 */ /* 0x000fe20001000000 */
[--C-:B------:R-:W-:Y:S01]  /*23b0*/  FFMA.FTZ R15, R140, UR40, -R23.reuse ;  /* 0x000000288c0f7c23 */ /* 0x100fe20008010817 */
[----:B------:R-:W-:Y:S01]  /*23c0*/  FSEL R20, R141, -INF , P1 ;  /* 0xff8000008d147808 */ /* 0x000fe20000800000 */
[----:B------:R-:W1:Y:S01]  /*23d0*/  MUFU.EX2 R13, R13 ;  /* 0x0000000d000d7308 */ /* 0x000e620000000800 */
[----:B------:R-:W-:Y:S01]  /*23e0*/  ISETP.GT.AND P1, PT, R22, 0x10, PT ;  /* 0x000000101600780c */ /* 0x000fe20003f24270 */
[--C-:B------:R-:W-:Y:S01]  /*23f0*/  FFMA.FTZ R148, R148, UR40, -R23.reuse ;  /* 0x0000002894947c23 */ /* 0x100fe20008010817 */
[----:B------:R-:W-:Y:S01]  /*2400*/  FSEL R140, R149, -INF , P3 ;  /* 0xff800000958c7808 */ /* 0x000fe20001800000 */
[----:B------:R-:W-:Y:S01]  /*2410*/  FFMA.FTZ R136, R20, UR40, -R23 ;  /* 0x0000002814887c23 */ /* 0x000fe20008010817 */
[----:B------:R-:W-:-:S02]  /*2420*/  FSEL R144, R144, -INF , P1 ;  /* 0xff80000090907808 */ /* 0x000fc40000800000 */
[----:B------:R-:W-:Y:S01]  /*2430*/  ISETP.GT.AND P1, PT, R22, 0x11, PT ;  /* 0x000000111600780c */ /* 0x000fe20003f24270 */
[----:B------:R-:W2:Y:S01]  /*2440*/  MUFU.EX2 R14, R14 ;  /* 0x0000000e000e7308 */ /* 0x000ea20000000800 */
[----:B------:R-:W-:Y:S01]  /*2450*/  LEA R149, R6, UR37, 0x2 ;  /* 0x0000002506957c11 */ /* 0x000fe2000f8e10ff */
[----:B------:R-:W-:Y:S01]  /*2460*/  FFMA.FTZ R20, R144, UR40, -R23 ;  /* 0x0000002890147c23 */ /* 0x000fe20008010817 */
[----:B------:R-:W-:-:S05]  /*2470*/  FSEL R22, R145, -INF , P1 ;  /* 0xff80000091167808 */ /* 0x000fca0000800000 */
[----:B------:R-:W-:Y:S01]  /*2480*/  FFMA.FTZ R144, R22, UR40, -R23 ;  /* 0x0000002816907c23 */ /* 0x000fe20008010817 */
[----:B------:R-:W-:Y:S01]  /*2490*/  IADD3 R22, R8, 0x8, R21 ;  /* 0x0000000808167810 */ /* 0x000fe20007ffe015 */
[----:B------:R-:W-:Y:S01]  /*24a0*/  FFMA.FTZ R23, R140, UR40, -R23 ;  /* 0x000000288c177c23 */ /* 0x000fe20008010817 */
[----:B------:R-:W4:Y:S02]  /*24b0*/  MUFU.EX2 R15, R15 ;  /* 0x0000000f000f7308 */ /* 0x000f240000000800 */
[----:B------:R-:W-:-:S04]  /*24c0*/  VIMNMX R137, R9, R22, PT ;  /* 0x0000001609897248 */ /* 0x000fc80003fe0100 */
[C---:B------:R-:W-:Y:S02]  /*24d0*/  ISETP.GT.AND P1, PT, R137.reuse, RZ, PT ;  /* 0x000000ff8900720c */ /* 0x040fe40003f24270 */
[----:B------:R5:W-:Y:S01]  /*24e0*/  MUFU.EX2 R21, R144 ;  /* 0x0000009000157308 */ /* 0x000be20000000800 */
[C---:B------:R-:W-:Y:S02]  /*24f0*/  ISETP.GT.AND P2, PT, R137.reuse, 0x18, PT ;  /* 0x000000188900780c */ /* 0x040fe40003f44270 */
[----:B------:R-:W-:Y:S02]  /*2500*/  FSEL R141, R138, -INF , P1 ;  /* 0xff8000008a8d7808 */ /* 0x000fe40000800000 */
[C---:B------:R-:W-:Y:S02]  /*2510*/  ISETP.GT.AND P1, PT, R137.reuse, 0x1, PT ;  /* 0x000000018900780c */ /* 0x040fe40003f24270 */
[----:B------:R-:W-:Y:S01]  /*2520*/  ISETP.GT.AND P3, PT, R137, 0x19, PT ;  /* 0x000000198900780c */ /* 0x000fe20003f64270 */
[----:B---3--:R-:W-:Y:S01]  /*2530*/  FFMA.FTZ R138, R141, UR40, -R12 ;  /* 0x000000288d8a7c23 */ /* 0x008fe2000801080c */
[----:B------:R-:W-:Y:S01]  /*2540*/  FSEL R139, R139, -INF , P1 ;  /* 0xff8000008b8b7808 */ /* 0x000fe20000800000 */
[----:B------:R-:W3:Y:S01]  /*2550*/  MUFU.EX2 R136, R136 ;  /* 0x0000008800887308 */ /* 0x000ee20000000800 */
[----:B------:R-:W-:-:S02]  /*2560*/  ISETP.GT.AND P1, PT, R137, 0x8, PT ;  /* 0x000000088900780c */ /* 0x000fc40003f24270 */
[----:B------:R-:W-:Y:S01]  /*2570*/  FSEL R151, R151, -INF , P3 ;  /* 0xff80000097977808 */ /* 0x000fe20001800000 */
[--C-:B------:R-:W-:Y:S01]  /*2580*/  FFMA.FTZ R139, R139, UR40, -R12.reuse ;  /* 0x000000288b8b7c23 */ /* 0x100fe2000801080c */
[----:B------:R-:W-:Y:S02]  /*2590*/  FSEL R141, R142, -INF , P1 ;  /* 0xff8000008e8d7808 */ /* 0x000fe40000800000 */
[----:B------:R-:W-:Y:S01]  /*25a0*/  ISETP.GT.AND P1, PT, R137, 0x9, PT ;  /* 0x000000098900780c */ /* 0x000fe20003f24270 */
[----:B------:R-:W-:Y:S02]  /*25b0*/  WARPGROUP.DEPBAR.LE gsb0, 0x0 ;  /* 0x00008000000079c5 */ /* 0x000fe40000010000 */
[----:B------:R-:W-:Y:S01]  /*25c0*/  WARPGROUP.ARRIVE ;  /* 0x00000000000079c5 */ /* 0x000fe20000000000 */
[----:B------:R-:W-:Y:S01]  /*25d0*/  FSEL R143, R143, -INF , P1 ;  /* 0xff8000008f8f7808 */ /* 0x000fe20000800000 */
[--C-:B------:R-:W-:Y:S01]  /*25e0*/  FFMA.FTZ R141, R141, UR40, -R12.reuse ;  /* 0x000000288d8d7c23 */ /* 0x100fe2000801080c */
[----:B------:R-:W-:Y:S01]  /*25f0*/  ISETP.GT.AND P1, PT, R137, 0x10, PT ;  /* 0x000000108900780c */ /* 0x000fe20003f24270 */
[----:B------:R1:W-:Y:S02]  /*2600*/  MUFU.EX2 R22, R148 ;  /* 0x0000009400167308 */ /* 0x0003e40000000800 */
[----:B------:R-:W-:Y:S01]  /*2610*/  HGMMA.64x32x16.F32.BF16 R120, gdesc[UR8], R120, gsb0 ;  /* 0x00600000087879f0 */ /* 0x000fe20008001878 */
[----:B------:R-:W-:Y:S01]  /*2620*/  UIADD3 UR10, UR6, 0x4, URZ ;  /* 0x00000004060a7890 */ /* 0x000fe2000fffe03f */
[--C-:B-----5:R-:W-:Y:S01]  /*2630*/  FFMA.FTZ R144, R143, UR40, -R12.reuse ;  /* 0x000000288f907c23 */ /* 0x120fe2000801080c */
[----:B------:R-:W-:Y:S01]  /*2640*/  UIADD3 UR8, UR4, 0x4, URZ ;  /* 0x0000000404087890 */ /* 0x000fe2000fffe03f */
[----:B------:R-:W-:Y:S01]  /*2650*/  FSEL R143, R146, -INF , P1 ;  /* 0xff800000928f7808 */ /* 0x000fe20000800000 */
[----:B------:R-:W-:Y:S01]  /*2660*/  UMOV UR11, 0x40000040 ;  /* 0x40000040000b7882 */ /* 0x000fe20000000000 */
[----:B------:R-:W-:Y:S01]  /*2670*/  UMOV UR9, 0x40000040 ;  /* 0x4000004000097882 */ /* 0x000fe20000000000 */
[----:B------:R-:W-:Y:S01]  /*2680*/  ISETP.GT.AND P1, PT, R137, 0x11, PT ;  /* 0x000000118900780c */ /* 0x000fe20003f24270 */
[--C-:B------:R-:W-:Y:S01]  /*2690*/  FFMA.FTZ R146, R151, UR40, -R12.reuse ;  /* 0x0000002897927c23 */ /* 0x100fe2000801080c */
[----:B------:R-:W-:Y:S01]  /*26a0*/  FFMA.FTZ R137, R143, UR40, -R12 ;  /* 0x000000288f897c23 */ /* 0x000fe2000801080c */
[----:B------:R-:W-:Y:S01]  /*26b0*/  FSEL R143, R150, -INF , P2 ;  /* 0xff800000968f7808 */ /* 0x000fe20001000000 */
[----:B------:R-:W-:Y:S01]  /*26c0*/  MUFU.EX2 R141, R141 ;  /* 0x0000008d008d7308 */ /* 0x000fe20000000800 */
[----:B------:R-:W-:-:S05]  /*26d0*/  FSEL R147, R147, -INF , P1 ;  /* 0xff80000093937808 */ /* 0x000fca0000800000 */
[--C-:B------:R-:W-:Y:S01]  /*26e0*/  FFMA.FTZ R142, R147, UR40, -R12.reuse ;  /* 0x00000028938e7c23 */ /* 0x100fe2000801080c */
[----:B------:R-:W-:Y:S01]  /*26f0*/  FFMA.FTZ R147, R143, UR40, -R12 ;  /* 0x000000288f937c23 */ /* 0x000fe2000801080c */
[----:B------:R-:W5:Y:S08]  /*2700*/  MUFU.EX2 R144, R144 ;  /* 0x0000009000907308 */ /* 0x000f700000000800 */
[----:B------:R-:W-:Y:S08]  /*2710*/  MUFU.EX2 R138, R138 ;  /* 0x0000008a008a7308 */ /* 0x000ff00000000800 */
[----:B------:R-:W5:Y:S08]  /*2720*/  MUFU.EX2 R139, R139 ;  /* 0x0000008b008b7308 */ /* 0x000f700000000800 */
[----:B------:R-:W5:Y:S08]  /*2730*/  MUFU.EX2 R20, R20 ;  /* 0x0000001400147308 */ /* 0x000f700000000800 */
[----:B------:R-:W5:Y:S08]  /*2740*/  MUFU.EX2 R23, R23 ;  /* 0x0000001700177308 */ /* 0x000f700000000800 */
[----:B------:R-:W-:Y:S01]  /*2750*/  MUFU.EX2 R137, R137 ;  /* 0x0000008900897308 */ /* 0x000fe20000000800 */
[----:B------:R-:W-:-:S02]  /*2760*/  WARPGROUP.DEPBAR.LE gsb0, 0x0 ;  /* 0x00008000000079c5 */ /* 0x000fc40000010000 */
[----:B------:R-:W-:-:S05]  /*2770*/  WARPGROUP.ARRIVE ;  /* 0x00000000000079c5 */ /* 0x000fca0000000000 */
[----:B------:R-:W5:Y:S01]  /*2780*/  MUFU.EX2 R142, R142 ;  /* 0x0000008e008e7308 */ /* 0x000f620000000800 */
        /* <DEDUP_REMOVED lines=77> */
[----:B------:R2:W4:Y:S02]  /*2c60*/  LDS R140, [R149+0x30220] ;  /* 0x03022000958c7984 */ /* 0x0005240000000800 */
[--C-:B--2---:R-:W-:Y:S01]  /*2c70*/  FADD.FTZ R149, R121, -R145.reuse ;  /* 0x8000009179957221 */ /* 0x104fe20000010000 */
[--C-:B------:R-:W-:Y:S01]  /*2c80*/  FADD.FTZ R121, R128, -R145.reuse ;  /* 0x8000009180797221 */ /* 0x100fe20000010000 */
[--C-:B-1----:R-:W-:Y:S01]  /*2c90*/  FADD.FTZ R148, R133, -R145.reuse ;  /* 0x8000009185947221 */ /* 0x102fe20000010000 */
[----:B------:R-:W-:Y:S01]  /*2ca0*/  MUFU.EX2 R128, R147 ;  /* 0x0000009300807308 */ /* 0x000fe20000000800 */
[--C-:B------:R-:W-:Y:S01]  /*2cb0*/  FADD.FTZ R12, R120, -R145.reuse ;  /* 0x80000091780c7221 */ /* 0x100fe20000010000 */
[--C-:B------:R-:W-:Y:S01]  /*2cc0*/  FADD.FTZ R150, R124, -R145.reuse ;  /* 0x800000917c967221 */ /* 0x100fe20000010000 */
[--C-:B------:R-:W-:Y:S01]  /*2cd0*/  FADD.FTZ R151, R125, -R145.reuse ;  /* 0x800000917d977221 */ /* 0x100fe20000010000 */
[--C-:B------:R-:W-:Y:S01]  /*2ce0*/  FADD.FTZ R120, R129, -R145.reuse ;  /* 0x8000009181787221 */ /* 0x100fe20000010000 */
[----:B------:R-:W-:Y:S01]  /*2cf0*/  FADD.FTZ R143, R132, -R145 ;  /* 0x80000091848f7221 */ /* 0x000fe20000010000 */
[--C-:B----4-:R-:W-:Y:S01]  /*2d00*/  FADD.FTZ R145, R122, -R140.reuse ;  /* 0x8000008c7a917221 */ /* 0x110fe20000010000 */
[----:B------:R-:W-:Y:S01]  /*2d10*/  FMUL.FTZ R124, R13, R12 ;  /* 0x0000000c0d7c7220 */ /* 0x000fe20000410000 */
[----:B------:R-:W1:Y:S01]  /*2d20*/  MUFU.EX2 R133, R146 ;  /* 0x0000009200857308 */ /* 0x000e620000000800 */
[--C-:B------:R-:W-:Y:S01]  /*2d30*/  FADD.FTZ R122, R123, -R140.reuse ;  /* 0x8000008c7b7a7221 */ /* 0x100fe20000010000 */
[--C-:B------:R-:W-:Y:S01]  /*2d40*/  FADD.FTZ R126, R126, -R140.reuse ;  /* 0x8000008c7e7e7221 */ /* 0x100fe20000010000 */
[C---:B------:R-:W-:Y:S01]  /*2d50*/  FMUL.FTZ R125, R14.reuse, R149 ;  /* 0x000000950e7d7220 */ /* 0x040fe20000410000 */
[----:B------:R-:W-:Y:S01]  /*2d60*/  F2FP.BF16.F32.PACK_AB R12, R14, R13 ;  /* 0x0000000d0e0c723e */ /* 0x000fe200000010ff */
[--C-:B------:R-:W-:Y:S01]  /*2d70*/  FADD.FTZ R123, R127, -R140.reuse ;  /* 0x8000008c7f7b7221 */ /* 0x100fe20000010000 */
[----:B------:R-:W-:Y:S01]  /*2d80*/  FMUL.FTZ R132, R15, R150 ;  /* 0x000000960f847220 */ /* 0x000fe20000410000 */
[----:B---3--:R-:W-:Y:S01]  /*2d90*/  F2FP.BF16.F32.PACK_AB R14, R136, R15 ;  /* 0x0000000f880e723e */ /* 0x008fe200000010ff */
[--C-:B------:R-:W-:Y:S01]  /*2da0*/  FADD.FTZ R130, R130, -R140.reuse ;  /* 0x8000008c82827221 */ /* 0x100fe20000010000 */
[----:B-----5:R-:W-:Y:S01]  /*2db0*/  F2FP.BF16.F32.PACK_AB R15, R144, R141 ;  /* 0x0000008d900f723e */ /* 0x020fe200000010ff */
[--C-:B------:R-:W-:Y:S01]  /*2dc0*/  FADD.FTZ R131, R131, -R140.reuse ;  /* 0x8000008c83837221 */ /* 0x100fe20000010000 */
[--C-:B------:R-:W-:Y:S01]  /*2dd0*/  FADD.FTZ R127, R134, -R140.reuse ;  /* 0x8000008c867f7221 */ /* 0x100fe20000010000 */
[----:B------:R-:W-:Y:S01]  /*2de0*/  F2FP.BF16.F32.PACK_AB R13, R139, R138 ;  /* 0x0000008a8b0d723e */ /* 0x000fe200000010ff */
[----:B------:R-:W-:Y:S01]  /*2df0*/  BAR.SYNC.DEFER_BLOCKING 0x9, 0x180 ;  /* 0x0246000000007b1d */ /* 0x000fe20000010000 */
[----:B------:R-:W-:Y:S01]  /*2e00*/  FADD.FTZ R140, R135, -R140 ;  /* 0x8000008c878c7221 */ /* 0x000fe20000010000 */
[----:B------:R-:W-:Y:S01]  /*2e10*/  FMUL.FTZ R141, R141, R126 ;  /* 0x0000007e8d8d7220 */ /* 0x000fe20000410000 */
[----:B------:R-:W-:Y:S01]  /*2e20*/  FMUL.FTZ R139, R139, R122 ;  /* 0x0000007a8b8b7220 */ /* 0x000fe20000410000 */
[----:B------:R-:W-:Y:S01]  /*2e30*/  FMUL.FTZ R144, R144, R123 ;  /* 0x0000007b90907220 */ /* 0x000fe20000410000 */
[----:B------:R-:W-:Y:S01]  /*2e40*/  FMUL.FTZ R126, R20, R121 ;  /* 0x00000079147e7220 */ /* 0x000fe20000410000 */
[C---:B------:R-:W-:Y:S01]  /*2e50*/  FMUL.FTZ R135, R21.reuse, R120 ;  /* 0x0000007815877220 */ /* 0x040fe20000410000 */
[----:B------:R-:W-:Y:S01]  /*2e60*/  F2FP.BF16.F32.PACK_AB R120, R21, R20 ;  /* 0x000000141578723e */ /* 0x000fe200000010ff */
[----:B------:R-:W-:Y:S01]  /*2e70*/  FMUL.FTZ R129, R136, R151 ;  /* 0x0000009788817220 */ /* 0x000fe20000410000 */
[C---:B------:R-:W-:Y:S01]  /*2e80*/  F2FP.BF16.F32.PACK_AB R122, R23.reuse, R22 ;  /* 0x00000016177a723e */ /* 0x040fe200000010ff */
[----:B------:R-:W-:Y:S01]  /*2e90*/  FMUL.FTZ R138, R138, R145 ;  /* 0x000000918a8a7220 */ /* 0x000fe20000410000 */
[----:B------:R-:W-:Y:S01]  /*2ea0*/  F2FP.BF16.F32.PACK_AB R121, R142, R137 ;  /* 0x000000898e79723e */ /* 0x000fe200000010ff */
[----:B------:R-:W-:Y:S01]  /*2eb0*/  FMUL.FTZ R148, R23, R148 ;  /* 0x0000009417947220 */ /* 0x000fe20000410000 */
[----:B-1----:R-:W-:Y:S01]  /*2ec0*/  F2FP.BF16.F32.PACK_AB R123, R133, R128 ;  /* 0x00000080857b723e */ /* 0x002fe200000010ff */
[----:B------:R-:W-:Y:S01]  /*2ed0*/  FMUL.FTZ R143, R22, R143 ;  /* 0x0000008f168f7220 */ /* 0x000fe20000410000 */
[----:B------:R-:W-:Y:S01]  /*2ee0*/  FMUL.FTZ R21, R137, R130 ;  /* 0x0000008289157220 */ /* 0x000fe20000410000 */
[----:B------:R-:W-:Y:S01]  /*2ef0*/  FMUL.FTZ R142, R142, R131 ;  /* 0x000000838e8e7220 */ /* 0x000fe20000410000 */
[----:B------:R-:W-:Y:S01]  /*2f00*/  FMUL.FTZ R23, R128, R127 ;  /* 0x0000007f80177220 */ /* 0x000fe20000410000 */
[----:B------:R-:W-:Y:S01]  /*2f10*/  FMUL.FTZ R140, R133, R140 ;  /* 0x0000008c858c7220 */ /* 0x000fe20000410000 */
[----:B------:R-:W-:-:S02]  /*2f20*/  F2FP.BF16.F32.PACK_AB R20, R135, R126 ;  /* 0x0000007e8714723e */ /* 0x000fc400000010ff */
[----:B------:R-:W-:Y:S02]  /*2f30*/  F2FP.BF16.F32.PACK_AB R22, R148, R143 ;  /* 0x0000008f9416723e */ /* 0x000fe400000010ff */
[----:B------:R-:W-:Y:S01]  /*2f40*/  F2FP.BF16.F32.PACK_AB R21, R142, R21 ;  /* 0x000000158e15723e */ /* 0x000fe200000010ff */
[----:B------:R1:W-:Y:S01]  /*2f50*/  STSM.16.M88.4 [R11+0x30400], R12 ;  /* 0x0304000c0b007844 */ /* 0x0003e20000000200 */
[----:B------:R-:W-:-:S03]  /*2f60*/  F2FP.BF16.F32.PACK_AB R23, R140, R23 ;  /* 0x000000178c17723e */ /* 0x000fc600000010ff */
[----:B------:R2:W-:Y:S01]  /*2f70*/  STSM.16.M88.4 [R17], R120 ;  /* 0x0000007811007844 */ /* 0x0005e20000000200 */
[----:B------:R-:W-:Y:S01]  /*2f80*/  @!PT LDS RZ, [RZ] ;  /* 0x00000000fffff984 */ /* 0x000fe20000000800 */
[----:B------:R-:W-:Y:S01]  /*2f90*/  @!PT LDS RZ, [RZ] ;  /* 0x00000000fffff984 */ /* 0x000fe20000000800 */
[----:B------:R-:W-:Y:S01]  /*2fa0*/  @!PT LDS RZ, [RZ] ;  /* 0x00000000fffff984 */ /* 0x000fe20000000800 */
[----:B------:R-:W-:Y:S01]  /*2fb0*/  @!PT LDS RZ, [RZ] ;  /* 0x00000000fffff984 */ /* 0x000fe20000000800 */
[----:B------:R3:W-:Y:S06]  /*2fc0*/  MEMBAR.ALL.CTA ;  /* 0x0000000000007992 */ /* 0x0007ec0000008000 */
[----:B---3--:R-:W3:Y:S01]  /*2fd0*/  FENCE.VIEW.ASYNC.S ;  /* 0x00000000000073c6 */ /* 0x008ee20000000000 */
[----:B-1----:R-:W-:Y:S02]  /*2fe0*/  F2FP.BF16.F32.PACK_AB R12, R125, R124 ;  /* 0x0000007c7d0c723e */ /* 0x002fe400000010ff */
[----:B------:R-:W-:-:S02]  /*2ff0*/  F2FP.BF16.F32.PACK_AB R14, R129, R132 ;  /* 0x00000084810e723e */ /* 0x000fc400000010ff */
[----:B------:R-:W-:Y:S02]  /*3000*/  F2FP.BF16.F32.PACK_AB R13, R139, R138 ;  /* 0x0000008a8b0d723e */ /* 0x000fe400000010ff */
        /* <DEDUP_REMOVED lines=84> */
.L_x_2538:
        /* <DEDUP_REMOVED lines=60> */
.L_x_2539:
        /* <DEDUP_REMOVED lines=62> */
.L_x_2522:
[----:B------:R-:W-:Y:S05]  /*3cf0*/  @P0 BRA `(.L_x_2541) ;  /* 0x0000000c005c0947 */ /* 0x000fea0003800000 */
[----:B------:R-:W2:Y:S01]  /*3d00*/  S2UR UR4, SR_CgaCtaId ;  /* 0x00000000000479c3 */ /* 0x000ea20000008800 */
[----:B------:R-:W-:Y:S02]  /*3d10*/  UMOV UR37, 0x400 ;  /* 0x0000040000257882 */ /* 0x000fe40000000000 */
[----:B--2---:R-:W-:-:S06]  /*3d20*/  ULEA UR37, UR4, UR37, 0x18 ;  /* 0x0000002504257291 */ /* 0x004fcc000f8ec03f */
        /* <DEDUP_REMOVED lines=8> */
[----:B-1----:R-:W1:Y:S01]  /*3db0*/  LDC.64 R2, c[0x4][R2] ;  /* 0x0100000002027b82 */ /* 0x002e620000000a00 */
        /* <DEDUP_REMOVED lines=10> */
.L_x_2542:
        /* <DEDUP_REMOVED lines=20> */
.L_x_2543:
        /* <DEDUP_REMOVED lines=18> */
.L_x_2544:
        /* <DEDUP_REMOVED lines=18> */
.L_x_2545:
[----:B------:R-:W2:Y:S01]  /*41e0*/  S2R R0, SR_TID.X ;  /* 0x0000000000007919 */ /* 0x000ea20000002100 */
        /* <DEDUP_REMOVED lines=26> */
[----:B-1----:R-:W-:Y:S01]  /*4390*/  IMAD.SHL.U32 R3, R7, 0x10, RZ ;  /* 0x0000001007037824 */ /* 0x002fe200078e00ff */
        /* <DEDUP_REMOVED lines=70> */
[----:B------:R-:W-:Y:S01]  /*4800*/  ULDC.64 UR6, c[0x0][0x198] ;  /* 0x0000660000067ab9 */ /* 0x000fe20000000a00 */
[----:B------:R-:W-:Y:S02]  /*4810*/  UIADD3 UR40, UR37, 0x9000, URZ ;  /* 0x0000900025287890 */ /* 0x000fe4000fffe03f */
[----:B------:R-:W-:Y:S02]  /*4820*/  UIADD3 UR4, UP0, UR6, 0x770, URZ ;  /* 0x0000077006047890 */ /* 0x000fe4000ff1e03f */
[----:B------:R-:W-:Y:S02]  /*4830*/  UIMAD UR42, UR38, 0x60, URZ ;  /* 0x00000060262a78a4 */ /* 0x000fe4000f8e023f */
[----:B------:R-:W-:Y:S02]  /*4840*/  UIADD3.X UR5, URZ, UR7, URZ, UP0, !UPT ;  /* 0x000000073f057290 */ /* 0x000fe400087fe43f */
[----:B------:R-:W-:Y:S02]  /*4850*/  UIADD3 UR6, UP0, UR6, 0x670, URZ ;  /* 0x0000067006067890 */ /* 0x000fe4000ff1e03f */
[----:B------:R-:W-:-:S02]  /*4860*/  UIADD3 UR32, UR37, 0xc000, URZ ;  /* 0x0000c00025207890 */ /* 0x000fc4000fffe03f */
[----:B------:R-:W-:Y:S02]  /*4870*/  UIADD3 UR24, UR37, 0xf000, URZ ;  /* 0x0000f00025187890 */ /* 0x000fe4000fffe03f */
[----:B------:R-:W-:Y:S02]  /*4880*/  UIADD3.X UR7, URZ, UR7, URZ, UP0, !UPT ;  /* 0x000000073f077290 */ /* 0x000fe400087fe43f */
[----:B------:R-:W-:Y:S02]  /*4890*/  UIADD3 UR16, UR37, 0x3000, URZ ;  /* 0x0000300025107890 */ /* 0x000fe4000fffe03f */
[----:B------:R-:W-:Y:S01]  /*48a0*/  UIADD3 UR8, UR37, 0x6000, URZ ;  /* 0x0000600025087890 */ /* 0x000fe2000fffe03f */
[----:B------:R-:W-:Y:S01]  /*48b0*/  UMOV UR41, URZ ;  /* 0x0000003f00297c82 */ /* 0x000fe20008000000 */
[----:B------:R-:W-:Y:S01]  /*48c0*/  UMOV UR33, 0x40 ;  /* 0x0000004000217882 */ /* 0x000fe20000000000 */
[----:B------:R-:W-:Y:S01]  /*48d0*/  UMOV UR35, UR43 ;  /* 0x0000002b00237c82 */ /* 0x000fe20008000000 */
[----:B------:R-:W-:Y:S01]  /*48e0*/  UMOV UR36, UR44 ;  /* 0x0000002c00247c82 */ /* 0x000fe20008000000 */
[----:B------:R-:W-:Y:S01]  /*48f0*/  UMOV UR34, UR42 ;  /* 0x0000002a00227c82 */ /* 0x000fe20008000000 */
[----:B------:R-:W-:Y:S01]  /*4900*/  UMOV UR25, 0x80 ;  /* 0x0000008000197882 */ /* 0x000fe20000000000 */
[----:B------:R-:W-:Y:S01]  /*4910*/  UMOV UR27, UR43 ;  /* 0x0000002b001b7c82 */ /* 0x000fe20008000000 */
[----:B------:R-:W-:Y:S01]  /*4920*/  UMOV UR28, UR44 ;  /* 0x0000002c001c7c82 */ /* 0x000fe20008000000 */
[----:B------:R1:W-:Y:S01]  /*4930*/  UTMASTG.4D [UR40], [UR4] ;  /* 0x00000028040073b5 */ /* 0x0003e20008018000 */
[----:B------:R-:W-:Y:S01]  /*4940*/  UMOV UR26, UR42 ;  /* 0x0000002a001a7c82 */ /* 0x000fe20008000000 */
[----:B------:R-:W-:Y:S01]  /*4950*/  UMOV UR17, 0x40 ;  /* 0x0000004000117882 */ /* 0x000fe20000000000 */
[----:B------:R-:W-:Y:S01]  /*4960*/  UMOV UR19, UR43 ;  /* 0x0000002b00137c82 */ /* 0x000fe20008000000 */
[----:B------:R-:W-:Y:S01]  /*4970*/  UMOV UR20, UR44 ;  /* 0x0000002c00147c82 */ /* 0x000fe20008000000 */
[----:B------:R-:W-:Y:S01]  /*4980*/  UMOV UR18, UR42 ;  /* 0x0000002a00127c82 */ /* 0x000fe20008000000 */
[----:B------:R-:W-:Y:S01]  /*4990*/  UMOV UR9, 0x80 ;  /* 0x0000008000097882 */ /* 0x000fe20000000000 */
[----:B------:R-:W-:Y:S01]  /*49a0*/  UMOV UR11, UR43 ;  /* 0x0000002b000b7c82 */ /* 0x000fe20008000000 */
[----:B------:R3:W-:Y:S01]  /*49b0*/  UTMASTG.4D [UR32], [UR4] ;  /* 0x00000020040073b5 */ /* 0x0007e20008018000 */
[----:B------:R-:W-:Y:S01]  /*49c0*/  UMOV UR12, UR44 ;  /* 0x0000002c000c7c82 */ /* 0x000fe20008000000 */
[----:B------:R-:W-:Y:S01]  /*49d0*/  UMOV UR10, UR42 ;  /* 0x0000002a000a7c82 */ /* 0x000fe20008000000 */
[----:B------:R3:W-:Y:S01]  /*49e0*/  UTMASTG.4D [UR24], [UR4] ;  /* 0x00000018040073b5 */ /* 0x0007e20008018000 */
[----:B-1----:R-:W-:-:S02]  /*49f0*/  UMOV UR40, UR37 ;  /* 0x0000002500287c82 */ /* 0x002fc40008000000 */
[----:B------:R3:W-:Y:S01]  /*4a00*/  UTMASTG.4D [UR40], [UR6] ;  /* 0x00000028060073b5 */ /* 0x0007e20008018000 */
[----:B------:R3:W-:Y:S01]  /*4a10*/  UTMASTG.4D [UR16], [UR6] ;  /* 0x00000010060073b5 */ /* 0x0007e20008018000 */
[----:B------:R3:W-:Y:S02]  /*4a20*/  UTMASTG.4D [UR8], [UR6] ;  /* 0x00000008060073b5 */ /* 0x0007e40008018000 */
[----:B---3--:R0:W-:Y:S02]  /*4a30*/  UTMACMDFLUSH ;  /* 0x00000000000079b7 */ /* 0x0081e40000000000 */
.L_x_2547:
[----:B------:R-:W-:Y:S05]  /*4a40*/  BSYNC B0 ;  /* 0x0000000000007941 */ /* 0x000fea0003800000 */
.L_x_2546:
[----:B------:R-:W-:-:S04]  /*4a50*/  DEPBAR.LE SB0, 0x0 ;  /* 0x000080000000791a */ /* 0x000fc80000000000 */
[----:B------:R-:W-:Y:S05]  /*4a60*/  EXIT ;  /* 0x000000000000794d */ /* 0x000fea0003800000 */
.L_x_2541:
[----:B------:R-:W2:Y:S01]  /*4a70*/  S2R R0, SR_TID.X ;  /* 0x0000000000007919 */ /* 0x000ea20000002100 */
[----:B-1----:R-:W1:Y:S01]  /*4a80*/  LDC.64 R2, c[0x0][0x820] ;  /* 0x00020800ff027b82 */ /* 0x002e620000000a00 */
[----:B------:R-:W-:Y:S01]  /*4a90*/  ULDC.64 UR4, c[0x0][0x808] ;  /* 0x0002020000047ab9 */ /* 0x000fe20000000a00 */
[----:B------:R-:W-:Y:S01]  /*4aa0*/  USHF.R.S32.HI UR10, URZ, 0x1f, UR43 ;  /* 0x0000001f3f0a7899 */ /* 0x000fe2000801142b */
[----:B------:R-:W-:Y:S01]  /*4ab0*/  BSSY B0, `(.L_x_2548) ;  /* 0x000002f000007945 */ /* 0x000fe20003800000 */
[----:B------:R-:W-:Y:S02]  /*4ac0*/  UIMAD UR4, UR38, -0x60, UR4 ;  /* 0xffffffa0260478a4 */ /* 0x000fe4000f8e0204 */
[----:B------:R-:W-:Y:S02]  /*4ad0*/  USHF.R.S32.HI UR11, URZ, 0x1f, UR44 ;  /* 0x0000001f3f0b7899 */ /* 0x000fe4000801142c */
[----:B------:R-:W3:Y:S01]  /*4ae0*/  LDC.64 R10, c[0x0][0x828] ;  /* 0x00020a00ff0a7b82 */ /* 0x000ee20000000a00 */
[----:B------:R-:W-:-:S07]  /*4af0*/  ULDC.64 UR6, c[0x0][0x208] ;  /* 0x0000820000067ab9 */ /* 0x000fce0000000a00 */
[----:B------:R-:W4:Y:S08]  /*4b00*/  LDC.64 R16, c[0x0][0x850] ;  /* 0x00021400ff107b82 */ /* 0x000f300000000a00 */
[----:B------:R-:W3:Y:S01]  /*4b10*/  LDC.64 R18, c[0x0][0x858] ;  /* 0x00021600ff127b82 */ /* 0x000ee20000000a00 */
[----:B--2---:R-:W-:Y:S02]  /*4b20*/  VIADD R7, R0, 0xffffff80 ;  /* 0xffffff8000077836 */ /* 0x004fe40000000000 */
[----:B-1----:R-:W-:-:S02]  /*4b30*/  IMAD R0, R2, UR10, RZ ;  /* 0x0000000a02007c24 */ /* 0x002fc4000f8e02ff */
[----:B------:R-:W-:-:S05]  /*4b40*/  IMAD.HI R4, R7, 0x2aaaaaab, RZ ;  /* 0x2aaaaaab07047827 */ /* 0x000fca00078e02ff */
[----:B------:R-:W-:-:S04]  /*4b50*/  SHF.R.U32.HI R5, RZ, 0x1f, R4 ;  /* 0x0000001fff057819 */ /* 0x000fc80000011604 */
[----:B------:R-:W-:-:S04]  /*4b60*/  LEA.HI.SX32 R4, R4, R5, 0x1e ;  /* 0x0000000504047211 */ /* 0x000fc800078ff2ff */
[C---:B------:R-:W-:Y:S01]  /*4b70*/  ISETP.GE.AND P3, PT, R4.reuse, UR4, PT ;  /* 0x0000000404007c0c */ /* 0x040fe2000bf66270 */
[C---:B------:R-:W-:Y:S02]  /*4b80*/  IMAD R6, R4.reuse, -0x18, R7 ;  /* 0xffffffe804067824 */ /* 0x040fe400078e0207 */
[----:B------:R-:W-:Y:S02]  /*4b90*/  VIADD R5, R4, 0x10 ;  /* 0x0000001004057836 */ /* 0x000fe40000000000 */
[----:B------:R-:W-:Y:S02]  /*4ba0*/  IMAD.SHL.U32 R6, R6, 0x8, RZ ;  /* 0x0000000806067824 */ /* 0x000fe400078e00ff */
[C---:B------:R-:W-:Y:S01]  /*4bb0*/  VIADD R9, R4.reuse, 0x40 ;  /* 0x0000004004097836 */ /* 0x040fe20000000000 */
[----:B------:R-:W-:Y:S01]  /*4bc0*/  ISETP.GE.AND P4, PT, R5, UR4, PT ;  /* 0x0000000405007c0c */ /* 0x000fe2000bf86270 */
[----:B------:R-:W-:Y:S01]  /*4bd0*/  IMAD R5, R3, UR43, R0 ;  /* 0x0000002b03057c24 */ /* 0x000fe2000f8e0200 */
[--C-:B------:R-:W-:Y:S01]  /*4be0*/  SHF.R.S32.HI R7, RZ, 0x1f, R6.reuse ;  /* 0x0000001fff077819 */ /* 0x100fe20000011406 */
[----:B------:R-:W-:Y:S01]  /*4bf0*/  VIADD R0, R4, 0x20 ;  /* 0x0000002004007836 */ /* 0x000fe20000000000 */
[----:B------:R-:W-:Y:S01]  /*4c00*/  ISETP.GE.OR P6, PT, R6, UR5, P3 ;  /* 0x0000000506007c0c */ /* 0x000fe20009fc6670 */
[----:B------:R-:W-:Y:S01]  /*4c10*/  VIADD R8, R4, 0x30 ;  /* 0x0000003004087836 */ /* 0x000fe20000000000 */
[----:B------:R-:W-:Y:S01]  /*4c20*/  ISETP.GE.AND P1, PT, R9, UR4, PT ;  /* 0x0000000409007c0c */ /* 0x000fe2000bf26270 */
[----:B------:R-:W-:Y:S01]  /*4c30*/  IMAD.WIDE.U32 R2, R2, UR43, R6 ;  /* 0x0000002b02027c25 */ /* 0x000fe2000f8e0006 */
[----:B------:R-:W-:-:S02]  /*4c40*/  ISETP.GE.AND P5, PT, R0, UR4, PT ;  /* 0x0000000400007c0c */ /* 0x000fc4000bfa6270 */
[----:B------:R-:W-:Y:S01]  /*4c50*/  ISETP.GE.AND P0, PT, R8, UR4, PT ;  /* 0x0000000408007c0c */ /* 0x000fe2000bf06270 */
[----:B------:R-:W-:Y:S01]  /*4c60*/  IMAD.IADD R3, R3, 0x1, R5 ;  /* 0x0000000103037824 */ /* 0x000fe200078e0205 */
[----:B------:R-:W-:Y:S01]  /*4c70*/  SHF.R.S32.HI R5, RZ, 0x1f, R4 ;  /* 0x0000001fff057819 */ /* 0x000fe20000011404 */
[----:B---3--:R-:W-:Y:S01]  /*4c80*/  IMAD R0, R10, UR11, RZ ;  /* 0x0000000b0a007c24 */ /* 0x008fe2000f8e02ff */
[----:B------:R-:W-:Y:S01]  /*4c90*/  ISETP.GE.OR P2, PT, R6, UR5, P4 ;  /* 0x0000000506007c0c */ /* 0x000fe2000a746670 */
[----:B------:R-:W-:Y:S02]  /*4ca0*/  IMAD.U32 R9, RZ, RZ, UR38 ;  /* 0x00000026ff097e24 */ /* 0x000fe4000f8e00ff */
[----:B------:R-:W-:Y:S02]  /*4cb0*/  IMAD R11, R11, UR44, R0 ;  /* 0x0000002c0b0b7c24 */ /* 0x000fe4000f8e0200 */
[----:B------:R-:W-:-:S04]  /*4cc0*/  IMAD.WIDE.U32 R12, R10, UR44, R2 ;  /* 0x0000002c0a0c7c25 */ /* 0x000fc8000f8e0002 */
[----:B------:R-:W-:-:S04]  /*4cd0*/  IMAD.WIDE R2, R9, 0x60, R4 ;  /* 0x0000006009027825 */ /* 0x000fc800078e0204 */
[----:B------:R-:W-:Y:S01]  /*4ce0*/  IMAD.IADD R11, R13, 0x1, R11 ;  /* 0x000000010d0b7824 */ /* 0x000fe200078e020b */
[----:B----4-:R-:W-:Y:S06]  /*4cf0*/  @P6 BRA `(.L_x_2549) ;  /* 0x0000000000286947 */ /* 0x010fec0003800000 */
        /* <DEDUP_REMOVED lines=10> */
.L_x_2549:
[----:B------:R-:W-:Y:S05]  /*4da0*/  BSYNC B0 ;  /* 0x0000000000007941 */ /* 0x000fea0003800000 */
.L_x_2548:
[----:B------:R-:W-:Y:S01]  /*4db0*/  BSSY B0, `(.L_x_2550) ;  /* 0x0000010000007945 */ /* 0x000fe20003800000 */
[----:B------:R-:W-:-:S03]  /*4dc0*/  ISETP.GE.OR P6, PT, R6, UR5, P5 ;  /* 0x0000000506007c0c */ /* 0x000fc6000afc6670 */
        /* <DEDUP_REMOVED lines=14> */
.L_x_2551:
[----:B------:R-:W-:Y:S05]  /*4eb0*/  BSYNC B0 ;  /* 0x0000000000007941 */ /* 0x000fea0003800000 */
.L_x_2550:
[----:B------:R-:W-:Y:S01]  /*4ec0*/  BSSY B0, `(.L_x_2552) ;  /* 0x0000010000007945 */ /* 0x000fe20003800000 */
[----:B------:R-:W-:-:S03]  /*4ed0*/  ISETP.GE.OR P2, PT, R6, UR5, P0 ;  /* 0x0000000506007c0c */ /* 0x000fc60008746670 */
[----:B------:R-:W-:Y:S10]  /*4ee0*/  @P6 BRA `(.L_x_2553) ;  /* 0x0000000000346947 */ /* 0x000ff40003800000 */
[----:B-12---:R-:W-:Y:S01]  /*4ef0*/  IADD3 R15, P6, R2, 0x20, RZ ;  /* 0x00000020020f7810 */ /* 0x006fe20007fde0ff */
        /* <DEDUP_REMOVED lines=12> */
.L_x_2553:
[----:B------:R-:W-:Y:S05]  /*4fc0*/  BSYNC B0 ;  /* 0x0000000000007941 */ /* 0x000fea0003800000 */
.L_x_2552:
[----:B------:R-:W-:Y:S01]  /*4fd0*/  BSSY B0, `(.L_x_2554) ;  /* 0x0000011000007945 */ /* 0x000fe20003800000 */
[----:B------:R-:W-:Y:S01]  /*4fe0*/  ISETP.GE.OR P6, PT, R6, UR5, P1 ;  /* 0x0000000506007c0c */ /* 0x000fe20008fc6670 */
        /* <DEDUP_REMOVED lines=15> */
.L_x_2555:
[----:B------:R-:W-:Y:S05]  /*50e0*/  BSYNC B0 ;  /* 0x0000000000007941 */ /* 0x000fea0003800000 */
.L_x_2554:
[----:B------:R-:W-:Y:S01]  /*50f0*/  ISETP.GE.AND P2, PT, R0, UR4, PT ;  /* 0x0000000400007c0c */ /* 0x000fe2000bf46270 */
[C---:B------:R-:W-:Y:S01]  /*5100*/  IMAD R0, R16.reuse, UR10, RZ ;  /* 0x0000000a10007c24 */ /* 0x040fe2000f8e02ff */
[----:B------:R-:W-:Y:S01]  /*5110*/  ULDC UR8, c[0x0][0x83c] ;  /* 0x00020f0000087ab9 */ /* 0x000fe20000000800 */
[----:B------:R-:W-:Y:S01]  /*5120*/  BSSY B0, `(.L_x_2556) ;  /* 0x0000011000007945 */ /* 0x000fe20003800000 */
[----:B----4-:R-:W-:-:S04]  /*5130*/  IMAD.WIDE.U32 R8, R16, UR43, R6 ;  /* 0x0000002b10087c25 */ /* 0x010fc8000f8e0006 */
[----:B------:R-:W-:Y:S01]  /*5140*/  IMAD R17, R17, UR43, R0 ;  /* 0x0000002b11117c24 */ /* 0x000fe2000f8e0200 */
[----:B------:R-:W-:Y:S06]  /*5150*/  @P6 BRA `(.L_x_2557) ;  /* 0x0000000000346947 */ /* 0x000fec0003800000 */
[----:B-123--:R-:W-:Y:S01]  /*5160*/  IADD3 R15, P6, R2, 0x40, RZ ;  /* 0x00000040020f7810 */ /* 0x00efe20007fde0ff */
        /* <DEDUP_REMOVED lines=12> */
.L_x_2557:
[----:B------:R-:W-:Y:S05]  /*5230*/  BSYNC B0 ;  /* 0x0000000000007941 */ /* 0x000fea0003800000 */
.L_x_2556:
[----:B------:R-:W-:Y:S01]  /*5240*/  ISETP.GE.OR P6, PT, R6, UR5, P2 ;  /* 0x0000000506007c0c */ /* 0x000fe200097c6670 */
[----:B------:R-:W-:Y:S01]  /*5250*/  IMAD.IADD R9, R9, 0x1, R17 ;  /* 0x0000000109097824 */ /* 0x000fe200078e0211 */
[----:B------:R-:W-:Y:S01]  /*5260*/  BSSY B0, `(.L_x_2558) ;  /* 0x0000018000007945 */ /* 0x000fe20003800000 */
[----:B------:R-:W-:Y:S01]  /*5270*/  IMAD R0, R18, UR11, RZ ;  /* 0x0000000b12007c24 */ /* 0x000fe2000f8e02ff */
[----:B------:R-:W-:Y:S01]  /*5280*/  ISETP.GE.OR P3, PT, R6, UR8, P3 ;  /* 0x0000000806007c0c */ /* 0x000fe20009f66670 */
[----:B------:R-:W-:Y:S01]  /*5290*/  IMAD.WIDE.U32 R8, R18, UR44, R8 ;  /* 0x0000002c12087c25 */ /* 0x000fe2000f8e0008 */
[C---:B------:R-:W-:Y:S02]  /*52a0*/  ISETP.GE.OR P4, PT, R6.reuse, UR8, P4 ;  /* 0x0000000806007c0c */ /* 0x040fe4000a786670 */
[C---:B------:R-:W-:Y:S01]  /*52b0*/  ISETP.GE.OR P5, PT, R6.reuse, UR8, P5 ;  /* 0x0000000806007c0c */ /* 0x040fe2000afa6670 */
[----:B-1234-:R-:W-:Y:S01]  /*52c0*/  IMAD R15, R19, UR44, R0 ;  /* 0x0000002c130f7c24 */ /* 0x01efe2000f8e0200 */
[----:B------:R-:W-:-:S02]  /*52d0*/  ISETP.GE.OR P0, PT, R6, UR8, P0 ;  /* 0x0000000806007c0c */ /* 0x000fc40008706670 */
[C---:B------:R-:W-:Y:S02]  /*52e0*/  ISETP.GE.OR P1, PT, R6.reuse, UR8, P1 ;  /* 0x0000000806007c0c */ /* 0x040fe40008f26670 */
[----:B------:R-:W-:Y:S01]  /*52f0*/  ISETP.GE.OR P2, PT, R6, UR8, P2 ;  /* 0x0000000806007c0c */ /* 0x000fe20009746670 */
[----:B------:R-:W-:-:S12]  /*5300*/  @P6 BRA `(.L_x_2559) ;  /* 0x0000000000346947 */ /* 0x000fd80003800000 */
        /* <DEDUP_REMOVED lines=13> */
.L_x_2559:
[----:B------:R-:W-:Y:S05]  /*53e0*/  BSYNC B0 ;  /* 0x0000000000007941 */ /* 0x000fea0003800000 */
.L_x_2558:
[----:B------:R-:W-:Y:S01]  /*53f0*/  BSSY B0, `(.L_x_2560) ;  /* 0x000000d000007945 */ /* 0x000fe20003800000 */
[----:B-1----:R-:W-:-:S03]  /*5400*/  IMAD.IADD R7, R9, 0x1, R15 ;  /* 0x0000000109077824 */ /* 0x002fc600078e020f */
        /* <DEDUP_REMOVED lines=11> */
.L_x_2561:
[----:B------:R-:W-:Y:S05]  /*54c0*/  BSYNC B0 ;  /* 0x0000000000007941 */ /* 0x000fea0003800000 */
.L_x_2560:
        /* <DEDUP_REMOVED lines=15> */
.L_x_2563:
[----:B------:R-:W-:Y:S05]  /*55c0*/  BSYNC B0 ;  /* 0x0000000000007941 */ /* 0x000fea0003800000 */
.L_x_2562:
[----:B------:R-:W-:Y:S04]  /*55d0*/  BSSY B0, `(.L_x_2564) ;  /* 0x000000f000007945 */ /* 0x000fe80003800000 */
[----:B------:R-:W-:Y:S05]  /*55e0*/  @P5 BRA `(.L_x_2565) ;  /* 0x0000000000345947 */ /* 0x000fea0003800000 */
        /* <DEDUP_REMOVED lines=13> */
.L_x_2565:
[----:B------:R-:W-:Y:S05]  /*56c0*/  BSYNC B0 ;  /* 0x0000000000007941 */ /* 0x000fea0003800000 */
.L_x_2564:
[----:B------:R-:W-:Y:S04]  /*56d0*/  BSSY B0, `(.L_x_2566) ;  /* 0x000000f000007945 */ /* 0x000fe80003800000 */
[----:B------:R-:W-:Y:S05]  /*56e0*/  @P0 BRA `(.L_x_2567) ;  /* 0x0000000000340947 */ /* 0x000fea0003800000 */
        /* <DEDUP_REMOVED lines=13> */
.L_x_2567:
[----:B------:R-:W-:Y:S05]  /*57c0*/  BSYNC B0 ;  /* 0x0000000000007941 */ /* 0x000fea0003800000 */
.L_x_2566:
[----:B------:R-:W-:Y:S04]  /*57d0*/  BSSY B0, `(.L_x_2568) ;  /* 0x000000f000007945 */ /* 0x000fe80003800000 */
[----:B------:R-:W-:Y:S05]  /*57e0*/  @P1 BRA `(.L_x_2569) ;  /* 0x0000000000341947 */ /* 0x000fea0003800000 */
[----:B-1234-:R-:W-:Y:S01]  /*57f0*/  IADD3 R11, P0, R2, 0x40, RZ ;  /* 0x00000040020b7810 */ /* 0x01efe20007f1e0ff */
        /* <DEDUP_REMOVED lines=12> */
.L_x_2569:
[----:B------:R-:W-:Y:S05]  /*58c0*/  BSYNC B0 ;  /* 0x0000000000007941 */ /* 0x000fea0003800000 */
.L_x_2568:
        /* <DEDUP_REMOVED lines=15> */
.L_x_2571:
[----:B------:R-:W-:Y:S05]  /*59c0*/  BSYNC B0 ;  /* 0x0000000000007941 */ /* 0x000fea0003800000 */
.L_x_2570:
[----:B------:R-:W-:Y:S05]  /*59d0*/  EXIT ;  /* 0x000000000000794d */ /* 0x000fea0003800000 */
.L_x_2518:
[----:B------:R-:W-:-:S08]  /*59e0*/  NOP ;  /* 0x0000000000007918 */ /* 0x000fd00000000000 */
[----:B---3--:R-:W1:-:S00]  /*59f0*/  USETMAXREG.DEALLOC.CTAPOOL 0x20 ;  /* 0x00000020000079c8 */ /* 0x008e4000080e0500 */
[----:B-1----:R-:W-:Y:S01]  /*5a00*/  LOP3.LUT R0, R0, 0x3, RZ, 0xc0, !PT ;  /* 0x0000000300007812 */ /* 0x002fe200078ec0ff */
[----:B------:R-:W-:Y:S05]  /*5a10*/  BSSY B0, `(.L_x_2572) ;  /* 0x000039a000007945 */ /* 0x000fea0003800000 */
[----:B------:R-:W1:Y:S02]  /*5a20*/  SHFL.IDX PT, R0, R0, RZ, 0x1f ;  /* 0x00001fff00007589 */ /* 0x000e6400000e0000 */
[----:B-1----:R-:W-:-:S13]  /*5a30*/  ISETP.NE.AND P0, PT, R0, RZ, PT ;  /* 0x000000ff0000720c */ /* 0x002fda0003f05270 */
[----:B------:R-:W-:Y:S05]  /*5a40*/  @!P0 BRA `(.L_x_2573) ;  /* 0x0000001000908947 */ /* 0x000fea0003800000 */
[----:B------:R-:W-:-:S13]  /*5a50*/  ISETP.NE.AND P0, PT, R0, 0x1, PT ;  /* 0x000000010000780c */ /* 0x000fda0003f05270 */
[----:B------:R-:W-:Y:S05]  /*5a60*/  @P0 BRA `(.L_x_2574) ;  /* 0x0000003800500947 */ /* 0x000fea0003800000 */
[----:B------:R-:W1:Y:S01]  /*5a70*/  S2UR UR7, SR_CTAID.X ;  /* 0x00000000000779c3 */ /* 0x000e620000002500 */
[----:B------:R-:W-:Y:S02]  /*5a80*/  ULDC UR8, c[0x0][0xb50] ;  /* 0x0002d40000087ab9 */ /* 0x000fe40000000800 */
[----:B------:R-:W-:-:S05]  /*5a90*/  UISETP.NE.AND UP0, UPT, UR8, 0x1, UPT ;  /* 0x000000010800788c */ /* 0x000fca000bf05270 */
[----:B------:R-:W2:Y:S06]  /*5aa0*/  LDC R0, c[0x0][0xb68] ;  /* 0x0002da00ff007b82 */ /* 0x000eac0000000800 */
[----:B------:R-:W-:Y:S01]  /*5ab0*/  @UP0 ULDC UR4, c[0x0][0xb54] ;  /* 0x0002d50000040ab9 */ /* 0x000fe20000000800 */
[----:B------:R-:W-:Y:S01]  /*5ac0*/  @UP0 ULDC UR9, c[0x0][0xb58] ;  /* 0x0002d60000090ab9 */ /* 0x000fe20000000800 */
[----:B-1----:R-:W-:Y:S02]  /*5ad0*/  UIMAD.WIDE.U32 UR4, UR7, UR4, URZ ;  /* 0x00000004070472a5 */ /* 0x002fe4000f8e003f */
[----:B------:R-:W-:-:S02]  /*5ae0*/  UMOV UR6, UR7 ;  /* 0x0000000700067c82 */ /* 0x000fc40008000000 */
[----:B------:R-:W-:-:S04]  /*5af0*/  @UP0 USHF.R.U32.HI UR6, URZ, UR9, UR5 ;  /* 0x000000093f060299 */ /* 0x000fc80008011605 */
[----:B------:R-:W-:Y:S02]  /*5b00*/  UIADD3 UR4, -UR6, URZ, URZ ;  /* 0x0000003f06047290 */ /* 0x000fe4000fffe13f */
[----:B--2---:R-:W-:Y:S02]  /*5b10*/  ISETP.LE.AND P0, PT, R0, UR6, PT ;  /* 0x0000000600007c0c */ /* 0x004fe4000bf03270 */
[----:B------:R-:W-:-:S11]  /*5b20*/  UIMAD UR8, UR8, UR4, UR7 ;  /* 0x00000004080872a4 */ /* 0x000fd6000f8e0207 */
[----:B------:R-:W-:Y:S05]  /*5b30*/  @!P0 BRA `(.L_x_2575) ;  /* 0x0000000000208947 */ /* 0x000fea0003800000 */
        /* <DEDUP_REMOVED lines=8> */
.L_x_2575:
[----:B------:R-:W-:Y:S01]  /*5bc0*/  ULDC UR9, c[0x0][0xb44] ;  /* 0x0002d10000097ab9 */ /* 0x000fe20000000800 */
[----:B------:R-:W-:Y:S01]  /*5bd0*/  UMOV UR7, UR8 ;  /* 0x0000000800077c82 */ /* 0x000fe20008000000 */
[----:B------:R-:W-:-:S11]  /*5be0*/  UISETP.NE.AND UP0, UPT, UR9, 0x1, UPT ;  /* 0x000000010900788c */ /* 0x000fd6000bf05270 */
[----:B------:R-:W-:Y:S02]  /*5bf0*/  @UP0 ULDC.64 UR10, c[0x0][0xb48] ;  /* 0x0002d200000a0ab9 */ /* 0x000fe40000000a00 */
[----:B------:R-:W-:-:S04]  /*5c00*/  UIMAD.WIDE.U32 UR4, UR8, UR10, URZ ;  /* 0x0000000a080472a5 */ /* 0x000fc8000f8e003f */
[----:B------:R-:W-:-:S04]  /*5c10*/  @UP0 USHF.R.U32.HI UR7, URZ, UR11, UR5 ;  /* 0x0000000b3f070299 */ /* 0x000fc80008011605 */
[----:B------:R-:W-:-:S12]  /*5c20*/  UIMAD UR4, UR7, UR9, URZ ;  /* 0x00000009070472a4 */ /* 0x000fd8000f8e023f */
.L_x_2576:
        /* <DEDUP_REMOVED lines=13> */
[----:B------:R-:W-:Y:S05]  /*5d00*/  @!P0 BRA `(.L_x_2574) ;  /* 0x0000003400a88947 */ /* 0x000fea0003800000 */
[----:B------:R-:W-:Y:S01]  /*5d10*/  ULDC UR5, c[0x0][0x280] ;  /* 0x0000a00000057ab9 */ /* 0x000fe20000000800 */
[----:B------:R-:W-:Y:S01]  /*5d20*/  ULDC UR4, c[0x0][0x290] ;  /* 0x0000a40000047ab9 */ /* 0x000fe20000000800 */
[----:B------:R-:W-:Y:S01]  /*5d30*/  UIMAD UR7, UR7, 0x60, UR5 ;  /* 0x00000060070778a4 */ /* 0x000fe2000f8e0205 */
[----:B------:R-:W-:Y:S01]  /*5d40*/  ULDC UR6, c[0x0][0x74c] ;  /* 0x0001d30000067ab9 */ /* 0x000fe20000000800 */
[----:B------:R-:W-:Y:S02]  /*5d50*/  UIADD3 UR5, UR5, 0x3f, URZ ;  /* 0x0000003f05057890 */ /* 0x000fe4000fffe03f */
[----:B------:R-:W-:Y:S02]  /*5d60*/  UIADD3 UR7, -UR6, UR7, -UR4 ;  /* 0x0000000706077290 */ /* 0x000fe4000fffe904 */
[----:B------:R-:W-:Y:S02]  /*5d70*/  USHF.R.S32.HI UR6, URZ, 0x1f, UR5 ;  /* 0x0000001f3f067899 */ /* 0x000fe40008011405 */
[----:B------:R-:W-:-:S02]  /*5d80*/  USHF.R.S32.HI UR4, URZ, 0x1f, UR7 ;  /* 0x0000001f3f047899 */ /* 0x000fc40008011407 */
[----:B------:R-:W-:Y:S02]  /*5d90*/  ULEA.HI UR5, UR6, UR5, URZ, 0x6 ;  /* 0x0000000506057291 */ /* 0x000fe4000f8f303f */
[----:B------:R-:W-:Y:S02]  /*5da0*/  ULEA.HI UR4, UR4, UR7, URZ, 0x6 ;  /* 0x0000000704047291 */ /* 0x000fe4000f8f303f */
[----:B------:R-:W-:Y:S02]  /*5db0*/  USHF.R.S32.HI UR5, URZ, 0x6, UR5 ;  /* 0x000000063f057899 */ /* 0x000fe40008011405 */
[----:B------:R-:W-:-:S04]  /*5dc0*/  USHF.R.S32.HI UR4, URZ, 0x6, UR4 ;  /* 0x000000063f047899 */ /* 0x000fc80008011404 */
[----:B------:R-:W-:-:S04]  /*5dd0*/  UISETP.LT.AND UP0, UPT, URZ, UR4, UPT ;  /* 0x000000043f00728c */ /* 0x000fc8000bf01270 */
[----:B------:R-:W-:-:S04]  /*5de0*/  USEL UR8, URZ, UR4, !UP0 ;  /* 0x000000043f087287 */ /* 0x000fc8000c000000 */
[----:B------:R-:W-:-:S06]  /*5df0*/  UISETP.GT.AND UP0, UPT, UR5, UR8, UPT ;  /* 0x000000080500728c */ /* 0x000fcc000bf04270 */
[----:B------:R-:W-:-:S13]  /*5e00*/  PLOP3.LUT P0, PT, PT, PT, UP0, 0x80, 0x0 ;  /* 0x000000000000781c */ /* 0x000fda0003f0f008 */
[----:B------:R-:W-:Y:S05]  /*5e10*/  @!P0 BRA `(.L_x_2574) ;  /* 0x0000003400648947 */ /* 0x000fea0003800000 */
[----:B------:R-:W-:Y:S01]  /*5e20*/  USHF.R.S32.HI UR4, URZ, 0x1f, UR11 ;  /* 0x0000001f3f047899 */ /* 0x000fe2000801140b */
[----:B------:R-:W-:Y:S01]  /*5e30*/  ULDC.64 UR12, c[0x0][0x2d8] ;  /* 0x0000b600000c7ab9 */ /* 0x000fe20000000a00 */
[----:B------:R-:W-:Y:S02]  /*5e40*/  ELECT P0, URZ, PT ;  /* 0x00000000003f782f */ /* 0x000fe40003800000 */
[----:B------:R-:W-:Y:S02]  /*5e50*/  UIMAD UR9, UR4, UR12, URZ ;  /* 0x0000000c040972a4 */ /* 0x000fe4000f8e023f */
[----:B------:R-:W-:Y:S02]  /*5e60*/  UIADD3 UR4, UR5, -UR8, URZ ;  /* 0x8000000805047290 */ /* 0x000fe4000fffe03f */
[----:B------:R-:W-:Y:S02]  /*5e70*/  UIMAD.WIDE.U32 UR6, UR11, UR12, URZ ;  /* 0x0000000c0b0672a5 */ /* 0x000fe4000f8e003f */
[----:B------:R-:W-:-:S02]  /*5e80*/  ULOP3.LUT UR4, UR4, 0x1, URZ, 0xc0, !UPT ;  /* 0x0000000104047892 */ /* 0x000fc4000f8ec03f */
[----:B------:R-:W-:Y:S02]  /*5e90*/  UIMAD UR9, UR11, UR13, UR9 ;  /* 0x0000000d0b0972a4 */ /* 0x000fe4000f8e0209 */
[----:B------:R-:W-:Y:S02]  /*5ea0*/  UISETP.NE.U32.AND UP0, UPT, UR4, 0x1, UPT ;  /* 0x000000010400788c */ /* 0x000fe4000bf05070 */
[----:B------:R-:W-:Y:S01]  /*5eb0*/  USHF.R.S32.HI UR11, URZ, 0x1f, UR10 ;  /* 0x0000001f3f0b7899 */ /* 0x000fe2000801140a */
[----:B------:R-:W-:Y:S01]  /*5ec0*/  ULDC.64 UR12, c[0x0][0x2e0] ;  /* 0x0000b800000c7ab9 */ /* 0x000fe20000000a00 */
[----:B------:R-:W-:Y:S02]  /*5ed0*/  UIADD3 UR7, UR7, UR9, URZ ;  /* 0x0000000907077290 */ /* 0x000fe4000fffe03f */
[----:B------:R-:W-:Y:S01]  /*5ee0*/  PLOP3.LUT P1, PT, PT, PT, UP0, 0x80, 0x0 ;  /* 0x000000000000781c */ /* 0x000fe20003f2f008 */
[----:B------:R-:W-:Y:S02]  /*5ef0*/  UIMAD UR9, UR11, UR12, URZ ;  /* 0x0000000c0b0972a4 */ /* 0x000fe4000f8e023f */
[----:B------:R-:W-:-:S02]  /*5f00*/  UIMAD.WIDE.U32 UR6, UR10, UR12, UR6 ;  /* 0x0000000c0a0672a5 */ /* 0x000fc4000f8e0006 */
[----:B------:R-:W-:-:S04]  /*5f10*/  UIMAD UR9, UR10, UR13, UR9 ;  /* 0x0000000d0a0972a4 */ /* 0x000fc8000f8e0209 */
[----:B------:R-:W-:-:S04]  /*5f20*/  UIADD3 UR25, UR7, UR9, URZ ;  /* 0x0000000907197290 */ /* 0x000fc8000fffe03f */
[----:B------:R-:W-:Y:S08]  /*5f30*/  @P1 BRA `(.L_x_2577) ;  /* 0x00000004001c1947 */ /* 0x000ff00003800000 */
        /* <DEDUP_REMOVED lines=18> */
.L_x_2579:
[----:B------:R-:W-:Y:S05]  /*6060*/  BSYNC B1 ;  /* 0x0000000000017941 */ /* 0x000fea0003800000 */
.L_x_2578:
        /* <DEDUP_REMOVED lines=18> */
.L_x_2581:
[----:B------:R-:W-:Y:S05]  /*6190*/  BSYNC B1 ;  /* 0x0000000000017941 */ /* 0x000fea0003800000 */
.L_x_2580:
        /* <DEDUP_REMOVED lines=19> */
.L_x_2583:
[----:B------:R-:W-:Y:S05]  /*62d0*/  BSYNC B1 ;  /* 0x0000000000017941 */ /* 0x000fea0003800000 */
.L_x_2582:
[----:B------:R-:W-:Y:S06]  /*62e0*/  BAR.ARV 0xa, 0xa0 ;  /* 0x0282800000007b1d */ /* 0x000fec0000002000 */
[----:B------:R-:W-:Y:S04]  /*62f0*/  BSSY B1, `(.L_x_2584) ;  /* 0x0000003000017945 */ /* 0x000fe80003800000 */
[----:B------:R-:W-:Y:S05]  /*6300*/  @!P0 BRA `(.L_x_2585) ;  /* 0x0000000000048947 */ /* 0x000fea0003800000 */
[----:B------:R-:W-:-:S04]  /*6310*/  DEPBAR.LE SB0, 0x1 ;  /* 0x000080400000791a */ /* 0x000fc80000000000 */
.L_x_2585:
[----:B------:R-:W-:Y:S05]  /*6320*/  BSYNC B1 ;  /* 0x0000000000017941 */ /* 0x000fea0003800000 */
.L_x_2584:
[----:B------:R-:W-:Y:S06]  /*6330*/  BAR.ARV 0xb, 0xa0 ;  /* 0x02c2800000007b1d */ /* 0x000fec0000002000 */
[----:B------:R-:W-:Y:S04]  /*6340*/  BSSY B1, `(.L_x_2586) ;  /* 0x0000003000017945 */ /* 0x000fe80003800000 */
[----:B------:R-:W-:Y:S05]  /*6350*/  @!P0 BRA `(.L_x_2587) ;  /* 0x0000000000048947 */ /* 0x000fea0003800000 */
[----:B------:R-:W-:-:S04]  /*6360*/  DEPBAR.LE SB0, 0x0 ;  /* 0x000080000000791a */ /* 0x000fc80000000000 */
.L_x_2587:
[----:B------:R-:W-:Y:S05]  /*6370*/  BSYNC B1 ;  /* 0x0000000000017941 */ /* 0x000fea0003800000 */
.L_x_2586:
[----:B------:R-:W-:Y:S06]  /*6380*/  BAR.ARV 0xc, 0xa0 ;  /* 0x0302800000007b1d */ /* 0x000fec0000002000 */
[----:B------:R-:W-:Y:S01]  /*6390*/  UIADD3 UR12, UR8, 0x1, URZ ;  /* 0x00000001080c7890 */ /* 0x000fe2000fffe03f */
[----:B------:R-:W-:Y:S11]  /*63a0*/  BRA `(.L_x_2588) ;  /* 0x0000000000047947 */ /* 0x000ff60003800000 */
.L_x_2577:
[----:B------:R-:W-:-:S05]  /*63b0*/  UMOV UR12, UR8 ;  /* 0x00000008000c7c82 */ /* 0x000fca0008000000 */
.L_x_2588:
[----:B------:R-:W-:-:S04]  /*63c0*/  UIADD3 UR4, UR8, 0x1, URZ ;  /* 0x0000000108047890 */ /* 0x000fc8000fffe03f */
[----:B------:R-:W-:-:S06]  /*63d0*/  UISETP.NE.AND UP0, UPT, UR5, UR4, UPT ;  /* 0x000000040500728c */ /* 0x000fcc000bf05270 */
[----:B------:R-:W-:-:S13]  /*63e0*/  PLOP3.LUT P1, PT, PT, PT, UP0, 0x80, 0x0 ;  /* 0x000000000000781c */ /* 0x000fda0003f2f008 */
[----:B------:R-:W-:Y:S05]  /*63f0*/  @!P1 BRA `(.L_x_2574) ;  /* 0x0000002c00ec9947 */ /* 0x000fea0003800000 */
[----:B------:R-:W-:Y:S01]  /*6400*/  ULDC.64 UR10, c[0x0][0x2c0] ;  /* 0x0000b000000a7ab9 */ /* 0x000fe20000000a00 */
[----:B------:R-:W-:Y:S02]  /*6410*/  UIADD3 UR23, UR9, UR7, URZ ;  /* 0x0000000709177290 */ /* 0x000fe4000fffe03f */
[----:B------:R-:W-:Y:S02]  /*6420*/  ULEA UR22, UP0, UR6, UR10, 0x2 ;  /* 0x0000000a06167291 */ /* 0x000fe4000f80103f */
[----:B------:R-:W-:Y:S02]  /*6430*/  UIMAD UR13, UR12, 0x3000, URZ ;  /* 0x000030000c0d78a4 */ /* 0x000fe4000f8e023f */
        /* <DEDUP_REMOVED lines=11> */
[----:B------:R-:W-:Y:S01]  /*64f0*/  UMOV UR4, URZ ;  /* 0x0000003f00047c82 */ /* 0x000fe20008000000 */
[----:B------:R-:W-:Y:S01]  /*6500*/  ULDC.64 UR28, c[0x0][0x2c0] ;  /* 0x0000b000001c7ab9 */ /* 0x000fe20000000a00 */
[----:B------:R-:W-:-:S09]  /*6510*/  UMOV UR24, UR13 ;  /* 0x0000000d00187c82 */ /* 0x000fd20008000000 */
.L_x_2609:
        /* <DEDUP_REMOVED lines=13> */
[----:B------:R-:W-:Y:S02]  /*65f0*/  ULEA.HI.X.SX32 UR40, UR24, UR25, 0x1, UP0 ;  /* 0x0000001918287291 */ /* 0x000fe400080f0e3f */
[----:B------:R-:W-:-:S04]  /*6600*/  ULEA UR38, UP0, UR39, UR28, 0x2 ;  /* 0x0000001c27267291 */ /* 0x000fc8000f80103f */
[----:B------:R-:W-:-:S03]  /*6610*/  ULEA.HI.X UR39, UR39, UR29, UR40, 0x2, UP0 ;  /* 0x0000001d27277291 */ /* 0x000fc600080f1428 */
[----:B------:R-:W-:Y:S01]  /*6620*/  UMOV UR40, 0x0 ;  /* 0x0000000000287882 */ /* 0x000fe20000000000 */
[----:B-1----:R-:W-:-:S03]  /*6630*/  ULEA UR26, UR27, UR26, 0x18 ;  /* 0x0000001a1b1a7291 */ /* 0x002fc6000f8ec03f */
[----:B------:R-:W-:Y:S01]  /*6640*/  UMOV UR27, 0x400 ;  /* 0x00000400001b7882 */ /* 0x000fe20000000000 */
[----:B------:R-:W-:-:S09]  /*6650*/  UIADD3 UR26, UR26, 0x12000, URZ ;  /* 0x000120001a1a7890 */ /* 0x000fd2000fffe03f */
[----:B------:R1:W-:Y:S02]  /*6660*/  UBLKRED.G.S.ADD.F32.RN [UR38], [UR26], UR27, desc[UR40] ;  /* 0x000028261a0073bb */ /* 0x0003e400080a141b */
[----:B-1----:R0:W-:Y:S02]  /*6670*/  UTMACMDFLUSH ;  /* 0x00000000000079b7 */ /* 0x0021e40000000000 */
.L_x_2590:
[----:B------:R-:W-:Y:S05]  /*6680*/  BSYNC B1 ;  /* 0x0000000000017941 */ /* 0x000fea0003800000 */
.L_x_2589:
        /* <DEDUP_REMOVED lines=12> */
.L_x_2592:
[----:B------:R-:W-:Y:S05]  /*6750*/  BSYNC B1 ;  /* 0x0000000000017941 */ /* 0x000fea0003800000 */
.L_x_2591:
        /* <DEDUP_REMOVED lines=13> */
.L_x_2594:
[----:B------:R-:W-:Y:S05]  /*6830*/  BSYNC B1 ;  /* 0x0000000000017941 */ /* 0x000fea0003800000 */
.L_x_2593:
[----:B------:R-:W-:Y:S06]  /*6840*/  BAR.ARV 0xa, 0xa0 ;  /* 0x0282800000007b1d */ /* 0x000fec0000002000 */
[----:B------:R-:W-:Y:S04]  /*6850*/  BSSY B1, `(.L_x_2595) ;  /* 0x0000003000017945 */ /* 0x000fe80003800000 */
[----:B------:R-:W-:Y:S05]  /*6860*/  @!P0 BRA `(.L_x_2596) ;  /* 0x0000000000048947 */ /* 0x000fea0003800000 */
[----:B------:R-:W-:-:S04]  /*6870*/  DEPBAR.LE SB0, 0x1 ;  /* 0x000080400000791a */ /* 0x000fc80000000000 */
.L_x_2596:
[----:B------:R-:W-:Y:S05]  /*6880*/  BSYNC B1 ;  /* 0x0000000000017941 */ /* 0x000fea0003800000 */
.L_x_2595:
[----:B------:R-:W-:Y:S06]  /*6890*/  BAR.ARV 0xb, 0xa0 ;  /* 0x02c2800000007b1d */ /* 0x000fec0000002000 */
[----:B------:R-:W-:Y:S04]  /*68a0*/  BSSY B1, `(.L_x_2597) ;  /* 0x0000003000017945 */ /* 0x000fe80003800000 */
[----:B------:R-:W-:Y:S05]  /*68b0*/  @!P0 BRA `(.L_x_2598) ;  /* 0x0000000000048947 */ /* 0x000fea0003800000 */
[----:B------:R-:W-:-:S04]  /*68c0*/  DEPBAR.LE SB0, 0x0 ;  /* 0x000080000000791a */ /* 0x000fc80000000000 */
.L_x_2598:
[----:B------:R-:W-:Y:S05]  /*68d0*/  BSYNC B1 ;  /* 0x0000000000017941 */ /* 0x000fea0003800000 */
.L_x_2597:
        /* <DEDUP_REMOVED lines=13> */
.L_x_2600:
[----:B------:R-:W-:Y:S05]  /*69b0*/  BSYNC B1 ;  /* 0x0000000000017941 */ /* 0x000fea0003800000 */
.L_x_2599:
        /* <DEDUP_REMOVED lines=12> */
.L_x_2602:
[----:B------:R-:W-:Y:S05]  /*6a80*/  BSYNC B1 ;  /* 0x0000000000017941 */ /* 0x000fea0003800000 */
.L_x_2601:
        /* <DEDUP_REMOVED lines=13> */
.L_x_2604:
[----:B------:R-:W-:Y:S05]  /*6b60*/  BSYNC B1 ;  /* 0x0000000000017941 */ /* 0x000fea0003800000 */
.L_x_2603:
[----:B------:R-:W-:Y:S06]  /*6b70*/  BAR.ARV 0xa, 0xa0 ;  /* 0x0282800000007b1d */ /* 0x000fec0000002000 */
[----:B------:R-:W-:Y:S04]  /*6b80*/  BSSY B1, `(.L_x_2605) ;  /* 0x0000003000017945 */ /* 0x000fe80003800000 */
[----:B------:R-:W-:Y:S05]  /*6b90*/  @!P0 BRA `(.L_x_2606) ;  /* 0x0000000000048947 */ /* 0x000fea0003800000 */
[----:B------:R-:W-:-:S04]  /*6ba0*/  DEPBAR.LE SB0, 0x1 ;  /* 0x000080400000791a */ /* 0x000fc80000000000 */
.L_x_2606:
[----:B------:R-:W-:Y:S05]  /*6bb0*/  BSYNC B1 ;  /* 0x0000000000017941 */ /* 0x000fea0003800000 */
.L_x_2605:
[----:B------:R-:W-:Y:S01]  /*6bc0*/  UIADD3 UR12, UR12, 0x2, URZ ;  /* 0x000000020c0c7890 */ /* 0x000fe2000fffe03f */
[----:B------:R-:W-:Y:S06]  /*6bd0*/  BAR.ARV 0xb, 0xa0 ;  /* 0x02c2800000007b1d */ /* 0x000fec0000002000 */
[----:B------:R-:W-:Y:S01]  /*6be0*/  UISETP.GE.AND UP0, UPT, UR12, UR5, UPT ;  /* 0x000000050c00728c */ /* 0x000fe2000bf06270 */
[----:B------:R-:W-:Y:S04]  /*6bf0*/  BSSY B1, `(.L_x_2607) ;  /* 0x0000003000017945 */ /* 0x000fe80003800000 */
[----:B------:R-:W-:Y:S06]  /*6c00*/  @!P0 BRA `(.L_x_2608) ;  /* 0x0000000000048947 */ /* 0x000fec0003800000 */
[----:B------:R-:W-:-:S04]  /*6c10*/  DEPBAR.LE SB0, 0x0 ;  /* 0x000080000000791a */ /* 0x000fc80000000000 */
.L_x_2608:
[----:B------:R-:W-:Y:S05]  /*6c20*/  BSYNC B1 ;  /* 0x0000000000017941 */ /* 0x000fea0003800000 */
.L_x_2607:
[----:B------:R-:W-:Y:S06]  /*6c30*/  BAR.ARV 0xc, 0xa0 ;  /* 0x0302800000007b1d */ /* 0x000fec0000002000 */
[----:B------:R-:W-:Y:S01]  /*6c40*/  PLOP3.LUT P1, PT, PT, PT, UP0, 0x80, 0x0 ;  /* 0x000000000000781c */ /* 0x000fe20003f2f008 */
[----:B------:R-:W-:Y:S02]  /*6c50*/  UIADD3 UR24, UR24, 0x6000, URZ ;  /* 0x0000600018187890 */ /* 0x000fe4000fffe03f */
[----:B------:R-:W-:-:S10]  /*6c60*/  UIADD3 UR4, UR4, 0x6000, URZ ;  /* 0x0000600004047890 */ /* 0x000fd4000fffe03f */
[----:B------:R-:W-:Y:S05]  /*6c70*/  @!P1 BRA `(.L_x_2609) ;  /* 0xfffffff800289947 */ /* 0x000fea000383ffff */
[----:B------:R-:W-:Y:S05]  /*6c80*/  BRA `(.L_x_2574) ;  /* 0x0000002400c87947 */ /* 0x000fea0003800000 */
.L_x_2573:
        /* <DEDUP_REMOVED lines=21> */
.L_x_2610:
[----:B------:R-:W-:Y:S01]  /*6de0*/  ULDC UR8, c[0x0][0xb44] ;  /* 0x0002d10000087ab9 */ /* 0x000fe20000000800 */
[----:B------:R-:W-:Y:S01]  /*6df0*/  UMOV UR35, UR7 ;  /* 0x0000000700237c82 */ /* 0x000fe20008000000 */
[----:B------:R-:W-:-:S11]  /*6e00*/  UISETP.NE.AND UP0, UPT, UR8, 0x1, UPT ;  /* 0x000000010800788c */ /* 0x000fd6000bf05270 */
[----:B------:R-:W-:Y:S02]  /*6e10*/  @UP0 ULDC.64 UR10, c[0x0][0xb48] ;  /* 0x0002d200000a0ab9 */ /* 0x000fe40000000a00 */
[----:B------:R-:W-:-:S04]  /*6e20*/  UIMAD.WIDE.U32 UR4, UR7, UR10, URZ ;  /* 0x0000000a070472a5 */ /* 0x000fc8000f8e003f */
[----:B------:R-:W-:-:S04]  /*6e30*/  @UP0 USHF.R.U32.HI UR35, URZ, UR11, UR5 ;  /* 0x0000000b3f230299 */ /* 0x000fc80008011605 */
[----:B------:R-:W-:-:S12]  /*6e40*/  UIMAD UR4, UR35, UR8, URZ ;  /* 0x00000008230472a4 */ /* 0x000fd8000f8e023f */
.L_x_2611:
[----:B------:R-:W-:Y:S01]  /*6e50*/  ULDC UR8, c[0x0][0xb38] ;  /* 0x0002ce0000087ab9 */ /* 0x000fe20000000800 */
[----:B------:R-:W-:Y:S01]  /*6e60*/  UIADD3 UR4, UR7, -UR4, URZ ;  /* 0x8000000407047290 */ /* 0x000fe2000fffe03f */
[----:B------:R-:W-:Y:S01]  /*6e70*/  IMAD.MOV.U32 R16, RZ, RZ, 0x1 ;  /* 0x00000001ff107424 */ /* 0x000fe200078e00ff */
[----:B------:R-:W-:Y:S01]  /*6e80*/  UISETP.NE.AND UP0, UPT, UR8, 0x1, UPT ;  /* 0x000000010800788c */ /* 0x000fe2000bf05270 */
[----:B------:R-:W-:Y:S01]  /*6e90*/  IMAD.MOV.U32 R23, RZ, RZ, RZ ;  /* 0x000000ffff177224 */ /* 0x000fe200078e00ff */
[----:B------:R-:W-:Y:S01]  /*6ea0*/  ULDC UR5, c[0x0][0xb44] ;  /* 0x0002d10000057ab9 */ /* 0x000fe20000000800 */
[----:B------:R-:W-:Y:S01]  /*6eb0*/  IMAD.MOV.U32 R10, RZ, RZ, 0x1 ;  /* 0x00000001ff0a7424 */ /* 0x000fe200078e00ff */
[----:B------:R-:W-:-:S07]  /*6ec0*/  UIMAD UR6, UR6, UR5, UR4 ;  /* 0x00000005060672a4 */ /* 0x000fce000f8e0204 */
        /* <DEDUP_REMOVED lines=9> */
[----:B------:R-:W1:Y:S01]  /*6f60*/  LDC R2, c[0x0][0x280] ;  /* 0x0000a000ff027b82 */ /* 0x000e620000000800 */
[----:B------:R-:W-:Y:S01]  /*6f70*/  UIMAD UR35, UR35, 0x60, URZ ;  /* 0x00000060232378a4 */ /* 0x000fe2000f8e023f */
[----:B------:R-:W-:-:S06]  /*6f80*/  ULDC UR4, c[0x0][0x74c] ;  /* 0x0001d30000047ab9 */ /* 0x000fcc0000000800 */
[----:B------:R-:W1:Y:S02]  /*6f90*/  LDC R3, c[0x0][0x290] ;  /* 0x0000a400ff037b82 */ /* 0x000e640000000800 */
[----:B-1----:R-:W-:Y:S01]  /*6fa0*/  IADD3 R0, -R3, UR35, R2 ;  /* 0x0000002303007c10 */ /* 0x002fe2000fffe102 */
[----:B------:R-:W-:-:S04]  /*6fb0*/  VIADD R2, R2, 0x3f ;  /* 0x0000003f02027836 */ /* 0x000fc80000000000 */
[----:B------:R-:W-:Y:S01]  /*6fc0*/  VIADD R0, R0, -UR4 ;  /* 0x8000000400007c36 */ /* 0x000fe20008000000 */
[----:B------:R-:W-:-:S04]  /*6fd0*/  SHF.R.S32.HI R5, RZ, 0x1f, R2 ;  /* 0x0000001fff057819 */ /* 0x000fc80000011402 */
[----:B------:R-:W-:Y:S02]  /*6fe0*/  SHF.R.S32.HI R3, RZ, 0x1f, R0 ;  /* 0x0000001fff037819 */ /* 0x000fe40000011400 */
[----:B------:R-:W-:Y:S02]  /*6ff0*/  LEA.HI R4, R5, R2, RZ, 0x6 ;  /* 0x0000000205047211 */ /* 0x000fe400078f30ff */
[----:B------:R-:W-:Y:S02]  /*7000*/  LEA.HI R3, R3, R0, RZ, 0x6 ;  /* 0x0000000003037211 */ /* 0x000fe400078f30ff */
[----:B------:R-:W-:Y:S02]  /*7010*/  SHF.R.S32.HI R4, RZ, 0x6, R4 ;  /* 0x00000006ff047819 */ /* 0x000fe40000011404 */
[----:B------:R-:W-:-:S04]  /*7020*/  SHF.R.S32.HI R3, RZ, 0x6, R3 ;  /* 0x00000006ff037819 */ /* 0x000fc80000011403 */
[----:B------:R-:W-:-:S04]  /*7030*/  VIMNMX R5, RZ, R3, !PT ;  /* 0x00000003ff057248 */ /* 0x000fc80007fe0100 */
[----:B------:R-:W-:-:S13]  /*7040*/  ISETP.GT.AND P0, PT, R4, R5, PT ;  /* 0x000000050400720c */ /* 0x000fda0003f04270 */
[----:B------:R-:W-:Y:S05]  /*7050*/  @!P0 BRA `(.L_x_2612) ;  /* 0x0000002000508947 */ /* 0x000fea0003800000 */
[----:B------:R-:W1:Y:S01]  /*7060*/  LDC.64 R8, c[0x0][0x718] ;  /* 0x0001c600ff087b82 */ /* 0x000e620000000a00 */
[----:B------:R-:W-:Y:S01]  /*7070*/  IMAD.U32 R3, RZ, RZ, UR28 ;  /* 0x0000001cff037e24 */ /* 0x000fe2000f8e00ff */
[----:B------:R-:W-:Y:S01]  /*7080*/  ULDC UR4, c[0x0][0x2e8] ;  /* 0x0000ba0000047ab9 */ /* 0x000fe20000000800 */
[----:B------:R-:W-:Y:S01]  /*7090*/  ELECT P0, URZ, PT ;  /* 0x00000000003f782f */ /* 0x000fe20003800000 */
[----:B------:R-:W-:Y:S01]  /*70a0*/  BSSY B1, `(.L_x_2612) ;  /* 0x000020f000017945 */ /* 0x000fe20003800000 */
[----:B------:R-:W-:Y:S01]  /*70b0*/  UISETP.NE.AND UP0, UPT, UR4, 0x1, UPT ;  /* 0x000000010400788c */ /* 0x000fe2000bf05270 */
[----:B------:R-:W-:Y:S01]  /*70c0*/  SHF.R.S32.HI R3, RZ, 0x1f, R3 ;  /* 0x0000001fff037819 */ /* 0x000fe20000011403 */
[----:B------:R-:W-:Y:S01]  /*70d0*/  UMOV UR36, UR28 ;  /* 0x0000001c00247c82 */ /* 0x000fe20008000000 */
[----:B------:R-:W2:Y:S01]  /*70e0*/  LDC.64 R6, c[0x0][0x730] ;  /* 0x0001cc00ff067b82 */ /* 0x000ea20000000a00 */
[----:B------:R-:W-:-:S07]  /*70f0*/  IMAD.MOV.U32 R23, RZ, RZ, RZ ;  /* 0x000000ffff177224 */ /* 0x000fce00078e00ff */
[----:B------:R-:W3:Y:S01]  /*7100*/  LDC.64 R10, c[0x0][0x720] ;  /* 0x0001c800ff0a7b82 */ /* 0x000ee20000000a00 */
[----:B------:R-:W-:Y:S01]  /*7110*/  @UP0 ULDC UR4, c[0x0][0x2ec] ;  /* 0x0000bb0000040ab9 */ /* 0x000fe20000000800 */
[----:B------:R-:W-:Y:S01]  /*7120*/  @UP0 ULDC UR6, c[0x0][0x2f0] ;  /* 0x0000bc0000060ab9 */ /* 0x000fe20000000800 */
[----:B------:R-:W-:-:S04]  /*7130*/  UIMAD.WIDE.U32 UR4, UR28, UR4, URZ ;  /* 0x000000041c0472a5 */ /* 0x000fc8000f8e003f */
[----:B------:R-:W-:Y:S01]  /*7140*/  @UP0 USHF.R.U32.HI UR36, URZ, UR6, UR5 ;  /* 0x000000063f240299 */ /* 0x000fe20008011605 */
[----:B-1----:R-:W-:-:S04]  /*7150*/  IMAD R0, R3, R8, RZ ;  /* 0x0000000803007224 */ /* 0x002fc800078e02ff */
[----:B------:R-:W-:Y:S02]  /*7160*/  IMAD R13, R9, UR28, R0 ;  /* 0x0000001c090d7c24 */ /* 0x000fe4000f8e0200 */
[----:B------:R-:W-:-:S04]  /*7170*/  IMAD.WIDE.U32 R8, R8, UR28, RZ ;  /* 0x0000001c08087c25 */ /* 0x000fc8000f8e00ff */
[----:B--2---:R-:W-:Y:S02]  /*7180*/  IMAD R12, R3, R6, RZ ;  /* 0x00000006030c7224 */ /* 0x004fe400078e02ff */
[----:B------:R-:W1:Y:S01]  /*7190*/  LDC.64 R2, c[0x0][0x738] ;  /* 0x0001ce00ff027b82 */ /* 0x000e620000000a00 */
[----:B------:R-:W-:Y:S02]  /*71a0*/  IMAD.U32 R0, RZ, RZ, UR29 ;  /* 0x0000001dff007e24 */ /* 0x000fe4000f8e00ff */
[----:B------:R-:W-:Y:S02]  /*71b0*/  IMAD.IADD R9, R9, 0x1, R13 ;  /* 0x0000000109097824 */ /* 0x000fe400078e020d */
[----:B------:R-:W-:Y:S01]  /*71c0*/  IMAD R15, R7, UR28, R12 ;  /* 0x0000001c070f7c24 */ /* 0x000fe2000f8e020c */
[----:B------:R-:W-:Y:S01]  /*71d0*/  SHF.R.S32.HI R13, RZ, 0x1f, R0 ;  /* 0x0000001fff0d7819 */ /* 0x000fe20000011400 */
[----:B------:R-:W-:-:S04]  /*71e0*/  IMAD.WIDE.U32 R6, R6, UR28, RZ ;  /* 0x0000001c06067c25 */ /* 0x000fc8000f8e00ff */
[----:B---3--:R-:W-:Y:S02]  /*71f0*/  IMAD R0, R13, R10, RZ ;  /* 0x0000000a0d007224 */ /* 0x008fe400078e02ff */
[----:B------:R-:W-:Y:S02]  /*7200*/  IMAD.IADD R7, R7, 0x1, R15 ;  /* 0x0000000107077824 */ /* 0x000fe400078e020f */
[----:B------:R-:W-:Y:S02]  /*7210*/  IMAD R11, R11, UR29, R0 ;  /* 0x0000001d0b0b7c24 */ /* 0x000fe4000f8e0200 */
[----:B------:R-:W-:-:S04]  /*7220*/  IMAD.WIDE.U32 R8, R10, UR29, R8 ;  /* 0x0000001d0a087c25 */ /* 0x000fc8000f8e0008 */
[----:B------:R-:W-:Y:S02]  /*7230*/  IMAD.MOV.U32 R10, RZ, RZ, 0x1 ;  /* 0x00000001ff0a7424 */ /* 0x000fe400078e00ff */
[----:B-1----:R-:W-:Y:S02]  /*7240*/  IMAD R0, R13, R2, RZ ;  /* 0x000000020d007224 */ /* 0x002fe400078e02ff */
[----:B------:R-:W-:-:S04]  /*7250*/  IMAD.WIDE.U32 R6, R2, UR29, R6 ;  /* 0x0000001d02067c25 */ /* 0x000fc8000f8e0006 */
[----:B------:R-:W-:Y:S01]  /*7260*/  IMAD R3, R3, UR29, R0 ;  /* 0x0000001d03037c24 */ /* 0x000fe2000f8e0200 */
[----:B------:R-:W-:Y:S06]  /*7270*/  @!P0 BRA `(.L_x_2613) ;  /* 0x0000001c00c48947 */ /* 0x000fec0003800000 */
[----:B------:R-:W1:Y:S01]  /*7280*/  S2R R13, SR_CgaCtaId ;  /* 0x00000000000d7919 */ /* 0x000e620000008800 */
[----:B------:R-:W-:Y:S01]  /*7290*/  MOV R12, 0x400 ;  /* 0x00000400000c7802 */ /* 0x000fe20000000f00 */
[----:B------:R-:W-:Y:S01]  /*72a0*/  IMAD.MOV.U32 R0, RZ, RZ, 0x1 ;  /* 0x00000001ff007424 */ /* 0x000fe200078e00ff */
[----:B------:R-:W2:Y:S02]  /*72b0*/  S2R R14, SR_TID.X ;  /* 0x00000000000e7919 */ /* 0x000ea40000002100 */
[----:B-1----:R-:W-:Y:S02]  /*72c0*/  LEA R12, R13, R12, 0x18 ;  /* 0x0000000c0d0c7211 */ /* 0x002fe400078ec0ff */
[----:B------:R-:W-:Y:S02]  /*72d0*/  SHF.L.U32 R13, R0, 0x1f, RZ ;  /* 0x0000001f000d7819 */ /* 0x000fe400000006ff */
[----:B--2---:R-:W-:Y:S01]  /*72e0*/  LOP3.LUT P0, RZ, R14, 0x7f, RZ, 0xc0, !PT ;  /* 0x0000007f0eff7812 */ /* 0x004fe2000780c0ff */
[----:B------:R-:W-:Y:S01]  /*72f0*/  IMAD.IADD R14, R9, 0x1, R11 ;  /* 0x00000001090e7824 */ /* 0x000fe200078e020b */
[----:B------:R-:W1:Y:S02]  /*7300*/  SYNCS.PHASECHK.TRANS64.TRYWAIT P1, [R12+URZ+0x36420], R13 ;  /* 0x0364200d0c0075a7 */ /* 0x000e64000802017f */
[----:B-1----:R-:W-:Y:S09]  /*7310*/  @!P1 BRA `(.L_x_2614) ;  /* 0x0000002000849947 */ /* 0x002ff20003800000 */
.L_x_2641:
        /* <DEDUP_REMOVED lines=9> */
.L_x_2615:
[----:B------:R-:W-:Y:S01]  /*73b0*/  R2UR UR27, R5 ;  /* 0x00000000051b72ca */ /* 0x000fe200000e0000 */
[----:B------:R-:W2:Y:S01]  /*73c0*/  LDC.64 R18, c[0x0][0x198] ;  /* 0x00006600ff127b82 */ /* 0x000ea20000000a00 */
[----:B------:R-:W-:Y:S01]  /*73d0*/  ULDC.64 UR4, c[0x0][0x700] ;  /* 0x0001c00000047ab9 */ /* 0x000fe20000000a00 */
[----:B------:R-:W-:Y:S01]  /*73e0*/  R2UR UR32, R12 ;  /* 0x000000000c2072ca */ /* 0x000fe200000e0000 */
[----:B------:R-:W-:Y:S01]  /*73f0*/  IMAD.U32 R11, RZ, RZ, UR4 ;  /* 0x00000004ff0b7e24 */ /* 0x000fe2000f8e00ff */
[----:B------:R-:W-:Y:S01]  /*7400*/  UMOV UR30, 0x0 ;  /* 0x00000000001e7882 */ /* 0x000fe20000000000 */
[----:B------:R-:W-:Y:S01]  /*7410*/  IMAD.U32 R0, RZ, RZ, UR5 ;  /* 0x00000005ff007e24 */ /* 0x000fe2000f8e00ff */
[----:B------:R-:W-:Y:S01]  /*7420*/  UMOV UR31, 0x14f00000 ;  /* 0x14f00000001f7882 */ /* 0x000fe20000000000 */
[----:B------:R-:W-:Y:S01]  /*7430*/  UMOV UR26, URZ ;  /* 0x0000003f001a7c82 */ /* 0x000fe20008000000 */
[----:B------:R-:W-:Y:S01]  /*7440*/  UMOV UR18, 0x40 ;  /* 0x0000004000127882 */ /* 0x000fe20000000000 */
[----:B------:R-:W-:Y:S01]  /*7450*/  UMOV UR20, UR28 ;  /* 0x0000001c00147c82 */ /* 0x000fe20008000000 */
[----:B------:R-:W-:Y:S01]  /*7460*/  UMOV UR21, UR29 ;  /* 0x0000001d00157c82 */ /* 0x000fe20008000000 */
[----:B------:R-:W-:Y:S01]  /*7470*/  UMOV UR10, 0x80 ;  /* 0x00000080000a7882 */ /* 0x000fe20000000000 */
[----:B------:R-:W-:Y:S01]  /*7480*/  USHF.L.U32 UR27, UR27, 0x6, URZ ;  /* 0x000000061b1b7899 */ /* 0x000fe2000800063f */
[----:B------:R-:W-:Y:S01]  /*7490*/  IMAD.MOV.U32 R17, RZ, RZ, 0x12000 ;  /* 0x00012000ff117424 */ /* 0x000fe200078e00ff */
[----:B------:R-:W-:Y:S01]  /*74a0*/  UMOV UR12, UR28 ;  /* 0x0000001c000c7c82 */ /* 0x000fe20008000000 */
[----:B------:R-:W-:Y:S01]  /*74b0*/  UIADD3 UR25, UR32, 0x36410, URZ ;  /* 0x0003641020197890 */ /* 0x000fe2000fffe03f */
[----:B------:R-:W-:Y:S01]  /*74c0*/  IMAD.MOV.U32 R23, RZ, RZ, 0x1 ;  /* 0x00000001ff177424 */ /* 0x000fe200078e00ff */
[----:B------:R-:W-:Y:S01]  /*74d0*/  UIADD3 UR24, UR32, 0x1e000, URZ ;  /* 0x0001e00020187890 */ /* 0x000fe2000fffe03f */
[----:B------:R-:W-:Y:S01]  /*74e0*/  IMAD.U32 R3, RZ, RZ, UR27 ;  /* 0x0000001bff037e24 */ /* 0x000fe2000f8e00ff */
[----:B------:R-:W-:Y:S01]  /*74f0*/  IADD3 R2, P1, R8, UR27, RZ ;  /* 0x0000001b08027c10 */ /* 0x000fe2000ff3e0ff */
[----:B------:R-:W-:-:S02]  /*7500*/  UIADD3 UR16, UR32, 0x20000, URZ ;  /* 0x0002000020107890 */ /* 0x000fc4000fffe03f */
[----:B------:R-:W-:Y:S01]  /*7510*/  UIADD3 UR8, UR32, 0x22000, URZ ;  /* 0x0002200020087890 */ /* 0x000fe2000fffe03f */
[----:B------:R-:W-:Y:S01]  /*7520*/  LEA.HI.X.SX32 R3, R3, R14, 0x1, P1 ;  /* 0x0000000e03037211 */ /* 0x000fe200008f0eff */
[----:B--2---:R-:W-:Y:S01]  /*7530*/  IMAD.MOV.U32 R20, RZ, RZ, R18 ;  /* 0x000000ffff147224 */ /* 0x004fe200078e0012 */
[C---:B------:R-:W-:Y:S01]  /*7540*/  LEA R10, P1, R2.reuse, R11, 0x2 ;  /* 0x0000000b020a7211 */ /* 0x040fe200078210ff */
[----:B------:R-:W-:Y:S01]  /*7550*/  IMAD.MOV.U32 R21, RZ, RZ, R19 ;  /* 0x000000ffff157224 */ /* 0x000fe200078e0013 */
[----:B------:R-:W-:Y:S02]  /*7560*/  UIADD3 UR40, UR32, 0x30000, URZ ;  /* 0x0003000020287890 */ /* 0x000fe4000fffe03f */
[----:B------:R-:W-:Y:S01]  /*7570*/  LEA.HI.X R2, R2, R0, R3, 0x2, P1 ;  /* 0x0000000002027211 */ /* 0x000fe200008f1403 */
[----:B------:R-:W-:Y:S01]  /*7580*/  UMOV UR17, UR25 ;  /* 0x0000001900117c82 */ /* 0x000fe20008000000 */
[----:B------:R-:W-:Y:S01]  /*7590*/  R2UR UR14, R10 ;  /* 0x000000000a0e72ca */ /* 0x000fe200000e0000 */
[----:B------:R-:W-:Y:S01]  /*75a0*/  UMOV UR19, UR27 ;  /* 0x0000001b00137c82 */ /* 0x000fe20008000000 */
[----:B------:R-:W-:Y:S01]  /*75b0*/  R2UR UR15, R2 ;  /* 0x00000000020f72ca */ /* 0x000fe200000e0000 */
[----:B------:R-:W-:Y:S01]  /*75c0*/  UMOV UR13, UR29 ;  /* 0x0000001d000d7c82 */ /* 0x000fe20008000000 */
[----:B------:R-:W-:Y:S01]  /*75d0*/  IADD3 R2, P1, R20, 0x2f0, RZ ;  /* 0x000002f014027810 */ /* 0x000fe20007f3e0ff */
[----:B------:R-:W-:Y:S01]  /*75e0*/  UMOV UR9, UR25 ;  /* 0x0000001900097c82 */ /* 0x000fe20008000000 */
[----:B------:R-:W-:Y:S01]  /*75f0*/  UMOV UR11, UR27 ;  /* 0x0000001b000b7c82 */ /* 0x000fe20008000000 */
[----:B------:R-:W-:Y:S01]  /*7600*/  UMOV UR33, 0x10 ;  /* 0x0000001000217882 */ /* 0x000fe20000000000 */
[----:B------:R-:W-:Y:S01]  /*7610*/  R2UR UR6, R2 ;  /* 0x00000000020672ca */ /* 0x000fe200000e0000 */
[----:B------:R-:W-:Y:S01]  /*7620*/  UMOV UR41, UR25 ;  /* 0x0000001900297c82 */ /* 0x000fe20008000000 */
[----:B------:R-:W-:Y:S01]  /*7630*/  IADD3 R2, P2, R20, 0x3f0, RZ ;  /* 0x000003f014027810 */ /* 0x000fe20007f5e0ff */
[----:B------:R-:W-:Y:S01]  /*7640*/  VIADD R10, R4, 0xffffffff ;  /* 0xffffffff040a7836 */ /* 0x000fe20000000000 */
[----:B------:R-:W-:-:S02]  /*7650*/  UIADD3 UR48, UR32, 0x3000, URZ ;  /* 0x0000300020307890 */ /* 0x000fc4000fffe03f */
[----:B------:R-:W-:Y:S01]  /*7660*/  R2UR UR4, R2 ;  /* 0x00000000020472ca */ /* 0x000fe200000e0000 */
[--C-:B------:R-:W-:Y:S01]  /*7670*/  IMAD.X R2, RZ, RZ, R21.reuse, P1 ;  /* 0x000000ffff027224 */ /* 0x100fe200008e0615 */
[----:B------:R-:W-:Y:S01]  /*7680*/  UMOV UR38, 0x0 ;  /* 0x0000000000267882 */ /* 0x000fe20000000000 */
[----:B------:R-:W-:Y:S01]  /*7690*/  UMOV UR39, 0x10000000 ;  /* 0x1000000000277882 */ /* 0x000fe20000000000 */
[----:B------:R-:W-:Y:S01]  /*76a0*/  UMOV UR37, UR29 ;  /* 0x0000001d00257c82 */ /* 0x000fe20008000000 */
[----:B------:R-:W-:Y:S01]  /*76b0*/  UMOV UR34, UR26 ;  /* 0x0000001a00227c82 */ /* 0x000fe20008000000 */
[----:B------:R-:W-:Y:S01]  /*76c0*/  R2UR UR7, R2 ;  /* 0x00000000020772ca */ /* 0x000fe200000e0000 */
[--C-:B------:R-:W-:Y:S01]  /*76d0*/  IMAD.X R2, RZ, RZ, R21.reuse, P2 ;  /* 0x000000ffff027224 */ /* 0x100fe200010e0615 */
[----:B------:R-:W-:Y:S01]  /*76e0*/  UMOV UR50, 0x40 ;  /* 0x0000004000327882 */ /* 0x000fe20000000000 */
[----:B------:R-:W-:Y:S01]  /*76f0*/  UMOV UR51, UR35 ;  /* 0x0000002300337c82 */ /* 0x000fe20008000000 */
[----:B------:R-:W-:Y:S01]  /*7700*/  UMOV UR52, UR36 ;  /* 0x0000002400347c82 */ /* 0x000fe20008000000 */
[----:B------:R-:W-:Y:S01]  /*7710*/  UMOV UR53, UR29 ;  /* 0x0000001d00357c82 */ /* 0x000fe20008000000 */
[----:B------:R-:W-:Y:S01]  /*7720*/  R2UR UR5, R2 ;  /* 0x00000000020572ca */ /* 0x000fe200000e0000 */
[----:B------:R-:W-:Y:S01]  /*7730*/  UMOV UR42, 0x80 ;  /* 0x00000080002a7882 */ /* 0x000fe20000000000 */
[----:B------:R-:W-:Y:S01]  /*7740*/  IADD3 R2, P1, R20, 0xf0, RZ ;  /* 0x000000f014027810 */ /* 0x000fe20007f3e0ff */
[----:B------:R-:W-:Y:S01]  /*7750*/  UMOV UR43, UR35 ;  /* 0x00000023002b7c82 */ /* 0x000fe20008000000 */
[----:B------:R-:W-:Y:S01]  /*7760*/  UMOV UR44, UR36 ;  /* 0x00000024002c7c82 */ /* 0x000fe20008000000 */
[----:B------:R-:W-:Y:S01]  /*7770*/  UMOV UR45, UR29 ;  /* 0x0000001d002d7c82 */ /* 0x000fe20008000000 */
[----:B------:R-:W-:Y:S01]  /*7780*/  R2UR UR22, R2 ;  /* 0x00000000021672ca */ /* 0x000fe200000e0000 */
[----:B------:R-:W-:Y:S01]  /*7790*/  IMAD.X R3, RZ, RZ, R21, P1 ;  /* 0x000000ffff037224 */ /* 0x000fe200008e0615 */
[----:B------:R-:W-:Y:S01]  /*77a0*/  ISETP.GE.AND P1, PT, R5, R10, PT ;  /* 0x0000000a0500720c */ /* 0x000fe20003f26270 */
[----:B------:R2:W-:Y:S03]  /*77b0*/  STL [R1+0x4], R10 ;  /* 0x0000040a01007387 */ /* 0x0005e60000100800 */
[----:B------:R-:W-:Y:S01]  /*77c0*/  R2UR UR23, R3 ;  /* 0x00000000031772ca */ /* 0x000fe200000e0000 */
[----:B--2---:R-:W-:-:S12]  /*77d0*/  IMAD.MOV.U32 R10, RZ, RZ, 0x1 ;  /* 0x00000001ff0a7424 */ /* 0x004fd800078e00ff */
[----:B------:R-:W-:Y:S01]  /*77e0*/  UTMALDG.4D [UR24], [UR22], desc[UR30] ;  /* 0x00001e18160075b4 */ /* 0x000fe20008019000 */
[----:B------:R2:W-:Y:S01]  /*77f0*/  UTMALDG.4D [UR16], [UR22], desc[UR30] ;  /* 0x00001e10160075b4 */ /* 0x0005e20008019000 */
[----:B------:R-:W-:Y:S01]  /*7800*/  UTMALDG.4D [UR8], [UR22], desc[UR30] ;  /* 0x00001e08160075b4 */ /* 0x000fe20008019000 */
[----:B------:R3:W-:Y:S01]  /*7810*/  UBLKCP.S.G [UR40], [UR14], UR33 ;  /* 0x000000280e0073ba */ /* 0x0007e20008000221 */
[----:B------:R4:W-:Y:S01]  /*7820*/  SYNCS.ARRIVE.TRANS64 RZ, [R12+URZ+0x36400], R17 ;  /* 0x036400110cff79a7 */ /* 0x0009e2000800003f */
[----:B--2---:R-:W-:Y:S01]  /*7830*/  UIADD3 UR16, UR32, 0x9000, URZ ;  /* 0x0000900020107890 */ /* 0x004fe2000fffe03f */
[----:B------:R-:W-:Y:S01]  /*7840*/  UMOV UR19, UR35 ;  /* 0x0000002300137c82 */ /* 0x000fe20008000000 */
[----:B------:R-:W-:Y:S01]  /*7850*/  UMOV UR20, UR36 ;  /* 0x0000002400147c82 */ /* 0x000fe20008000000 */
[----:B------:R-:W-:Y:S01]  /*7860*/  UMOV UR18, UR26 ;  /* 0x0000001a00127c82 */ /* 0x000fe20008000000 */
[----:B---3--:R-:W-:Y:S02]  /*7870*/  UIADD3 UR33, UR32, 0x36400, URZ ;  /* 0x0003640020217890 */ /* 0x008fe4000fffe03f */
[----:B------:R-:W-:-:S02]  /*7880*/  UIADD3 UR40, UR32, 0x6000, URZ ;  /* 0x0000600020287890 */ /* 0x000fc4000fffe03f */
[----:B------:R-:W-:Y:S01]  /*7890*/  UIADD3 UR8, UR32, 0xc000, URZ ;  /* 0x0000c00020087890 */ /* 0x000fe2000fffe03f */
[----:B------:R-:W-:Y:S02]  /*78a0*/  UMOV UR10, 0x40 ;  /* 0x00000040000a7882 */ /* 0x000fe40000000000 */
[----:B------:R-:W-:Y:S01]  /*78b0*/  UMOV UR49, UR33 ;  /* 0x0000002100317c82 */ /* 0x000fe20008000000 */
[----:B------:R-:W-:Y:S01]  /*78c0*/  UMOV UR41, UR33 ;  /* 0x0000002100297c82 */ /* 0x000fe20008000000 */
[----:B------:R2:W-:Y:S01]  /*78d0*/  UTMALDG.4D [UR32], [UR6], desc[UR38] ;  /* 0x00002620060075b4 */ /* 0x0005e20008019000 */
[----:B------:R-:W-:Y:S01]  /*78e0*/  UMOV UR17, UR33 ;  /* 0x0000002100117c82 */ /* 0x000fe20008000000 */
[----:B------:R-:W-:Y:S01]  /*78f0*/  UMOV UR11, UR35 ;  /* 0x00000023000b7c82 */ /* 0x000fe20008000000 */
[----:B------:R-:W-:Y:S01]  /*7900*/  UMOV UR12, UR36 ;  /* 0x00000024000c7c82 */ /* 0x000fe20008000000 */
[----:B------:R-:W-:Y:S01]  /*7910*/  UMOV UR9, UR33 ;  /* 0x0000002100097c82 */ /* 0x000fe20008000000 */
[----:B------:R4:W-:Y:S01]  /*7920*/  UTMALDG.4D [UR48], [UR6], desc[UR38] ;  /* 0x00002630060075b4 */ /* 0x0009e20008019000 */
[----:B------:R4:W-:Y:S01]  /*7930*/  UTMALDG.4D [UR40], [UR6], desc[UR38] ;  /* 0x00002628060075b4 */ /* 0x0009e20008019000 */
[----:B------:R4:W-:Y:S01]  /*7940*/  UTMALDG.4D [UR16], [UR4], desc[UR38] ;  /* 0x00002610040075b4 */ /* 0x0009e20008019000 */
[----:B--2---:R-:W-:Y:S01]  /*7950*/  UIADD3 UR32, UR32, 0xf000, URZ ;  /* 0x0000f00020207890 */ /* 0x004fe2000fffe03f */
[----:B------:R-:W-:Y:S01]  /*7960*/  UMOV UR34, 0x80 ;  /* 0x0000008000227882 */ /* 0x000fe20000000000 */
[----:B------:R4:W-:Y:S07]  /*7970*/  UTMALDG.4D [UR8], [UR4], desc[UR38] ;  /* 0x00002608040075b4 */ /* 0x0009ee0008019000 */
[----:B------:R4:W-:Y:S02]  /*7980*/  UTMALDG.4D [UR32], [UR4], desc[UR38] ;  /* 0x00002620040075b4 */ /* 0x0009e40008019000 */
[----:B----4-:R-:W-:Y:S05]  /*7990*/  @P1 BRA `(.L_x_2616) ;  /* 0x0000001400201947 */ /* 0x010fea0003800000 */
[-C--:B------:R-:W-:Y:S01]  /*79a0*/  LOP3.LUT R17, RZ, R5.reuse, RZ, 0x33, !PT ;  /* 0x00000005ff117212 */ /* 0x080fe200078e33ff */
[C---:B------:R-:W-:Y:S02]  /*79b0*/  VIADD R10, R4.reuse, 0xfffffffe ;  /* 0xfffffffe040a7836 */ /* 0x040fe40000000000 */
[----:B------:R-:W-:Y:S02]  /*79c0*/  IMAD.MOV.U32 R23, RZ, RZ, 0x1 ;  /* 0x00000001ff177424 */ /* 0x000fe400078e00ff */
[----:B------:R-:W-:Y:S01]  /*79d0*/  IMAD.IADD R17, R4, 0x1, R17 ;  /* 0x0000000104117824 */ /* 0x000fe200078e0211 */
[----:B------:R-:W-:Y:S01]  /*79e0*/  ISETP.NE.AND P1, PT, R10, R5, PT ;  /* 0x000000050a00720c */ /* 0x000fe20003f25270 */
[----:B------:R-:W-:Y:S02]  /*79f0*/  IMAD.MOV.U32 R24, RZ, RZ, R5 ;  /* 0x000000ffff187224 */ /* 0x000fe400078e0005 */
[----:B------:R-:W-:Y:S01]  /*7a00*/  IMAD.MOV.U32 R16, RZ, RZ, 0x1 ;  /* 0x00000001ff107424 */ /* 0x000fe200078e00ff */
[----:B------:R-:W-:-:S05]  /*7a10*/  LOP3.LUT R4, R17, 0x1, RZ, 0xc0, !PT ;  /* 0x0000000111047812 */ /* 0x000fca00078ec0ff */
[----:B------:R2:W-:Y:S04]  /*7a20*/  STL [R1], R4 ;  /* 0x0000000401007387 */ /* 0x0005e80000100800 */
[----:B------:R-:W-:Y:S05]  /*7a30*/  @!P1 BRA `(.L_x_2617) ;  /* 0x0000000c005c9947 */ /* 0x000fea0003800000 */
[----:B------:R-:W-:Y:S02]  /*7a40*/  IMAD.IADD R25, R17, 0x1, -R4 ;  /* 0x0000000111197824 */ /* 0x000fe400078e0a04 */
[----:B------:R-:W-:Y:S02]  /*7a50*/  IMAD.MOV.U32 R24, RZ, RZ, R5 ;  /* 0x000000ffff187224 */ /* 0x000fe400078e0005 */
[----:B------:R-:W-:-:S07]  /*7a60*/  IMAD.MOV.U32 R16, RZ, RZ, 0x1 ;  /* 0x00000001ff107424 */ /* 0x000fce00078e00ff */
.L_x_2626:
[----:B-1----:R-:W-:-:S05]  /*7a70*/  IMAD.MOV.U32 R13, RZ, RZ, 0x1 ;  /* 0x00000001ff0d7424 */ /* 0x002fca00078e00ff */
[----:B------:R-:W-:-:S04]  /*7a80*/  SHF.L.U32 R13, R13, 0x1f, RZ ;  /* 0x0000001f0d0d7819 */ /* 0x000fc800000006ff */
[----:B------:R-:W1:Y:S02]  /*7a90*/  SYNCS.PHASECHK.TRANS64.TRYWAIT P1, [R12+URZ+0x36438], R13 ;  /* 0x0364380d0c0075a7 */ /* 0x000e64000802017f */
[----:B-1----:R-:W-:Y:S05]  /*7aa0*/  @!P1 BRA `(.L_x_2618) ;  /* 0x0000001800b49947 */ /* 0x002fea0003800000 */
.L_x_2642:
[----:B------:R-:W-:Y:S05]  /*7ab0*/  @P0 BRA `(.L_x_2619) ;  /* 0x00000000001c0947 */ /* 0x000fea0003800000 */
[----:B------:R-:W3:Y:S01]  /*7ac0*/  S2R R0, SR_TID.X ;  /* 0x0000000000007919 */ /* 0x000ee20000002100 */
[----:B------:R-:W-:-:S04]  /*7ad0*/  IMAD.MOV.U32 R3, RZ, RZ, 0x6100 ;  /* 0x00006100ff037424 */ /* 0x000fc800078e00ff */
[----:B------:R4:W-:Y:S01]  /*7ae0*/  SYNCS.ARRIVE.TRANS64 RZ, [R12+URZ+0x36430], R3 ;  /* 0x036430030cff79a7 */ /* 0x0009e2000800003f */
[----:B---3--:R-:W-:-:S04]  /*7af0*/  LOP3.LUT R0, R0, 0x1f, RZ, 0xc0, !PT ;  /* 0x0000001f00007812 */ /* 0x008fc800078ec0ff */
[----:B------:R-:W-:-:S13]  /*7b00*/  ISETP.NE.AND P1, PT, R0, RZ, PT ;  /* 0x000000ff0000720c */ /* 0x000fda0003f25270 */
[----:B----4-:R-:W-:Y:S05]  /*7b10*/  @!P1 BRA `(.L_x_2619) ;  /* 0x0000000000049947 */ /* 0x010fea0003800000 */
[----:B------:R-:W-:Y:S01]  /*7b20*/  BPT.TRAP 0x1 ;  /* 0x000000040000795c */ /* 0x000fe20000300000 */
.L_x_2619:
[----:B------:R-:W3:Y:S01]  /*7b30*/  LDC.64 R18, c[0x0][0x728] ;  /* 0x0001ca00ff127b82 */ /* 0x000ee20000000a00 */
[----:B------:R-:W-:Y:S01]  /*7b40*/  IMAD.SHL.U32 R22, R24, 0x40, RZ ;  /* 0x0000004018167824 */ /* 0x000fe200078e00ff */
[----:B------:R-:W-:Y:S01]  /*7b50*/  UMOV UR6, 0x0 ;  /* 0x0000000000067882 */ /* 0x000fe20000000000 */
[C---:B------:R-:W-:Y:S01]  /*7b60*/  VIADD R26, R12.reuse, 0x36430 ;  /* 0x000364300c1a7836 */ /* 0x040fe20000000000 */
[----:B------:R-:W-:Y:S01]  /*7b70*/  UMOV UR7, 0x14f00000 ;  /* 0x14f0000000077882 */ /* 0x000fe20000000000 */
[----:B------:R-:W-:Y:S01]  /*7b80*/  VIADD R27, R12, 0x2a000 ;  /* 0x0002a0000c1b7836 */ /* 0x000fe20000000000 */
[----:B------:R-:W-:Y:S01]  /*7b90*/  IADD3 R0, P1, R22, R6, RZ ;  /* 0x0000000616007210 */ /* 0x000fe20007f3e0ff */
[C---:B------:R-:W-:Y:S01]  /*7ba0*/  VIADD R28, R12.reuse, 0x2c000 ;  /* 0x0002c0000c1c7836 */ /* 0x040fe20000000000 */
[----:B--2---:R-:W2:Y:S01]  /*7bb0*/  LDC.64 R4, c[0x0][0x198] ;  /* 0x00006600ff047b82 */ /* 0x004ea20000000a00 */
[----:B------:R-:W-:Y:S01]  /*7bc0*/  VIADD R29, R12, 0x2e000 ;  /* 0x0002e0000c1d7836 */ /* 0x000fe20000000000 */
        /* <DEDUP_REMOVED lines=38> */
.L_x_2643:
[----:B------:R-:W-:Y:S05]  /*7e30*/  @P0 BRA `(.L_x_2621) ;  /* 0x00000000001c0947 */ /* 0x000fea0003800000 */
[----:B------:R-:W3:Y:S01]  /*7e40*/  S2R R2, SR_TID.X ;  /* 0x0000000000027919 */ /* 0x000ee20000002100 */
[----:B--2---:R-:W-:-:S04]  /*7e50*/  IMAD.MOV.U32 R0, RZ, RZ, 0x6100 ;  /* 0x00006100ff007424 */ /* 0x004fc800078e00ff */
[----:B------:R4:W-:Y:S01]  /*7e60*/  SYNCS.ARRIVE.TRANS64 RZ, [R12+URZ+0x36418], R0 ;  /* 0x036418000cff79a7 */ /* 0x0009e2000800003f */
[----:B---3--:R-:W-:-:S04]  /*7e70*/  LOP3.LUT R2, R2, 0x1f, RZ, 0xc0, !PT ;  /* 0x0000001f02027812 */ /* 0x008fc800078ec0ff */
[----:B------:R-:W-:-:S13]  /*7e80*/  ISETP.NE.AND P1, PT, R2, RZ, PT ;  /* 0x000000ff0200720c */ /* 0x000fda0003f25270 */
[----:B----4-:R-:W-:Y:S05]  /*7e90*/  @!P1 BRA `(.L_x_2621) ;  /* 0x0000000000049947 */ /* 0x010fea0003800000 */
[----:B------:R-:W-:Y:S01]  /*7ea0*/  BPT.TRAP 0x1 ;  /* 0x000000040000795c */ /* 0x000fe20000300000 */
.L_x_2621:
[----:B------:R-:W-:Y:S01]  /*7eb0*/  VIADD R22, R22, 0x40 ;  /* 0x0000004016167836 */ /* 0x000fe20000000000 */
[----:B------:R-:W-:Y:S01]  /*7ec0*/  ULDC.64 UR4, c[0x0][0x700] ;  /* 0x0001c00000047ab9 */ /* 0x000fe20000000a00 */
[----:B------:R-:W-:Y:S01]  /*7ed0*/  R2UR UR14, R12 ;  /* 0x000000000c0e72ca */ /* 0x000fe200000e0000 */
[----:B------:R-:W-:Y:S01]  /*7ee0*/  IMAD.U32 R11, RZ, RZ, UR4 ;  /* 0x00000004ff0b7e24 */ /* 0x000fe2000f8e00ff */
[----:B------:R3:W-:Y:S01]  /*7ef0*/  STL [R1+0xc], R4 ;  /* 0x00000c0401007387 */ /* 0x0007e20000100800 */
[----:B------:R-:W-:Y:S01]  /*7f00*/  IADD3 R2, P1, R22, R8, RZ ;  /* 0x0000000816027210 */ /* 0x000fe20007f3e0ff */
[----:B------:R-:W-:Y:S01]  /*7f10*/  UMOV UR6, 0x0 ;  /* 0x0000000000067882 */ /* 0x000fe20000000000 */
[----:B------:R-:W-:Y:S01]  /*7f20*/  SHF.R.S32.HI R10, RZ, 0x1f, R22 ;  /* 0x0000001fff0a7819 */ /* 0x000fe20000011416 */
[----:B------:R-:W-:Y:S01]  /*7f30*/  UMOV UR7, 0x14f00000 ;  /* 0x14f0000000077882 */ /* 0x000fe20000000000 */
[----:B--2---:R-:W-:Y:S01]  /*7f40*/  LEA R0, P2, R2, R11, 0x2 ;  /* 0x0000000b02007211 */ /* 0x004fe200078410ff */
[----:B------:R-:W-:Y:S01]  /*7f50*/  UMOV UR18, URZ ;  /* 0x0000003f00127c82 */ /* 0x000fe20008000000 */
[----:B------:R-:W-:Y:S01]  /*7f60*/  R2UR UR19, R22 ;  /* 0x00000000161372ca */ /* 0x000fe200000e0000 */
[----:B------:R-:W-:Y:S01]  /*7f70*/  IMAD.X R3, R10, 0x1, R14, P1 ;  /* 0x000000010a037824 */ /* 0x000fe200008e060e */
[----:B------:R-:W-:Y:S01]  /*7f80*/  R2UR UR30, R0 ;  /* 0x00000000001e72ca */ /* 0x000fe200000e0000 */
[----:B------:R-:W-:Y:S01]  /*7f90*/  IMAD.U32 R0, RZ, RZ, UR5 ;  /* 0x00000005ff007e24 */ /* 0x000fe2000f8e00ff */
[----:B------:R-:W-:Y:S01]  /*7fa0*/  UIADD3 UR17, UR14, 0x36418, URZ ;  /* 0x000364180e117890 */ /* 0x000fe2000fffe03f */
[----:B---3--:R-:W-:Y:S01]  /*7fb0*/  SHF.L.U32 R4, RZ, 0x1f, RZ ;  /* 0x0000001fff047819 */ /* 0x008fe200000006ff */
        /* <DEDUP_REMOVED lines=27> */
[----:B---3--:R2:W5:Y:S02]  /*8170*/  LDL.LU R4, [R1+0xc] ;  /* 0x00000c0001047983 */ /* 0x0085640000300800 */
[----:B--2-4-:R-:W-:Y:S05]  /*8180*/  @!P1 BRA `(.L_x_2622) ;  /* 0x0000001400249947 */ /* 0x014fea0003800000 */
.L_x_2644:
[----:B------:R-:W-:Y:S05]  /*8190*/  @P0 BRA `(.L_x_2623) ;  /* 0x00000000002c0947 */ /* 0x000fea0003800000 */
[----:B------:R2:W-:Y:S04]  /*81a0*/  STL [R1+0x10], R2 ;  /* 0x0000100201007387 */ /* 0x0005e80000100800 */
[----:B-----5:R3:W-:Y:S01]  /*81b0*/  STL [R1+0xc], R0 ;  /* 0x00000c0001007387 */ /* 0x0207e20000100800 */
[----:B--2---:R-:W3:Y:S02]  /*81c0*/  S2R R2, SR_TID.X ;  /* 0x0000000000027919 */ /* 0x004ee40000002100 */
[----:B---3--:R-:W-:Y:S01]  /*81d0*/  LOP3.LUT R0, R2, 0x1f, RZ, 0xc0, !PT ;  /* 0x0000001f02007812 */ /* 0x008fe200078ec0ff */
[----:B------:R-:W-:-:S03]  /*81e0*/  IMAD.MOV.U32 R2, RZ, RZ, 0x6100 ;  /* 0x00006100ff027424 */ /* 0x000fc600078e00ff */
[----:B------:R-:W-:Y:S01]  /*81f0*/  ISETP.NE.AND P1, PT, R0, RZ, PT ;  /* 0x000000ff0000720c */ /* 0x000fe20003f25270 */
[----:B------:R2:W-:Y:S02]  /*8200*/  SYNCS.ARRIVE.TRANS64 RZ, [R12+URZ+0x36430], R2 ;  /* 0x036430020cff79a7 */ /* 0x0005e4000800003f */
[----:B--2---:R2:W5:Y:S04]  /*8210*/  LDL.LU R2, [R1+0x10] ;  /* 0x0000100001027983 */ /* 0x0045680000300800 */
[----:B------:R2:W5:Y:S06]  /*8220*/  LDL.LU R0, [R1+0xc] ;  /* 0x00000c0001007983 */ /* 0x00056c0000300800 */
[----:B------:R-:W-:Y:S05]  /*8230*/  @!P1 BRA `(.L_x_2623) ;  /* 0x0000000000049947 */ /* 0x000fea0003800000 */
[----:B------:R-:W-:Y:S01]  /*8240*/  BPT.TRAP 0x1 ;  /* 0x000000040000795c */ /* 0x000fe20000300000 */
.L_x_2623:
        /* <DEDUP_REMOVED lines=10> */
[----:B-----5:R-:W-:Y:S01]  /*82f0*/  R2UR UR4, R4 ;  /* 0x00000000040472ca */ /* 0x020fe200000e0000 */
        /* <DEDUP_REMOVED lines=26> */
.L_x_2646:
[----:B------:R-:W-:Y:S05]  /*84a0*/  @P0 BRA `(.L_x_2625) ;  /* 0x00000000001c0947 */ /* 0x000fea0003800000 */
[----:B------:R-:W4:Y:S01]  /*84b0*/  S2R R4, SR_TID.X ;  /* 0x0000000000047919 */ /* 0x000f220000002100 */
[----:B---3--:R-:W-:-:S04]  /*84c0*/  IMAD.MOV.U32 R5, RZ, RZ, 0x6100 ;  /* 0x00006100ff057424 */ /* 0x008fc800078e00ff */
[----:B------:R3:W-:Y:S01]  /*84d0*/  SYNCS.ARRIVE.TRANS64 RZ, [R12+URZ+0x36410], R5 ;  /* 0x036410050cff79a7 */ /* 0x0007e2000800003f */
[----:B----4-:R-:W-:-:S04]  /*84e0*/  LOP3.LUT R4, R4, 0x1f, RZ, 0xc0, !PT ;  /* 0x0000001f04047812 */ /* 0x010fc800078ec0ff */
[----:B------:R-:W-:-:S13]  /*84f0*/  ISETP.NE.AND P1, PT, R4, RZ, PT ;  /* 0x000000ff0400720c */ /* 0x000fda0003f25270 */
[----:B---3--:R-:W-:Y:S05]  /*8500*/  @!P1 BRA `(.L_x_2625) ;  /* 0x0000000000049947 */ /* 0x008fea0003800000 */
[----:B------:R-:W-:Y:S01]  /*8510*/  BPT.TRAP 0x1 ;  /* 0x000000040000795c */ /* 0x000fe20000300000 */
.L_x_2625:
        /* <DEDUP_REMOVED lines=18> */
[----:B------:R-:W-:Y:S02]  /*8640*/  UIADD3 UR8, UR22, 0x20000, URZ ;  /* 0x0002000016087890 */ /* 0x000fe4000fffe03f */
[----:B------:R-:W-:Y:S01]  /*8650*/  IADD3 R4, P1, R8, UR19, RZ ;  /* 0x0000001308047c10 */ /* 0x000fe2000ff3e0ff */
[----:B------:R-:W-:Y:S02]  /*8660*/  UIADD3 UR24, UR22, 0x22000, URZ ;  /* 0x0002200016187890 */ /* 0x000fe4000fffe03f */
[----:B------:R-:W-:Y:S01]  /*8670*/  UIADD3 UR22, UR22, 0x30000, URZ ;  /* 0x0003000016167890 */ /* 0x000fe2000fffe03f */
[----:B---3--:R-:W-:Y:S01]  /*8680*/  LEA R5, P2, R4, R11, 0x2 ;  /* 0x0000000b04057211 */ /* 0x008fe200078410ff */
[----:B------:R-:W-:Y:S01]  /*8690*/  UMOV UR9, UR17 ;  /* 0x0000001100097c82 */ /* 0x000fe20008000000 */
[----:B------:R-:W-:Y:S01]  /*86a0*/  UMOV UR11, UR19 ;  /* 0x00000013000b7c82 */ /* 0x000fe20008000000 */
[----:B------:R-:W-:Y:S01]  /*86b0*/  UMOV UR26, 0x80 ;  /* 0x00000080001a7882 */ /* 0x000fe20000000000 */
[----:B------:R-:W-:Y:S01]  /*86c0*/  R2UR UR30, R5 ;  /* 0x00000000051e72ca */ /* 0x000fe200000e0000 */
[----:B------:R-:W-:Y:S01]  /*86d0*/  IMAD.U32 R5, RZ, RZ, UR19 ;  /* 0x00000013ff057e24 */ /* 0x000fe2000f8e00ff */
[----:B------:R-:W-:Y:S01]  /*86e0*/  UMOV UR25, UR17 ;  /* 0x0000001100197c82 */ /* 0x000fe20008000000 */
[----:B------:R3:W-:Y:S01]  /*86f0*/  UTMALDG.4D [UR16], [UR4], desc[UR6] ;  /* 0x00000610040075b4 */ /* 0x0007e20008019000 */
[----:B------:R-:W-:Y:S01]  /*8700*/  UMOV UR27, UR19 ;  /* 0x00000013001b7c82 */ /* 0x000fe20008000000 */
[----:B------:R-:W-:Y:S01]  /*8710*/  UMOV UR23, UR17 ;  /* 0x0000001100177c82 */ /* 0x000fe20008000000 */
[----:B------:R-:W-:Y:S01]  /*8720*/  LEA.HI.X.SX32 R5, R5, R14, 0x1, P1 ;  /* 0x0000000e05057211 */ /* 0x000fe200008f0eff */
[----:B------:R-:W-:Y:S01]  /*8730*/  UMOV UR15, 0x10 ;  /* 0x00000010000f7882 */ /* 0x000fe20000000000 */
[----:B------:R-:W-:-:S02]  /*8740*/  ISETP.NE.AND P1, PT, R25, RZ, PT ;  /* 0x000000ff1900720c */ /* 0x000fc40003f25270 */
[----:B------:R-:W-:Y:S01]  /*8750*/  LEA.HI.X R4, R4, R0, R5, 0x2, P2 ;  /* 0x0000000004047211 */ /* 0x000fe200010f1405 */
[----:B------:R3:W-:Y:S03]  /*8760*/  UTMALDG.4D [UR8], [UR4], desc[UR6] ;  /* 0x00000608040075b4 */ /* 0x0007e60008019000 */
[----:B------:R-:W-:Y:S01]  /*8770*/  R2UR UR31, R4 ;  /* 0x00000000041f72ca */ /* 0x000fe200000e0000 */
[----:B------:R3:W-:-:S12]  /*8780*/  UTMALDG.4D [UR24], [UR4], desc[UR6] ;  /* 0x00000618040075b4 */ /* 0x0007d80008019000 */
[----:B------:R3:W-:Y:S02]  /*8790*/  UBLKCP.S.G [UR22], [UR30], UR15 ;  /* 0x000000161e0073ba */ /* 0x0007e4000800020f */
[----:B---3--:R-:W-:Y:S05]  /*87a0*/  @P1 BRA `(.L_x_2626) ;  /* 0xfffffff000b01947 */ /* 0x008fea000383ffff */
.L_x_2617:
[----:B--2---:R-:W2:Y:S01]  /*87b0*/  LDL.LU R4, [R1] ;  /* 0x0000000001047983 */ /* 0x004ea20000300800 */
[----:B------:R-:W-:-:S03]  /*87c0*/  IMAD.MOV.U32 R10, RZ, RZ, 0x1 ;  /* 0x00000001ff0a7424 */ /* 0x000fc600078e00ff */
[----:B------:R3:W5:Y:S01]  /*87d0*/  LDL R5, [R1+0x4] ;  /* 0x0000040001057983 */ /* 0x0007620000100800 */
[----:B--2---:R-:W-:-:S13]  /*87e0*/  ISETP.NE.AND P1, PT, R4, RZ, PT ;  /* 0x000000ff0400720c */ /* 0x004fda0003f25270 */
[----:B---3--:R-:W-:Y:S05]  /*87f0*/  @!P1 BRA `(.L_x_2616) ;  /* 0x0000000400889947 */ /* 0x008fea0003800000 */
[----:B------:R-:W2:Y:S02]  /*8800*/  SYNCS.PHASECHK.TRANS64.TRYWAIT P1, [R12+URZ+0x36438], R13 ;  /* 0x0364380d0c0075a7 */ /* 0x000ea4000802017f */
[----:B--2---:R-:W-:Y:S05]  /*8810*/  @!P1 BRA `(.L_x_2627) ;  /* 0x0000000c00b89947 */ /* 0x004fea0003800000 */
.L_x_2647:
[----:B------:R-:W-:Y:S05]  /*8820*/  @P0 BRA `(.L_x_2628) ;  /* 0x00000000001c0947 */ /* 0x000fea0003800000 */
[----:B------:R-:W3:Y:S01]  /*8830*/  S2R R4, SR_TID.X ;  /* 0x0000000000047919 */ /* 0x000ee20000002100 */
[----:B-----5:R-:W-:-:S04]  /*8840*/  IMAD.MOV.U32 R5, RZ, RZ, 0x6100 ;  /* 0x00006100ff057424 */ /* 0x020fc800078e00ff */
[----:B------:R4:W-:Y:S01]  /*8850*/  SYNCS.ARRIVE.TRANS64 RZ, [R12+URZ+0x36430], R5 ;  /* 0x036430050cff79a7 */ /* 0x0009e2000800003f */
[----:B---3--:R-:W-:-:S04]  /*8860*/  LOP3.LUT R4, R4, 0x1f, RZ, 0xc0, !PT ;  /* 0x0000001f04047812 */ /* 0x008fc800078ec0ff */
[----:B------:R-:W-:-:S13]  /*8870*/  ISETP.NE.AND P1, PT, R4, RZ, PT ;  /* 0x000000ff0400720c */ /* 0x000fda0003f25270 */
[----:B----4-:R-:W-:Y:S05]  /*8880*/  @!P1 BRA `(.L_x_2628) ;  /* 0x0000000000049947 */ /* 0x010fea0003800000 */
[----:B------:R-:W-:Y:S01]  /*8890*/  BPT.TRAP 0x1 ;  /* 0x000000040000795c */ /* 0x000fe20000300000 */
.L_x_2628:
[----:B-----5:R-:W3:Y:S01]  /*88a0*/  LDC.64 R4, c[0x0][0x728] ;  /* 0x0001ca00ff047b82 */ /* 0x020ee20000000a00 */
        /* <DEDUP_REMOVED lines=19> */
[----:B---3--:R-:W-:Y:S01]  /*89e0*/  LEA R4, P2, R10, R4, 0x2 ;  /* 0x000000040a047211 */ /* 0x008fe200078410ff */
[----:B------:R-:W-:Y:S01]  /*89f0*/  UMOV UR9, UR17 ;  /* 0x0000001100097c82 */ /* 0x000fe20008000000 */
[----:B------:R-:W-:Y:S01]  /*8a00*/  UMOV UR11, UR19 ;  /* 0x00000013000b7c82 */ /* 0x000fe20008000000 */
[----:B------:R-:W-:Y:S01]  /*8a10*/  UMOV UR25, UR17 ;  /* 0x0000001100197c82 */ /* 0x000fe20008000000 */
[----:B------:R-:W-:Y:S01]  /*8a20*/  R2UR UR22, R4 ;  /* 0x00000000041672ca */ /* 0x000fe200000e0000 */
[----:B------:R-:W-:Y:S01]  /*8a30*/  UMOV UR27, UR19 ;  /* 0x00000013001b7c82 */ /* 0x000fe20008000000 */
[----:B------:R-:W-:Y:S01]  /*8a40*/  IADD3 R4, P1, R20, 0x1f0, RZ ;  /* 0x000001f014047810 */ /* 0x000fe20007f3e0ff */
[----:B------:R-:W-:Y:S01]  /*8a50*/  UMOV UR31, UR17 ;  /* 0x00000011001f7c82 */ /* 0x000fe20008000000 */
[----:B------:R-:W-:Y:S01]  /*8a60*/  LEA.HI.X R5, R10, R5, R13, 0x2, P2 ;  /* 0x000000050a057211 */ /* 0x000fe200010f140d */
        /* <DEDUP_REMOVED lines=10> */
[----:B------:R-:W2:Y:S02]  /*8b10*/  SYNCS.PHASECHK.TRANS64.TRYWAIT P1, [R12+URZ+0x36428], R5 ;  /* 0x036428050c0075a7 */ /* 0x000ea4000802017f */
[----:B-12---:R-:W-:Y:S05]  /*8b20*/  @!P1 BRA `(.L_x_2629) ;  /* 0x0000000c00089947 */ /* 0x006fea0003800000 */
.L_x_2648:
[----:B------:R-:W-:Y:S01]  /*8b30*/  IMAD.MOV.U32 R10, RZ, RZ, RZ ;  /* 0x000000ffff0a7224 */ /* 0x000fe200078e00ff */
[----:B------:R-:W-:Y:S06]  /*8b40*/  @P0 BRA `(.L_x_2630) ;  /* 0x00000000001c0947 */ /* 0x000fec0003800000 */
[----:B------:R-:W2:Y:S01]  /*8b50*/  S2R R4, SR_TID.X ;  /* 0x0000000000047919 */ /* 0x000ea20000002100 */
[----:B-1----:R-:W-:-:S04]  /*8b60*/  IMAD.MOV.U32 R5, RZ, RZ, 0x6100 ;  /* 0x00006100ff057424 */ /* 0x002fc800078e00ff */
[----:B------:R3:W-:Y:S01]  /*8b70*/  SYNCS.ARRIVE.TRANS64 RZ, [R12+URZ+0x36418], R5 ;  /* 0x036418050cff79a7 */ /* 0x0007e2000800003f */
[----:B--2---:R-:W-:-:S04]  /*8b80*/  LOP3.LUT R4, R4, 0x1f, RZ, 0xc0, !PT ;  /* 0x0000001f04047812 */ /* 0x004fc800078ec0ff */
[----:B------:R-:W-:-:S13]  /*8b90*/  ISETP.NE.AND P1, PT, R4, RZ, PT ;  /* 0x000000ff0400720c */ /* 0x000fda0003f25270 */
[----:B---3--:R-:W-:Y:S05]  /*8ba0*/  @!P1 BRA `(.L_x_2630) ;  /* 0x0000000000049947 */ /* 0x008fea0003800000 */
[----:B------:R-:W-:Y:S01]  /*8bb0*/  BPT.TRAP 0x1 ;  /* 0x000000040000795c */ /* 0x000fe20000300000 */
.L_x_2630:
[----:B-1----:R2:W5:Y:S01]  /*8bc0*/  LDL.LU R5, [R1+0x4] ;  /* 0x0000040001057983 */ /* 0x0025620000300800 */
        /* <DEDUP_REMOVED lines=14> */
[----:B------:R-:W-:-:S03]  /*8cb0*/  UMOV UR22, 0x10 ;  /* 0x0000001000167882 */ /* 0x000fc60000000000 */
[----:B------:R-:W-:Y:S02]  /*8cc0*/  UIADD3 UR16, UR14, 0x24000, URZ ;  /* 0x000240000e107890 */ /* 0x000fe4000fffe03f */
[----:B------:R-:W-:Y:S01]  /*8cd0*/  IMAD.U32 R3, RZ, RZ, UR19 ;  /* 0x00000013ff037e24 */ /* 0x000fe2000f8e00ff */
[----:B------:R-:W-:Y:S01]  /*8ce0*/  IADD3 R8, P1, R8, UR19, RZ ;  /* 0x0000001308087c10 */ /* 0x000fe2000ff3e0ff */
[----:B------:R-:W-:Y:S02]  /*8cf0*/  UIADD3 UR17, UR14, 0x36418, URZ ;  /* 0x000364180e117890 */ /* 0x000fe4000fffe03f */
[----:B------:R-:W-:Y:S01]  /*8d00*/  UIADD3 UR8, UR14, 0x26000, URZ ;  /* 0x000260000e087890 */ /* 0x000fe2000fffe03f */
[----:B------:R-:W-:Y:S01]  /*8d10*/  LEA.HI.X.SX32 R3, R3, R14, 0x1, P1 ;  /* 0x0000000e03037211 */ /* 0x000fe200008f0eff */
[----:B------:R-:W-:Y:S01]  /*8d20*/  UIADD3 UR24, UR14, 0x28000, URZ ;  /* 0x000280000e187890 */ /* 0x000fe2000fffe03f */
[----:B------:R-:W-:Y:S01]  /*8d30*/  LEA R11, P1, R8, R11, 0x2 ;  /* 0x0000000b080b7211 */ /* 0x000fe200078210ff */
[----:B------:R-:W-:Y:S01]  /*8d40*/  UIADD3 UR14, UR14, 0x30100, URZ ;  /* 0x000301000e0e7890 */ /* 0x000fe2000fffe03f */
[----:B------:R-:W-:-:S02]  /*8d50*/  UMOV UR9, UR17 ;  /* 0x0000001100097c82 */ /* 0x000fc40008000000 */
[----:B------:R-:W-:Y:S01]  /*8d60*/  LEA.HI.X R0, R8, R0, R3, 0x2, P1 ;  /* 0x0000000008007211 */ /* 0x000fe200008f1403 */
[----:B------:R-:W-:Y:S01]  /*8d70*/  UMOV UR11, UR19 ;  /* 0x00000013000b7c82 */ /* 0x000fe20008000000 */
[----:B------:R-:W-:Y:S01]  /*8d80*/  R2UR UR30, R11 ;  /* 0x000000000b1e72ca */ /* 0x000fe200000e0000 */
[----:B------:R2:W-:Y:S01]  /*8d90*/  UTMALDG.4D [UR16], [UR4], desc[UR6] ;  /* 0x00000610040075b4 */ /* 0x0005e20008019000 */
[----:B------:R-:W-:Y:S01]  /*8da0*/  R2UR UR31, R0 ;  /* 0x00000000001f72ca */ /* 0x000fe200000e0000 */
[----:B------:R-:W-:Y:S01]  /*8db0*/  UMOV UR25, UR17 ;  /* 0x0000001100197c82 */ /* 0x000fe20008000000 */
[----:B------:R-:W-:Y:S01]  /*8dc0*/  UMOV UR27, UR19 ;  /* 0x00000013001b7c82 */ /* 0x000fe20008000000 */
[----:B------:R-:W-:Y:S01]  /*8dd0*/  UMOV UR15, UR17 ;  /* 0x00000011000f7c82 */ /* 0x000fe20008000000 */
[----:B------:R2:W-:Y:S01]  /*8de0*/  UTMALDG.4D [UR8], [UR4], desc[UR6] ;  /* 0x00000608040075b4 */ /* 0x0005e20008019000 */
[----:B------:R2:W-:Y:S08]  /*8df0*/  UTMALDG.4D [UR24], [UR4], desc[UR6] ;  /* 0x00000618040075b4 */ /* 0x0005f00008019000 */
[----:B------:R2:W-:Y:S02]  /*8e00*/  UBLKCP.S.G [UR14], [UR30], UR22 ;  /* 0x0000000e1e0073ba */ /* 0x0005e40008000216 */
[----:B--2---:R-:W-:-:S07]  /*8e10*/  IMAD.MOV.U32 R23, RZ, RZ, 0x2 ;  /* 0x00000002ff177424 */ /* 0x004fce00078e00ff */
.L_x_2616:
[----:B------:R-:W-:-:S04]  /*8e20*/  SHF.L.U32 R3, R10, 0x1f, RZ ;  /* 0x0000001f0a037819 */ /* 0x000fc800000006ff */
[----:B------:R-:W2:Y:S02]  /*8e30*/  SYNCS.PHASECHK.TRANS64.TRYWAIT P1, [R12+URZ+0x36438], R3 ;  /* 0x036438030c0075a7 */ /* 0x000ea4000802017f */
[----:B--2---:R-:W-:Y:S05]  /*8e40*/  @!P1 BRA `(.L_x_2631) ;  /* 0x0000000800549947 */ /* 0x004fea0003800000 */
.L_x_2649:
[----:B------:R-:W-:Y:S05]  /*8e50*/  @P0 BRA `(.L_x_2632) ;  /* 0x0000000000180947 */ /* 0x000fea0003800000 */
[----:B------:R-:W3:Y:S01]  /*8e60*/  S2R R0, SR_TID.X ;  /* 0x0000000000007919 */ /* 0x000ee20000002100 */
[----:B--2---:R-:W-:-:S04]  /*8e70*/  IMAD.MOV.U32 R3, RZ, RZ, 0x6100 ;  /* 0x00006100ff037424 */ /* 0x004fc800078e00ff */
[----:B------:R4:W-:Y:S01]  /*8e80*/  SYNCS.ARRIVE.TRANS64 RZ, [R12+URZ+0x36430], R3 ;  /* 0x036430030cff79a7 */ /* 0x0009e2000800003f */
[----:B---3--:R-:W-:-:S13]  /*8e90*/  LOP3.LUT P0, RZ, R0, 0x1f, RZ, 0xc0, !PT ;  /* 0x0000001f00ff7812 */ /* 0x008fda000780c0ff */
[----:B----4-:R-:W-:Y:S05]  /*8ea0*/  @!P0 BRA `(.L_x_2632) ;  /* 0x0000000000048947 */ /* 0x010fea0003800000 */
[----:B------:R-:W-:Y:S01]  /*8eb0*/  BPT.TRAP 0x1 ;  /* 0x000000040000795c */ /* 0x000fe20000300000 */
.L_x_2632:
[----:B-----5:R-:W-:Y:S01]  /*8ec0*/  R2UR UR19, R5 ;  /* 0x00000000051372ca */ /* 0x020fe200000e0000 */
[----:B--2---:R-:W2:Y:S01]  /*8ed0*/  LDC.64 R2, c[0x0][0x728] ;  /* 0x0001ca00ff027b82 */ /* 0x004ea20000000a00 */
[----:B------:R-:W-:Y:S01]  /*8ee0*/  IADD3 R20, P1, R20, 0x1f0, RZ ;  /* 0x000001f014147810 */ /* 0x000fe20007f3e0ff */
[----:B------:R-:W-:Y:S01]  /*8ef0*/  UMOV UR6, 0x0 ;  /* 0x0000000000067882 */ /* 0x000fe20000000000 */
[----:B------:R-:W-:Y:S01]  /*8f00*/  R2UR UR24, R12 ;  /* 0x000000000c1872ca */ /* 0x000fe200000e0000 */
[----:B------:R-:W-:Y:S01]  /*8f10*/  UMOV UR7, 0x14f00000 ;  /* 0x14f0000000077882 */ /* 0x000fe20000000000 */
[----:B------:R-:W-:Y:S01]  /*8f20*/  R2UR UR4, R20 ;  /* 0x00000000140472ca */ /* 0x000fe200000e0000 */
[----:B------:R-:W-:Y:S01]  /*8f30*/  IMAD.X R21, RZ, RZ, R21, P1 ;  /* 0x000000ffff157224 */ /* 0x000fe200008e0615 */
[----:B------:R-:W-:Y:S01]  /*8f40*/  UMOV UR18, URZ ;  /* 0x0000003f00127c82 */ /* 0x000fe20008000000 */
[----:B------:R-:W-:Y:S01]  /*8f50*/  UMOV UR20, UR28 ;  /* 0x0000001c00147c82 */ /* 0x000fe20008000000 */
[----:B------:R-:W-:Y:S01]  /*8f60*/  UMOV UR21, UR29 ;  /* 0x0000001d00157c82 */ /* 0x000fe20008000000 */
[----:B------:R-:W-:Y:S01]  /*8f70*/  UMOV UR10, 0x40 ;  /* 0x00000040000a7882 */ /* 0x000fe20000000000 */
[----:B------:R-:W-:Y:S01]  /*8f80*/  R2UR UR5, R21 ;  /* 0x00000000150572ca */ /* 0x000fe200000e0000 */
[----:B------:R-:W-:Y:S01]  /*8f90*/  USHF.L.U32 UR19, UR19, 0x6, URZ ;  /* 0x0000000613137899 */ /* 0x000fe2000800063f */
[----:B------:R-:W-:Y:S01]  /*8fa0*/  LOP3.LUT R10, R10, 0x1, RZ, 0x3c, !PT ;  /* 0x000000010a0a7812 */ /* 0x000fe200078e3cff */
[----:B------:R-:W-:Y:S01]  /*8fb0*/  UMOV UR12, UR28 ;  /* 0x0000001c000c7c82 */ /* 0x000fe20008000000 */
[----:B------:R-:W-:Y:S01]  /*8fc0*/  UMOV UR13, UR29 ;  /* 0x0000001d000d7c82 */ /* 0x000fe20008000000 */
[----:B------:R-:W-:-:S02]  /*8fd0*/  UIADD3 UR17, UR24, 0x36430, URZ ;  /* 0x0003643018117890 */ /* 0x000fc4000fffe03f */
[----:B------:R-:W-:Y:S01]  /*8fe0*/  IMAD.U32 R0, RZ, RZ, UR19 ;  /* 0x00000013ff007e24 */ /* 0x000fe2000f8e00ff */
[----:B------:R-:W-:Y:S01]  /*8ff0*/  IADD3 R6, P0, R6, UR19, RZ ;  /* 0x0000001306067c10 */ /* 0x000fe2000ff1e0ff */
[----:B------:R-:W-:Y:S02]  /*9000*/  UIADD3 UR16, UR24, 0x2a000, URZ ;  /* 0x0002a00018107890 */ /* 0x000fe4000fffe03f */
[----:B------:R-:W-:Y:S01]  /*9010*/  UIADD3 UR30, UR24, 0x30200, URZ ;  /* 0x00030200181e7890 */ /* 0x000fe2000fffe03f */
[----:B------:R-:W-:Y:S01]  /*9020*/  LEA.HI.X.SX32 R15, R0, R15, 0x1, P0 ;  /* 0x0000000f000f7211 */ /* 0x000fe200000f0eff */
[----:B------:R-:W-:Y:S01]  /*9030*/  UIADD3 UR8, UR24, 0x2c000, URZ ;  /* 0x0002c00018087890 */ /* 0x000fe2000fffe03f */
[C---:B--2---:R-:W-:Y:S01]  /*9040*/  LEA R2, P0, R6.reuse, R2, 0x2 ;  /* 0x0000000206027211 */ /* 0x044fe200078010ff */
[----:B------:R-:W-:Y:S01]  /*9050*/  UIADD3 UR24, UR24, 0x2e000, URZ ;  /* 0x0002e00018187890 */ /* 0x000fe2000fffe03f */
[----:B------:R-:W-:Y:S02]  /*9060*/  UMOV UR9, UR17 ;  /* 0x0000001100097c82 */ /* 0x000fe40008000000 */
[----:B------:R-:W-:Y:S01]  /*9070*/  LEA.HI.X R3, R6, R3, R15, 0x2, P0 ;  /* 0x0000000306037211 */ /* 0x000fe200000f140f */
[----:B------:R-:W-:Y:S01]  /*9080*/  UMOV UR11, UR19 ;  /* 0x00000013000b7c82 */ /* 0x000fe20008000000 */
[----:B------:R-:W-:Y:S01]  /*9090*/  R2UR UR22, R2 ;  /* 0x00000000021672ca */ /* 0x000fe200000e0000 */
[----:B------:R-:W-:Y:S01]  /*90a0*/  UMOV UR26, 0x80 ;  /* 0x00000080001a7882 */ /* 0x000fe20000000000 */
        /* <DEDUP_REMOVED lines=13> */
[----:B--2---:R-:W-:-:S03]  /*9180*/  NOP ;  /* 0x0000000000007918 */ /* 0x004fc60000000000 */
.L_x_2613:
[----:B------:R-:W-:Y:S05]  /*9190*/  BSYNC B1 ;  /* 0x0000000000017941 */ /* 0x000fea0003800000 */
.L_x_2612:
[----:B------:R-:W-:-:S03]  /*91a0*/  UMOV UR4, 0xffffffff ;  /* 0xffffffff00047882 */ /* 0x000fc60000000000 */
[----:B------:R-:W-:Y:S05]  /*91b0*/  BRA.DIV UR4, `(.L_x_2633) ;  /* 0x00000006048c7947 */ /* 0x000fea000b800000 */
[----:B------:R-:W-:-:S13]  /*91c0*/  ELECT P6, URZ, PT ;  /* 0x00000000003f782f */ /* 0x000fda00038c0000 */
.L_x_2652:
[----:B------:R-:W-:Y:S05]  /*91d0*/  @!P6 BRA `(.L_x_2574) ;  /* 0x000000000074e947 */ /* 0x000fea0003800000 */
[----:B------:R-:W2:Y:S02]  /*91e0*/  LDL.LU R0, [R1+0x8] ;  /* 0x0000080001007983 */ /* 0x000ea40000300800 */
[----:B--2---:R-:W-:-:S04]  /*91f0*/  LOP3.LUT R0, R0, 0x2, RZ, 0xfc, !PT ;  /* 0x0000000200007812 */ /* 0x004fc800078efcff */
[----:B------:R-:W-:-:S13]  /*9200*/  ISETP.NE.AND P2, PT, R0, 0x3, PT ;  /* 0x000000030000780c */ /* 0x000fda0003f45270 */
[----:B------:R-:W-:Y:S05]  /*9210*/  @!P2 BRA `(.L_x_2634) ;  /* 0x000000000004a947 */ /* 0x000fea0003800000 */
[----:B------:R-:W-:Y:S01]  /*9220*/  BPT.TRAP 0x1 ;  /* 0x000000040000795c */ /* 0x000fe20000300000 */
.L_x_2634:
[----:B------:R-:W2:Y:S01]  /*9230*/  S2R R3, SR_CgaCtaId ;  /* 0x0000000000037919 */ /* 0x000ea20000008800 */
[----:B------:R-:W-:Y:S02]  /*9240*/  MOV R0, 0x400 ;  /* 0x0000040000007802 */ /* 0x000fe40000000f00 */
[----:B------:R-:W-:Y:S02]  /*9250*/  SHF.L.U32 R2, R16, 0x1f, RZ ;  /* 0x0000001f10027819 */ /* 0x000fe400000006ff */
[----:B--2---:R-:W-:-:S05]  /*9260*/  LEA R7, R3, R0, 0x18 ;  /* 0x0000000003077211 */ /* 0x004fca00078ec0ff */
[----:B------:R-:W-:-:S04]  /*9270*/  VIADD R0, R7, 0x36420 ;  /* 0x0003642007007836 */ /* 0x000fc80000000000 */
[C---:B------:R-:W-:Y:S02]  /*9280*/  IMAD R5, R23.reuse, 0x8, R0 ;  /* 0x0000000817057824 */ /* 0x040fe400078e0200 */
[----:B------:R-:W-:Y:S02]  /*9290*/  VIADD R23, R23, 0x1 ;  /* 0x0000000117177836 */ /* 0x000fe40000000000 */
[----:B------:R-:W2:Y:S03]  /*92a0*/  SYNCS.PHASECHK.TRANS64.TRYWAIT P0, [R5+URZ], R2 ;  /* 0x00000002050075a7 */ /* 0x000ea6000800017f */
[----:B------:R-:W-:-:S04]  /*92b0*/  ISETP.NE.AND P1, PT, R23, 0x2, PT ;  /* 0x000000021700780c */ /* 0x000fc80003f25270 */
[----:B------:R-:W-:Y:S02]  /*92c0*/  SEL R3, RZ, 0x1, P1 ;  /* 0x00000001ff037807 */ /* 0x000fe40000800000 */
[----:B------:R-:W-:Y:S02]  /*92d0*/  SEL R23, R23, RZ, P1 ;  /* 0x000000ff17177207 */ /* 0x000fe40000800000 */
[----:B------:R-:W-:-:S03]  /*92e0*/  LOP3.LUT R3, R16, R3, RZ, 0x3c, !PT ;  /* 0x0000000310037212 */ /* 0x000fc600078e3cff */
[----:B------:R-:W-:Y:S01]  /*92f0*/  IMAD R23, R23, 0x8, R0 ;  /* 0x0000000817177824 */ /* 0x000fe200078e0200 */
[----:B------:R-:W-:Y:S01]  /*9300*/  SHF.L.U32 R0, R3, 0x1f, RZ ;  /* 0x0000001f03007819 */ /* 0x000fe200000006ff */
[----:B--2---:R-:W-:Y:S06]  /*9310*/  @!P0 BRA `(.L_x_2635) ;  /* 0x0000000400548947 */ /* 0x004fec0003800000 */
.L_x_2653:
[----:B------:R-:W3:Y:S02]  /*9320*/  SYNCS.PHASECHK.TRANS64.TRYWAIT P0, [R23+URZ], R0 ;  /* 0x00000000170075a7 */ /* 0x000ee4000800017f */
[----:B---3--:R-:W-:Y:S05]  /*9330*/  @!P0 BRA `(.L_x_2636) ;  /* 0x0000000400608947 */ /* 0x008fea0003800000 */
.L_x_2654:
[----:B------:R-:W-:Y:S05]  /*9340*/  @!P2 BRA `(.L_x_2637) ;  /* 0x000000000004a947 */ /* 0x000fea0003800000 */
[----:B------:R-:W-:Y:S01]  /*9350*/  BPT.TRAP 0x1 ;  /* 0x000000040000795c */ /* 0x000fe20000300000 */
.L_x_2637:
[----:B------:R-:W-:-:S07]  /*9360*/  SHF.L.U32 R10, R10, 0x1f, RZ ;  /* 0x0000001f0a0a7819 */ /* 0x000fce00000006ff */
.L_x_2638:
[----:B----4-:R4:W1:Y:S02]  /*9370*/  SYNCS.PHASECHK.TRANS64.TRYWAIT P0, [R7+URZ+0x36438], R10 ;  /* 0x0364380a070075a7 */ /* 0x010864000800017f */
[----:B-1----:R-:W-:Y:S05]  /*9380*/  @!P0 NANOSLEEP.SYNCS 0x989680 ;  /* 0x009896800000895d */ /* 0x002fea0003900000 */
[----:B------:R-:W1:Y:S02]  /*9390*/  @!P0 SYNCS.PHASECHK.TRANS64 P0, [R7+URZ+0x36438], R10 ;  /* 0x0364380a070085a7 */ /* 0x000e64000800007f */
[----:B-1----:R-:W-:Y:S05]  /*93a0*/  @!P0 BRA `(.L_x_2638) ;  /* 0xfffffffc00f08947 */ /* 0x002fea000383ffff */
.L_x_2574:
[----:B------:R-:W-:Y:S05]  /*93b0*/  BSYNC B0 ;  /* 0x0000000000007941 */ /* 0x000fea0003800000 */
.L_x_2572:
[----:B------:R-:W-:Y:S05]  /*93c0*/  EXIT ;  /* 0x000000000000794d */ /* 0x000fea0003800000 */
.L_x_2527:
[----:B------:R-:W-:Y:S02]  /*93d0*/  IMAD.MOV.U32 R12, RZ, RZ, RZ ;  /* 0x000000ffff0c7224 */ /* 0x000fe400078e00ff */
[----:B------:R-:W-:Y:S02]  /*93e0*/  IMAD.MOV.U32 R11, RZ, RZ, 0x1f ;  /* 0x0000001fff0b7424 */ /* 0x000fe400078e00ff */
[----:B------:R-:W-:-:S07]  /*93f0*/  IMAD.MOV.U32 R15, RZ, RZ, -0x1 ;  /* 0xffffffffff0f7424 */ /* 0x000fce00078e00ff */
[----:B------:R-:W-:Y:S05]  /*9400*/  WARPSYNC.COLLECTIVE R15, `(.L_x_2639) ;  /* 0x000000000f087348 */ /* 0x000fea0003c00000 */
[----:B------:R1:W2:Y:S02]  /*9410*/  SHFL.IDX P6, R14, R13, R12, R11 ;  /* 0x0000000c0d0e7389 */ /* 0x0002a400000c000b */
[----:B-12---:R-:W-:Y:S01]  /*9420*/  ENDCOLLECTIVE ;  /* 0x000000000000791b */ /* 0x006fe20003800000 */
.L_x_2639:
[----:B------:R-:W-:Y:S05]  /*9430*/  BRA `(.L_x_2640) ;  /* 0xffffff7c00787947 */ /* 0x000fea000383ffff */
.L_x_2529:
[----:B--2---:R2:W3:Y:S02]  /*9440*/  SYNCS.PHASECHK.TRANS64.TRYWAIT P0, [R19+URZ+0x36400], R10 ;  /* 0x0364000a130075a7 */ /* 0x0044e4000800017f */
[----:B---3--:R-:W-:Y:S05]  /*9450*/  @!P0 NANOSLEEP.SYNCS 0x989680 ;  /* 0x009896800000895d */ /* 0x008fea0003900000 */
[----:B------:R-:W3:Y:S02]  /*9460*/  @!P0 SYNCS.PHASECHK.TRANS64 P0, [R19+URZ+0x36400], R10 ;  /* 0x0364000a130085a7 */ /* 0x000ee4000800007f */
[----:B---3--:R-:W-:Y:S05]  /*9470*/  @!P0 BRA `(.L_x_2529) ;  /* 0xfffffffc00f08947 */ /* 0x008fea000383ffff */
[----:B------:R-:W-:Y:S05]  /*9480*/  BRA `(.L_x_2528) ;  /* 0xffffff7c00b07947 */ /* 0x000fea000383ffff */
.L_x_2533:
[----:B--2---:R2:W3:Y:S02]  /*9490*/  SYNCS.PHASECHK.TRANS64.TRYWAIT P1, [R3+URZ+0x36410], R12 ;  /* 0x0364100c030075a7 */ /* 0x0044e4000802017f */
[----:B---3--:R-:W-:Y:S05]  /*94a0*/  @!P1 NANOSLEEP.SYNCS 0x989680 ;  /* 0x009896800000995d */ /* 0x008fea0003900000 */
[----:B------:R-:W3:Y:S02]  /*94b0*/  @!P1 SYNCS.PHASECHK.TRANS64 P1, [R3+URZ+0x36410], R12 ;  /* 0x0364100c030095a7 */ /* 0x000ee4000802007f */
[----:B---3--:R-:W-:Y:S05]  /*94c0*/  @!P1 BRA `(.L_x_2533) ;  /* 0xfffffffc00f09947 */ /* 0x008fea000383ffff */
[----:B------:R-:W-:Y:S05]  /*94d0*/  BRA `(.L_x_2532) ;  /* 0xffffff8400787947 */ /* 0x000fea000383ffff */
.L_x_2537:
[----:B------:R1:W1:Y:S02]  /*94e0*/  SYNCS.PHASECHK.TRANS64.TRYWAIT P1, [R19+URZ+0x36430], R14 ;  /* 0x0364300e130075a7 */ /* 0x000264000802017f */
[----:B-1----:R-:W-:Y:S05]  /*94f0*/  @!P1 NANOSLEEP.SYNCS 0x989680 ;  /* 0x009896800000995d */ /* 0x002fea0003900000 */
[----:B------:R-:W1:Y:S02]  /*9500*/  @!P1 SYNCS.PHASECHK.TRANS64 P1, [R19+URZ+0x36430], R14 ;  /* 0x0364300e130095a7 */ /* 0x000e64000802007f */
[----:B-1----:R-:W-:Y:S05]  /*9510*/  @!P1 BRA `(.L_x_2537) ;  /* 0xfffffffc00f09947 */ /* 0x002fea000383ffff */
[----:B------:R-:W-:Y:S05]  /*9520*/  BRA `(.L_x_2536) ;  /* 0xffffff8c001c7947 */ /* 0x000fea000383ffff */
.L_x_2614:
[----:B-1----:R1:W2:Y:S02]  /*9530*/  SYNCS.PHASECHK.TRANS64.TRYWAIT P1, [R12+URZ+0x36420], R13 ;  /* 0x0364200d0c0075a7 */ /* 0x0022a4000802017f */
[----:B--2---:R-:W-:Y:S05]  /*9540*/  @!P1 NANOSLEEP.SYNCS 0x989680 ;  /* 0x009896800000995d */ /* 0x004fea0003900000 */
[----:B------:R-:W2:Y:S02]  /*9550*/  @!P1 SYNCS.PHASECHK.TRANS64 P1, [R12+URZ+0x36420], R13 ;  /* 0x0364200d0c0095a7 */ /* 0x000ea4000802007f */
[----:B--2---:R-:W-:Y:S05]  /*9560*/  @!P1 BRA `(.L_x_2614) ;  /* 0xfffffffc00f09947 */ /* 0x004fea000383ffff */
[----:B------:R-:W-:Y:S05]  /*9570*/  BRA `(.L_x_2641) ;  /* 0xffffffdc00687947 */ /* 0x000fea000383ffff */
.L_x_2618:
[----:B-1----:R1:W3:Y:S02]  /*9580*/  SYNCS.PHASECHK.TRANS64.TRYWAIT P1, [R12+URZ+0x36438], R13 ;  /* 0x0364380d0c0075a7 */ /* 0x0022e4000802017f */
[----:B---3--:R-:W-:Y:S05]  /*9590*/  @!P1 NANOSLEEP.SYNCS 0x989680 ;  /* 0x009896800000995d */ /* 0x008fea0003900000 */
[----:B------:R-:W3:Y:S02]  /*95a0*/  @!P1 SYNCS.PHASECHK.TRANS64 P1, [R12+URZ+0x36438], R13 ;  /* 0x0364380d0c0095a7 */ /* 0x000ee4000802007f */
[----:B---3--:R-:W-:Y:S05]  /*95b0*/  @!P1 BRA `(.L_x_2618) ;  /* 0xfffffffc00f09947 */ /* 0x008fea000383ffff */
[----:B------:R-:W-:Y:S05]  /*95c0*/  BRA `(.L_x_2642) ;  /* 0xffffffe400387947 */ /* 0x000fea000383ffff */
.L_x_2620:
[----:B--2---:R2:W3:Y:S02]  /*95d0*/  SYNCS.PHASECHK.TRANS64.TRYWAIT P1, [R12+URZ+0x36428], R0 ;  /* 0x036428000c0075a7 */ /* 0x0044e4000802017f */
[----:B---3--:R-:W-:Y:S05]  /*95e0*/  @!P1 NANOSLEEP.SYNCS 0x989680 ;  /* 0x009896800000995d */ /* 0x008fea0003900000 */
[----:B------:R-:W3:Y:S02]  /*95f0*/  @!P1 SYNCS.PHASECHK.TRANS64 P1, [R12+URZ+0x36428], R0 ;  /* 0x036428000c0095a7 */ /* 0x000ee4000802007f */
[----:B---3--:R-:W-:Y:S05]  /*9600*/  @!P1 BRA `(.L_x_2620) ;  /* 0xfffffffc00f09947 */ /* 0x008fea000383ffff */
[----:B------:R-:W-:Y:S05]  /*9610*/  BRA `(.L_x_2643) ;  /* 0xffffffe800047947 */ /* 0x000fea000383ffff */
.L_x_2622:
[----:B-----5:R2:W-:Y:S02]  /*9620*/  STL [R1+0xc], R0 ;  /* 0x00000c0001007387 */ /* 0x0205e40000100800 */
[----:B--2---:R-:W-:-:S04]  /*9630*/  SHF.L.U32 R0, RZ, 0x1f, RZ ;  /* 0x0000001fff007819 */ /* 0x004fc800000006ff */
[----:B------:R2:W3:Y:S03]  /*9640*/  SYNCS.PHASECHK.TRANS64.TRYWAIT P1, [R12+URZ+0x36438], R0 ;  /* 0x036438000c0075a7 */ /* 0x0004e6000802017f */
[----:B---3--:R-:W-:Y:S05]  /*9650*/  @!P1 NANOSLEEP.SYNCS 0x989680 ;  /* 0x009896800000995d */ /* 0x008fea0003900000 */
[----:B------:R2:W3:Y:S02]  /*9660*/  @!P1 SYNCS.PHASECHK.TRANS64 P1, [R12+URZ+0x36438], R0 ;  /* 0x036438000c0095a7 */ /* 0x0004e4000802007f */
[----:B--2---:R2:W5:Y:S02]  /*9670*/  LDL.LU R0, [R1+0xc] ;  /* 0x00000c0001007983 */ /* 0x0045640000300800 */
[----:B--23--:R-:W-:Y:S05]  /*9680*/  @!P1 BRA `(.L_x_2622) ;  /* 0xfffffffc00e49947 */ /* 0x00cfea000383ffff */
[----:B------:R-:W-:Y:S05]  /*9690*/  BRA `(.L_x_2644) ;  /* 0xffffffe800bc7947 */ /* 0x000fea000383ffff */
.L_x_2624:
[----:B------:R-:W-:-:S07]  /*96a0*/  SHF.L.U32 R5, R16, 0x1f, RZ ;  /* 0x0000001f10057819 */ /* 0x000fce00000006ff */
.L_x_2645:
[----:B---3--:R3:W4:Y:S02]  /*96b0*/  SYNCS.PHASECHK.TRANS64.TRYWAIT P1, [R12+URZ+0x36420], R5 ;  /* 0x036420050c0075a7 */ /* 0x008724000802017f */
[----:B----4-:R-:W-:Y:S05]  /*96c0*/  @!P1 NANOSLEEP.SYNCS 0x989680 ;  /* 0x009896800000995d */ /* 0x010fea0003900000 */
[----:B------:R-:W4:Y:S02]  /*96d0*/  @!P1 SYNCS.PHASECHK.TRANS64 P1, [R12+URZ+0x36420], R5 ;  /* 0x036420050c0095a7 */ /* 0x000f24000802007f */
[----:B----4-:R-:W-:Y:S05]  /*96e0*/  @!P1 BRA `(.L_x_2645) ;  /* 0xfffffffc00f09947 */ /* 0x010fea000383ffff */
[----:B------:R-:W-:Y:S05]  /*96f0*/  BRA `(.L_x_2646) ;  /* 0xffffffec00687947 */ /* 0x000fea000383ffff */
.L_x_2627:
[----:B--2---:R2:W3:Y:S02]  /*9700*/  SYNCS.PHASECHK.TRANS64.TRYWAIT P1, [R12+URZ+0x36438], R13 ;  /* 0x0364380d0c0075a7 */ /* 0x0044e4000802017f */
[----:B---3--:R-:W-:Y:S05]  /*9710*/  @!P1 NANOSLEEP.SYNCS 0x989680 ;  /* 0x009896800000995d */ /* 0x008fea0003900000 */
[----:B------:R-:W3:Y:S02]  /*9720*/  @!P1 SYNCS.PHASECHK.TRANS64 P1, [R12+URZ+0x36438], R13 ;  /* 0x0364380d0c0095a7 */ /* 0x000ee4000802007f */
[----:B---3--:R-:W-:Y:S05]  /*9730*/  @!P1 BRA `(.L_x_2627) ;  /* 0xfffffffc00f09947 */ /* 0x008fea000383ffff */
[----:B------:R-:W-:Y:S05]  /*9740*/  BRA `(.L_x_2647) ;  /* 0xfffffff000347947 */ /* 0x000fea000383ffff */
.L_x_2629:
[----:B-1----:R1:W2:Y:S02]  /*9750*/  SYNCS.PHASECHK.TRANS64.TRYWAIT P1, [R12+URZ+0x36428], R5 ;  /* 0x036428050c0075a7 */ /* 0x0022a4000802017f */
[----:B--2---:R-:W-:Y:S05]  /*9760*/  @!P1 NANOSLEEP.SYNCS 0x989680 ;  /* 0x009896800000995d */ /* 0x004fea0003900000 */
[----:B------:R-:W2:Y:S02]  /*9770*/  @!P1 SYNCS.PHASECHK.TRANS64 P1, [R12+URZ+0x36428], R5 ;  /* 0x036428050c0095a7 */ /* 0x000ea4000802007f */
[----:B--2---:R-:W-:Y:S05]  /*9780*/  @!P1 BRA `(.L_x_2629) ;  /* 0xfffffffc00f09947 */ /* 0x004fea000383ffff */
[----:B------:R-:W-:Y:S05]  /*9790*/  BRA `(.L_x_2648) ;  /* 0xfffffff000e47947 */ /* 0x000fea000383ffff */
.L_x_2631:
[----:B--2---:R2:W3:Y:S02]  /*97a0*/  SYNCS.PHASECHK.TRANS64.TRYWAIT P1, [R12+URZ+0x36438], R3 ;  /* 0x036438030c0075a7 */ /* 0x0044e4000802017f */
[----:B---3--:R-:W-:Y:S05]  /*97b0*/  @!P1 NANOSLEEP.SYNCS 0x989680 ;  /* 0x009896800000995d */ /* 0x008fea0003900000 */
[----:B------:R-:W3:Y:S02]  /*97c0*/  @!P1 SYNCS.PHASECHK.TRANS64 P1, [R12+URZ+0x36438], R3 ;  /* 0x036438030c0095a7 */ /* 0x000ee4000802007f */
[----:B---3--:R-:W-:Y:S05]  /*97d0*/  @!P1 BRA `(.L_x_2631) ;  /* 0xfffffffc00f09947 */ /* 0x008fea000383ffff */
[----:B------:R-:W-:Y:S05]  /*97e0*/  BRA `(.L_x_2649) ;  /* 0xfffffff400987947 */ /* 0x000fea000383ffff */
.L_x_2633:
[----:B------:R-:W-:Y:S01]  /*97f0*/  BSSY B1, `(.L_x_2650) ;  /* 0x0000006000017945 */ /* 0x000fe20003800000 */
[----:B------:R-:W-:-:S07]  /*9800*/  IMAD.MOV.U32 R15, RZ, RZ, -0x1 ;  /* 0xffffffffff0f7424 */ /* 0x000fce00078e00ff */
[----:B-1----:R-:W-:Y:S05]  /*9810*/  WARPSYNC.COLLECTIVE R15, `(.L_x_2651) ;  /* 0x000000000f0c7348 */ /* 0x002fea0003c00000 */
[----:B------:R-:W-:Y:S02]  /*9820*/  ELECT P6, UR62, PT ;  /* 0x00000000003e782f */ /* 0x000fe400038c0000 */
[----:B------:R-:W-:Y:S01]  /*9830*/  MOV R14, UR62 ;  /* 0x0000003e000e7c02 */ /* 0x000fe20008000f00 */
[----:B-1----:R-:W-:Y:S10]  /*9840*/  ENDCOLLECTIVE ;  /* 0x000000000000791b */ /* 0x002ff40003800000 */
.L_x_2651:
[----:B------:R-:W-:Y:S05]  /*9850*/  BSYNC B1 ;  /* 0x0000000000017941 */ /* 0x000fea0003800000 */
.L_x_2650:
[----:B------:R-:W-:Y:S05]  /*9860*/  BRA `(.L_x_2652) ;  /* 0xfffffff800587947 */ /* 0x000fea000383ffff */
.L_x_2635:
[----:B--2---:R2:W3:Y:S02]  /*9870*/  SYNCS.PHASECHK.TRANS64.TRYWAIT P0, [R5+URZ], R2 ;  /* 0x00000002050075a7 */ /* 0x0044e4000800017f */
[----:B---3--:R-:W-:Y:S05]  /*9880*/  @!P0 NANOSLEEP.SYNCS 0x989680 ;  /* 0x009896800000895d */ /* 0x008fea0003900000 */
[----:B------:R-:W3:Y:S02]  /*9890*/  @!P0 SYNCS.PHASECHK.TRANS64 P0, [R5+URZ], R2 ;  /* 0x00000002050085a7 */ /* 0x000ee4000800007f */
[----:B---3--:R-:W-:Y:S05]  /*98a0*/  @!P0 BRA `(.L_x_2635) ;  /* 0xfffffffc00f08947 */ /* 0x008fea000383ffff */
[----:B------:R-:W-:Y:S05]  /*98b0*/  BRA `(.L_x_2653) ;  /* 0xfffffff800987947 */ /* 0x000fea000383ffff */
.L_x_2636:
[----:B---3--:R3:W4:Y:S02]  /*98c0*/  SYNCS.PHASECHK.TRANS64.TRYWAIT P0, [R23+URZ], R0 ;  /* 0x00000000170075a7 */ /* 0x008724000800017f */
[----:B----4-:R-:W-:Y:S05]  /*98d0*/  @!P0 NANOSLEEP.SYNCS 0x989680 ;  /* 0x009896800000895d */ /* 0x010fea0003900000 */
[----:B------:R-:W4:Y:S02]  /*98e0*/  @!P0 SYNCS.PHASECHK.TRANS64 P0, [R23+URZ], R0 ;  /* 0x00000000170085a7 */ /* 0x000f24000800007f */
[----:B----4-:R-:W-:Y:S05]  /*98f0*/  @!P0 BRA `(.L_x_2636) ;  /* 0xfffffffc00f08947 */ /* 0x010fea000383ffff */
[----:B------:R-:W-:Y:S05]  /*9900*/  BRA `(.L_x_2654) ;  /* 0xfffffff8008c7947 */ /* 0x000fea000383ffff */
.L_x_2655:
        /* <DEDUP_REMOVED lines=15> */
.L_x_3871:


//--------------------- .text._ZN7cutlass13device_kernelIN5flash11enable_sm90INS1_16FlashAttnBwdSm90INS1_25CollectiveMainloopBwdSm90ILi2ELi1ELi1EN4cute5tupleIJNS5_1CILi1EEES8_S8_EEENS6_IJNS7_ILi64EEENS7_ILi96EEENS7_ILi192EEEEEENS_10bfloat16_tEfNS_4arch4Sm90ELb1ELb0ELb0ELb0ELb1ELb0ELb1ELb0ELi3ELi1ELi1ELi1ELb0EEENS1_21CollectiveEpilogueBwdISD_SE_SG_Li384ELb0ELb1ELi3EEENS1_25SingleTileBwdLPTSchedulerILb0ELi96ELb1EEEEEEEEEvNT_6ParamsE --------------------------
	.section	.text._ZN7cutlass13device_kernelIN5flash11enable_sm90INS1_16FlashAttnBwdSm90INS1_25CollectiveMainloopBwdSm90ILi2ELi1ELi1EN4cute5tupleIJNS5_1CILi1EEES8_S8_EEENS6_IJNS7_ILi64EEENS7_ILi96EEENS7_ILi192EEEEEENS_10bfloat16_tEfNS_4arch4Sm90ELb1ELb0ELb0ELb0ELb1ELb0ELb1ELb0ELi3ELi1ELi1ELi1ELb0EEENS1_21CollectiveEpilogueBwdISD_SE_SG_Li384ELb0ELb1ELi3EEENS1_25SingleTileBwdLPTSchedulerILb0ELi96ELb1EEEEEEEEEvNT_6ParamsE,"ax",@progbits
	.align	128
.text._ZN7cutlass13device_kernelIN5flash11enable_sm90INS1_16FlashAttnBwdSm90INS1_25CollectiveMainloopBwdSm90ILi2ELi1ELi1EN4cute5tupleIJNS5_1CILi1EEES8_S8_EEENS6_IJNS7_ILi64EEENS7_ILi96EEENS7_ILi192EEEEEENS_10bfloat16_tEfNS_4arch4Sm90ELb1ELb0ELb0ELb0ELb1ELb0ELb1ELb0ELi3ELi1ELi1ELi1ELb0EEENS1_21CollectiveEpilogueBwdISD_SE_SG_Li384ELb0ELb1ELi3EEENS1_25SingleTileBwdLPTSchedulerILb0ELi96ELb1EEEEEEEEEvNT_6ParamsE:
        .type           _ZN7cutlass13device_kernelIN5flash11enable_sm90INS1_16FlashAttnBwdSm90INS1_25CollectiveMainloopBwdSm90ILi2ELi1ELi1EN4cute5tupleIJNS5_1CILi1EEES8_S8_EEENS6_IJNS7_ILi64EEENS7_ILi96EEENS7_ILi192EEEEEENS_10bfloat16_tEfNS_4arch4Sm90ELb1ELb0ELb0ELb0ELb1ELb0ELb1ELb0ELi3ELi1ELi1ELi1ELb0EEENS1_21CollectiveEpilogueBwdISD_SE_SG_Li384ELb0ELb1ELi3EEENS1_25SingleTileBwdLPTSchedulerILb0ELi96ELb1EEEEEEEEEvNT_6ParamsE,@function
        .size           _ZN7cutlass13device_kernelIN5flash11enable_sm90INS1_16FlashAttnBwdSm90INS1_25CollectiveMainloopBwdSm90ILi2ELi1ELi1EN4cute5tupleIJNS5_1CILi1EEES8_S8_EEENS6_IJNS7_ILi64EEENS7_ILi96EEENS7_ILi192EEEEEENS_10bfloat16_tEfNS_4arch4Sm90ELb1ELb0ELb0ELb0ELb1ELb0ELb1ELb0ELi3ELi1ELi1ELi1ELb0EEENS1_21CollectiveEpilogueBwdISD_SE_SG_Li384ELb0ELb1ELi3EEENS1_25SingleTileBwdLPTSchedulerILb0ELi96ELb1EEEEEEEEEvNT_6ParamsE,(.L_x_3872 - _ZN7cutlass13device_kernelIN5flash11enable_sm90INS1_16FlashAttnBwdSm90INS1_25CollectiveMainloopBwdSm90ILi2ELi1ELi1EN4cute5tupleIJNS5_1CILi1EEES8_S8_EEENS6_IJNS7_ILi64EEENS7_ILi96EEENS7_ILi192EEEEEENS_10bfloat16_tEfNS_4arch4Sm90ELb1ELb0ELb0ELb0ELb1ELb0ELb1ELb0ELi3ELi1ELi1ELi1ELb0EEENS1_21CollectiveEpilogueBwdISD_SE_SG_Li384ELb0ELb1ELi3EEENS1_25SingleTileBwdLPTSchedulerILb0ELi96ELb1EEEEEEEEEvNT_6ParamsE)
        .other          _ZN7cutlass13device_kernelIN5flash11enable_sm90INS1_16FlashAttnBwdSm90INS1_25CollectiveMainloopBwdSm90ILi2ELi1ELi1EN4cute5tupleIJNS5_1CILi1EEES8_S8_EEENS6_IJNS7_ILi64EEENS7_ILi96EEENS7_ILi192EEEEEENS_10bfloat16_tEfNS_4arch4Sm90ELb1ELb0ELb0ELb0ELb1ELb0ELb1ELb0ELi3ELi1ELi1ELi1ELb0EEENS1_21CollectiveEpilogueBwdISD_SE_SG_Li384ELb0ELb1ELi3EEENS1_25SingleTileBwdLPTSchedulerILb0ELi96ELb1EEEEEEEEEvNT_6ParamsE,@"STO_CUDA_ENTRY STV_DEFAULT"
_ZN7cutlass13device_kernelIN5flash11enable_sm90INS1_16FlashAttnBwdSm90INS1_25CollectiveMainloopBwdSm90ILi2ELi1ELi1EN4cute5tupleIJNS5_1CILi1EEES8_S8_EEENS6_IJNS7_ILi64EEENS7_ILi96EEENS7_ILi192EEEEEENS_10bfloat16_tEfNS_4arch4Sm90ELb1ELb0ELb0ELb0ELb1ELb0ELb1ELb0ELi3ELi1ELi1ELi1ELb0EEENS1_21CollectiveEpilogueBwdISD_SE_SG_Li384ELb0ELb1ELi3EEENS1_25SingleTileBwdLPTSchedulerILb0ELi96ELb1EEEEEEEEEvNT_6ParamsE:
        /* <DEDUP_REMOVED lines=29> */
.L_x_2657:
[----:B------:R-:W-:Y:S05]  /*01d0*/  BSYNC B0 ;  /* 0x0000000000007941 */ /* 0x000fea0003800000 */
.L_x_2656:
        /* <DEDUP_REMOVED lines=34> */
.L_x_2658:
        /* <DEDUP_REMOVED lines=20> */
.L_x_2659:
[----:B---3--:R-:W-:Y:S01]  /*0540*/  ISETP.NE.AND P0, PT, R2, RZ, PT ;  /* 0x000000ff0200720c */ /* 0x008fe20003f05270 */
[----:B------:R-:W-:Y:S01]  /*0550*/  IMAD.MOV.U32 R2, RZ, RZ, 0x1 ;  /* 0x00000001ff027424 */ /* 0x000fe200078e00ff */
[----:B------:R-:W-:Y:S01]  /*0560*/  NOP ;  /* 0x0000000000007918 */ /* 0x000fe20000000000 */
[----:B------:R-:W-:-:S03]  /*0570*/  ULDC.64 UR38, c[0x0][0x208] ;  /* 0x0000820000267ab9 */ /* 0x000fc60000000a00 */
[----:B------:R-:W-:-:S05]  /*0580*/  SEL R2, R2, 0x2, !P0 ;  /* 0x0000000202027807 */ /* 0x000fca0004000000 */
[----:B------:R3:W-:Y:S01]  /*0590*/  STL [R1+0x8], R2 ;  /* 0x0000080201007387 */ /* 0x0007e20000100800 */
[----:B-12-4-:R-:W-:Y:S06]  /*05a0*/  BAR.SYNC.DEFER_BLOCKING 0x0 ;  /* 0x0000000000007b1d */ /* 0x016fec0000010000 */
[----:B------:R-:W-:Y:S05]  /*05b0*/  @!P0 BRA `(.L_x_2660) ;  /* 0x0000005400248947 */ /* 0x000fea0003800000 */
.L_x_2661:
        /* <DEDUP_REMOVED lines=32> */
.L_x_2662:
[----:B------:R-:W-:Y:S01]  /*07c0*/  ULDC UR7, c[0x0][0xb44] ;  /* 0x0002d10000077ab9 */ /* 0x000fe20000000800 */
[----:B------:R-:W-:Y:S01]  /*07d0*/  UMOV UR45, UR10 ;  /* 0x0000000a002d7c82 */ /* 0x000fe20008000000 */
[----:B------:R-:W-:-:S11]  /*07e0*/  UISETP.NE.AND UP0, UPT, UR7, 0x1, UPT ;  /* 0x000000010700788c */ /* 0x000fd6000bf05270 */
[----:B------:R-:W-:Y:S02]  /*07f0*/  @UP0 ULDC.64 UR8, c[0x0][0xb48] ;  /* 0x0002d20000080ab9 */ /* 0x000fe40000000a00 */
[----:B------:R-:W-:-:S04]  /*0800*/  UIMAD.WIDE.U32 UR4, UR10, UR8, URZ ;  /* 0x000000080a0472a5 */ /* 0x000fc8000f8e003f */
[----:B------:R-:W-:-:S04]  /*0810*/  @UP0 USHF.R.U32.HI UR45, URZ, UR9, UR5 ;  /* 0x000000093f2d0299 */ /* 0x000fc80008011605 */
[----:B------:R-:W-:-:S12]  /*0820*/  UIMAD UR4, UR45, UR7, URZ ;  /* 0x000000072d0472a4 */ /* 0x000fd8000f8e023f */
.L_x_2663:
[----:B------:R-:W-:Y:S01]  /*0830*/  ULDC UR43, c[0x0][0xb38] ;  /* 0x0002ce00002b7ab9 */ /* 0x000fe20000000800 */
[----:B------:R-:W-:Y:S02]  /*0840*/  UIADD3 UR4, UR10, -UR4, URZ ;  /* 0x800000040a047290 */ /* 0x000fe4000fffe03f */
[----:B------:R-:W-:Y:S01]  /*0850*/  UISETP.NE.AND UP0, UPT, UR43, 0x1, UPT ;  /* 0x000000012b00788c */ /* 0x000fe2000bf05270 */
[----:B------:R-:W-:Y:S01]  /*0860*/  ULDC UR5, c[0x0][0xb44] ;  /* 0x0002d10000057ab9 */ /* 0x000fe20000000800 */
[----:B------:R-:W-:Y:S02]  /*0870*/  ULOP3.LUT UR36, URZ, UR45, URZ, 0x33, !UPT ;  /* 0x0000002d3f247292 */ /* 0x000fe4000f8e333f */
[----:B------:R-:W-:-:S07]  /*0880*/  UIMAD UR6, UR6, UR5, UR4 ;  /* 0x00000005060672a4 */ /* 0x000fce000f8e0204 */
[----:B------:R-:W-:Y:S01]  /*0890*/  @UP0 ULDC UR4, c[0x0][0xb3c] ;  /* 0x0002cf0000040ab9 */ /* 0x000fe20000000800 */
[----:B------:R-:W-:Y:S01]  /*08a0*/  @UP0 ULDC UR7, c[0x0][0xb40] ;  /* 0x0002d00000070ab9 */ /* 0x000fe20000000800 */
[----:B------:R-:W-:Y:S02]  /*08b0*/  UIMAD.WIDE.U32 UR4, UR6, UR4, URZ ;  /* 0x00000004060472a5 */ /* 0x000fe4000f8e003f */
[----:B------:R-:W-:Y:S02]  /*08c0*/  UMOV UR44, UR6 ;  /* 0x00000006002c7c82 */ /* 0x000fe40008000000 */
[----:B------:R-:W-:-:S03]  /*08d0*/  @UP0 USHF.R.U32.HI UR44, URZ, UR7, UR5 ;  /* 0x000000073f2c0299 */ /* 0x000fc60008011605 */
[----:B------:R-:W-:Y:S01]  /*08e0*/  ULDC UR5, c[0x0][0xb2c] ;  /* 0x0002cb0000057ab9 */ /* 0x000fe20000000800 */
[----:B------:R-:W-:Y:S02]  /*08f0*/  UIADD3 UR4, -UR44, URZ, URZ ;  /* 0x0000003f2c047290 */ /* 0x000fe4000fffe13f */
[----:B------:R-:W-:Y:S01]  /*0900*/  ISETP.LE.AND P0, PT, RZ, UR44, PT ;  /* 0x0000002cff007c0c */ /* 0x000fe2000bf03270 */
[----:B------:R-:W-:Y:S02]  /*0910*/  UIADD3 UR36, UR36, UR5, URZ ;  /* 0x0000000524247290 */ /* 0x000fe4000fffe03f */
[----:B------:R-:W-:-:S10]  /*0920*/  UIMAD UR43, UR43, UR4, UR6 ;  /* 0x000000042b2b72a4 */ /* 0x000fd4000f8e0206 */
        /* <DEDUP_REMOVED lines=89> */
.L_x_2666:
        /* <DEDUP_REMOVED lines=15> */
.L_x_2665:
        /* <DEDUP_REMOVED lines=20> */
.L_x_2668:
        /* <DEDUP_REMOVED lines=15> */
.L_x_2667:
        /* <DEDUP_REMOVED lines=8> */
.L_x_2800:
        /* <DEDUP_REMOVED lines=19> */
.L_x_2670:
        /* <DEDUP_REMOVED lines=107> */
.L_x_2682:
[----:B------:R-:W-:Y:S01]  /*1a40*/  ISETP.NE.AND P0, PT, R10, 0x3, PT ;  /* 0x000000030a00780c */ /* 0x000fe20003f05270 */
[----:B------:R-:W-:-:S12]  /*1a50*/  YIELD ;  /* 0x0000000000007946 */ /* 0x000fd80003800000 */
[----:B-1----:R-:W-:Y:S05]  /*1a60*/  @!P0 BRA `(.L_x_2672) ;  /* 0x0000000000048947 */ /* 0x002fea0003800000 */
[----:B------:R-:W-:Y:S01]  /*1a70*/  BPT.TRAP 0x1 ;  /* 0x000000040000795c */ /* 0x000fe20000300000 */
.L_x_2672:
[----:B------:R-:W-:Y:S02]  /*1a80*/  LEA R3, R2, UR40, 0x3 ;  /* 0x0000002802037c11 */ /* 0x000fe4000f8e18ff */
[----:B------:R-:W-:-:S04]  /*1a90*/  SHF.L.U32 R12, R7, 0x1f, RZ ;  /* 0x0000001f070c7819 */ /* 0x000fc800000006ff */
[----:B------:R1:W2:Y:S01]  /*1aa0*/  SYNCS.PHASECHK.TRANS64.TRYWAIT P1, [R3+URZ+0x36410], R12 ;  /* 0x0364100c030075a7 */ /* 0x0002a2000802017f */
[----:B------:R-:W-:Y:S05]  /*1ab0*/  @!P0 BRA `(.L_x_2673) ;  /* 0x0000000000048947 */ /* 0x000fea0003800000 */
[----:B------:R-:W-:Y:S01]  /*1ac0*/  BPT.TRAP 0x1 ;  /* 0x000000040000795c */ /* 0x000fe20000300000 */
.L_x_2673:
[----:B--2---:R-:W-:Y:S05]  /*1ad0*/  @P1 BRA `(.L_x_2674) ;  /* 0x0000000000081947 */ /* 0x004fea0003800000 */
[----:B------:R-:W2:Y:S02]  /*1ae0*/  SYNCS.PHASECHK.TRANS64.TRYWAIT P1, [R3+URZ+0x36410], R12 ;  /* 0x0364100c030075a7 */ /* 0x000ea4000802017f */
[----:B--2---:R-:W-:Y:S05]  /*1af0*/  @!P1 BRA `(.L_x_2675) ;  /* 0x0000008400009947 */ /* 0x004fea0003800000 */
.L_x_2674:
        /* <DEDUP_REMOVED lines=103> */
.L_x_2676:
[----:B------:R-:W-:-:S04]  /*2170*/  SHF.L.U32 R14, R5, 0x1f, RZ ;  /* 0x0000001f050e7819 */ /* 0x000fc800000006ff */
[----:B------:R4:W1:Y:S01]  /*2180*/  SYNCS.PHASECHK.TRANS64.TRYWAIT P1, [UR40+0x36430], R14 ;  /* 0x0364300eff0075a7 */ /* 0x0008620008020168 */
[----:B------:R-:W-:Y:S05]  /*2190*/  @!P0 BRA `(.L_x_2677) ;  /* 0x0000000000048947 */ /* 0x000fea0003800000 */
[----:B------:R-:W-:Y:S01]  /*21a0*/  BPT.TRAP 0x1 ;  /* 0x000000040000795c */ /* 0x000fe20000300000 */
.L_x_2677:
[----:B-1----:R-:W-:Y:S05]  /*21b0*/  @P1 BRA `(.L_x_2678) ;  /* 0x0000000000081947 */ /* 0x002fea0003800000 */
[----:B------:R-:W1:Y:S02]  /*21c0*/  SYNCS.PHASECHK.TRANS64.TRYWAIT P1, [UR40+0x36430], R14 ;  /* 0x0364300eff0075a7 */ /* 0x000e640008020168 */
[----:B-1----:R-:W-:Y:S05]  /*21d0*/  @!P1 BRA `(.L_x_2679) ;  /* 0x0000007c005c9947 */ /* 0x002fea0003800000 */
.L_x_2678:
        /* <DEDUP_REMOVED lines=39> */
[--C-:B------:R-:W-:Y:S01]  /*2450*/  FFMA.FTZ R136, R20, UR42, -R23.reuse ;  /* 0x0000002a14887c23 */ /* 0x100fe20008010817 */
[----:B------:R-:W-:Y:S01]  /*2460*/  FSEL R144, R144, -INF , P1 ;  /* 0xff80000090907808 */ /* 0x000fe20000800000 */
[----:B------:R-:W-:Y:S01]  /*2470*/  UMOV UR13, 0x80000020 ;  /* 0x80000020000d7882 */ /* 0x000fe20000000000 */
[----:B------:R-:W-:Y:S01]  /*2480*/  ISETP.GT.AND P1, PT, R22, 0x11, PT ;  /* 0x000000111600780c */ /* 0x000fe20003f24270 */
[----:B------:R-:W2:Y:S01]  /*2490*/  MUFU.EX2 R14, R14 ;  /* 0x0000000e000e7308 */ /* 0x000ea20000000800 */
[----:B------:R-:W-:Y:S01]  /*24a0*/  LEA R149, R6, UR40, 0x2 ;  /* 0x0000002806957c11 */ /* 0x000fe2000f8e10ff */
[----:B------:R-:W-:Y:S01]  /*24b0*/  FFMA.FTZ R20, R144, UR42, -R23 ;  /* 0x0000002a90147c23 */ /* 0x000fe20008010817 */
[----:B------:R-:W-:Y:S01]  /*24c0*/  FSEL R22, R145, -INF , P1 ;  /* 0xff80000091167808 */ /* 0x000fe20000800000 */
[----:B------:R-:W-:-:S04]  /*24d0*/  UMOV UR15, 0x40000040 ;  /* 0x40000040000f7882 */ /* 0x000fc80000000000 */
        /* <DEDUP_REMOVED lines=206> */
[----:B------:R-:W-:Y:S01]  /*31c0*/  HGMMA.64x96x16.F32.BF16 R72, gdesc[UR4].tnspA.tnspB, R72, gsb0 ;  /* 0x61600000044879f0 */ /* 0x000fe20008001848 */
[----:B------:R-:W-:Y:S01]  /*31d0*/  UIMAD UR5, UR9, 0x3000, UR40 ;  /* 0x00003000090578a4 */ /* 0x000fe2000f8e0228 */
[----:B------:R-:W-:Y:S02]  /*31e0*/  R2UR UR4, R18 ;  /* 0x00000000120472ca */ /* 0x000fe400000e0000 */
[----:B------:R-:W-:Y:S01]  /*31f0*/  UMOV UR9, 0x40000040 ;  /* 0x4000004000097882 */ /* 0x000fe20000000000 */
[----:B------:R-:W-:-:S04]  /*3200*/  USHF.R.U32.HI UR5, URZ, 0x4, UR5 ;  /* 0x000000043f057899 */ /* 0x000fc80008011605 */
[----:B------:R-:W-:-:S06]  /*3210*/  ULOP3.LUT UR14, UR5, 0x3fff, URZ, 0xc0, !UPT ;  /* 0x00003fff050e7892 */ /* 0x000fcc000f8ec03f */
[----:B------:R-:W-:-:S04]  /*3220*/  USHF.R.U32.HI UR4, URZ, 0x4, UR4 ;  /* 0x000000043f047899 */ /* 0x000fc80008011604 */
[----:B------:R-:W-:-:S04]  /*3230*/  ULOP3.LUT UR4, UR4, 0x3fff, URZ, 0xc0, !UPT ;  /* 0x00003fff04047892 */ /* 0x000fc8000f8ec03f */
        /* <DEDUP_REMOVED lines=52> */
.L_x_2680:
[----:B------:R-:W-:Y:S01]  /*3580*/  LEA R12, R4, UR40, 0xd ;  /* 0x00000028040c7c11 */ /* 0x000fe2000f8e68ff */
[----:B------:R-:W-:Y:S01]  /*3590*/  UIADD3 UR5, UR40, 0x36438, URZ ;  /* 0x0003643828057890 */ /* 0x000fe2000fffe03f */
[----:B------:R-:W1:Y:S01]  /*35a0*/  S2R R14, SR_TID.X ;  /* 0x00000000000e7919 */ /* 0x000e620000002100 */
[----:B------:R-:W-:Y:S02]  /*35b0*/  ULOP3.LUT UR9, UR4, 0x1000000, URZ, 0xfc, !UPT ;  /* 0x0100000004097892 */ /* 0x000fe4000f8efc3f */
[----:B------:R-:W-:Y:S01]  /*35c0*/  VIADD R12, R12, 0x1e000 ;  /* 0x0001e0000c0c7836 */ /* 0x000fe20000000000 */
[----:B------:R-:W-:Y:S01]  /*35d0*/  UPRMT UR5, URZ, 0x654, UR5 ;  /* 0x000006543f057896 */ /* 0x000fe20008000005 */
[----:B------:R-:W-:-:S03]  /*35e0*/  UMOV UR7, 0x80000020 ;  /* 0x8000002000077882 */ /* 0x000fc60000000000 */
[----:B------:R-:W-:Y:S01]  /*35f0*/  SHF.R.U32.HI R12, RZ, 0x4, R12 ;  /* 0x00000004ff0c7819 */ /* 0x000fe2000001160c */
[----:B------:R-:W-:-:S03]  /*3600*/  UMOV UR6, UR9 ;  /* 0x0000000900067c82 */ /* 0x000fc60008000000 */
[----:B------:R-:W-:Y:S01]  /*3610*/  LOP3.LUT R13, R12, 0x3fff, RZ, 0xc0, !PT ;  /* 0x00003fff0c0d7812 */ /* 0x000fe200078ec0ff */
[----:B------:R-:W-:Y:S01]  /*3620*/  SYNCS.ARRIVE.TRANS64.RED.A1T0 RZ, [UR5], RZ ;  /* 0x000000ffffff79a7 */ /* 0x000fe20008100405 */
[----:B------:R-:W-:Y:S01]  /*3630*/  WARPGROUP.ARRIVE ;  /* 0x00000000000079c5 */ /* 0x000fe20000000000 */
[----:B------:R-:W-:Y:S02]  /*3640*/  UMOV UR5, 0x40000040 ;  /* 0x4000004000057882 */ /* 0x000fe40000000000 */
        /* <DEDUP_REMOVED lines=47> */
.L_x_2681:
        /* <DEDUP_REMOVED lines=62> */
.L_x_2664:
        /* <DEDUP_REMOVED lines=23> */
.L_x_2684:
        /* <DEDUP_REMOVED lines=20> */
.L_x_2685:
        /* <DEDUP_REMOVED lines=18> */
.L_x_2686:
        /* <DEDUP_REMOVED lines=18> */
.L_x_2687:
        /* <DEDUP_REMOVED lines=98> */
[----:B------:R-:W-:Y:S01]  /*4830*/  ULOP3.LUT UR4, URZ, UR45, URZ, 0x33, !UPT ;  /* 0x0000002d3f047292 */ /* 0x000fe2000f8e333f */
[----:B------:R-:W-:Y:S01]  /*4840*/  ULDC UR5, c[0x0][0xb2c] ;  /* 0x0002cb0000057ab9 */ /* 0x000fe20000000800 */
[----:B------:R-:W-:Y:S02]  /*4850*/  ULDC.64 UR6, c[0x0][0x198] ;  /* 0x0000660000067ab9 */ /* 0x000fe40000000a00 */
[----:B------:R-:W-:Y:S02]  /*4860*/  UIADD3 UR42, UR4, UR5, URZ ;  /* 0x00000005042a7290 */ /* 0x000fe4000fffe03f */
[----:B------:R-:W-:Y:S02]  /*4870*/  UIADD3 UR4, UP0, UR6, 0x770, URZ ;  /* 0x0000077006047890 */ /* 0x000fe4000ff1e03f */
[----:B------:R-:W-:Y:S02]  /*4880*/  UIADD3 UR40, UR37, 0x9000, URZ ;  /* 0x0000900025287890 */ /* 0x000fe4000fffe03f */
[----:B------:R-:W-:-:S02]  /*4890*/  UIADD3.X UR5, URZ, UR7, URZ, UP0, !UPT ;  /* 0x000000073f057290 */ /* 0x000fc400087fe43f */
[----:B------:R-:W-:Y:S02]  /*48a0*/  UIADD3 UR6, UP0, UR6, 0x670, URZ ;  /* 0x0000067006067890 */ /* 0x000fe4000ff1e03f */
[----:B------:R-:W-:Y:S02]  /*48b0*/  UIMAD UR42, UR42, 0x60, URZ ;  /* 0x000000602a2a78a4 */ /* 0x000fe4000f8e023f */
[----:B------:R-:W-:Y:S02]  /*48c0*/  UIADD3 UR32, UR37, 0xc000, URZ ;  /* 0x0000c00025207890 */ /* 0x000fe4000fffe03f */
[----:B------:R-:W-:Y:S02]  /*48d0*/  UIADD3 UR24, UR37, 0xf000, URZ ;  /* 0x0000f00025187890 */ /* 0x000fe4000fffe03f */
[----:B------:R-:W-:Y:S02]  /*48e0*/  UIADD3.X UR7, URZ, UR7, URZ, UP0, !UPT ;  /* 0x000000073f077290 */ /* 0x000fe400087fe43f */
[----:B------:R-:W-:-:S02]  /*48f0*/  UIADD3 UR16, UR37, 0x3000, URZ ;  /* 0x0000300025107890 */ /* 0x000fc4000fffe03f */
        /* <DEDUP_REMOVED lines=9> */
[----:B------:R-:W-:Y:S01]  /*4990*/  UMOV UR26, UR42 ;  /* 0x0000002a001a7c82 */ /* 0x000fe20008000000 */
[----:B------:R1:W-:Y:S01]  /*49a0*/  UTMASTG.4D [UR40], [UR4] ;  /* 0x00000028040073b5 */ /* 0x0003e20008018000 */
        /* <DEDUP_REMOVED lines=9> */
[----:B------:R3:W-:Y:S01]  /*4a40*/  UTMASTG.4D [UR24], [UR4] ;  /* 0x00000018040073b5 */ /* 0x0007e20008018000 */
[----:B-1----:R-:W-:-:S02]  /*4a50*/  UMOV UR40, UR37 ;  /* 0x0000002500287c82 */ /* 0x002fc40008000000 */
[----:B------:R3:W-:Y:S01]  /*4a60*/  UTMASTG.4D [UR40], [UR6] ;  /* 0x00000028060073b5 */ /* 0x0007e20008018000 */
[----:B------:R3:W-:Y:S01]  /*4a70*/  UTMASTG.4D [UR16], [UR6] ;  /* 0x00000010060073b5 */ /* 0x0007e20008018000 */
[----:B------:R3:W-:Y:S02]  /*4a80*/  UTMASTG.4D [UR8], [UR6] ;  /* 0x00000008060073b5 */ /* 0x0007e40008018000 */
[----:B---3--:R0:W-:Y:S02]  /*4a90*/  UTMACMDFLUSH ;  /* 0x00000000000079b7 */ /* 0x0081e40000000000 */
.L_x_2689:
[----:B------:R-:W-:Y:S05]  /*4aa0*/  BSYNC B0 ;  /* 0x0000000000007941 */ /* 0x000fea0003800000 */
.L_x_2688:
[----:B------:R-:W-:-:S04]  /*4ab0*/  DEPBAR.LE SB0, 0x0 ;  /* 0x000080000000791a */ /* 0x000fc80000000000 */
[----:B------:R-:W-:Y:S05]  /*4ac0*/  EXIT ;  /* 0x000000000000794d */ /* 0x000fea0003800000 */
.L_x_2683:
[----:B------:R-:W2:Y:S01]  /*4ad0*/  S2R R0, SR_TID.X ;  /* 0x0000000000007919 */ /* 0x000ea20000002100 */
[----:B------:R-:W3:Y:S01]  /*4ae0*/  LDC R8, c[0x0][0xb2c] ;  /* 0x0002cb00ff087b82 */ /* 0x000ee20000000800 */
[----:B------:R-:W-:Y:S01]  /*4af0*/  ULOP3.LUT UR45, URZ, UR45, URZ, 0x33, !UPT ;  /* 0x0000002d3f2d7292 */ /* 0x000fe2000f8e333f */
[----:B------:R-:W-:Y:S01]  /*4b00*/  BSSY B0, `(.L_x_2690) ;  /* 0x0000031000007945 */ /* 0x000fe20003800000 */
[----:B------:R-:W-:Y:S02]  /*4b10*/  USHF.R.S32.HI UR6, URZ, 0x1f, UR43 ;  /* 0x0000001f3f067899 */ /* 0x000fe4000801142b */
[----:B------:R-:W-:-:S03]  /*4b20*/  USHF.R.S32.HI UR7, URZ, 0x1f, UR44 ;  /* 0x0000001f3f077899 */ /* 0x000fc6000801142c */
[----:B-1----:R-:W1:Y:S08]  /*4b30*/  LDC.64 R2, c[0x0][0x820] ;  /* 0x00020800ff027b82 */ /* 0x002e700000000a00 */
[----:B------:R-:W4:Y:S08]  /*4b40*/  LDC.64 R16, c[0x0][0x808] ;  /* 0x00020200ff107b82 */ /* 0x000f300000000a00 */
[----:B------:R-:W5:Y:S01]  /*4b50*/  LDC.64 R10, c[0x0][0x828] ;  /* 0x00020a00ff0a7b82 */ /* 0x000f620000000a00 */
[----:B---3--:R-:W-:-:S02]  /*4b60*/  VIADD R9, R8, UR45 ;  /* 0x0000002d08097c36 */ /* 0x008fc40008000000 */
[----:B--2---:R-:W-:-:S05]  /*4b70*/  VIADD R7, R0, 0xffffff80 ;  /* 0xffffff8000077836 */ /* 0x004fca0000000000 */
[----:B------:R-:W2:Y:S01]  /*4b80*/  LDC.64 R18, c[0x0][0x850] ;  /* 0x00021400ff127b82 */ /* 0x000ea20000000a00 */
[----:B-1----:R-:W-:Y:S02]  /*4b90*/  IMAD R0, R2, UR6, RZ ;  /* 0x0000000602007c24 */ /* 0x002fe4000f8e02ff */
[----:B------:R-:W-:-:S05]  /*4ba0*/  IMAD.HI R4, R7, 0x2aaaaaab, RZ ;  /* 0x2aaaaaab07047827 */ /* 0x000fca00078e02ff */
[----:B------:R-:W-:Y:S01]  /*4bb0*/  SHF.R.U32.HI R5, RZ, 0x1f, R4 ;  /* 0x0000001fff057819 */ /* 0x000fe20000011604 */
[----:B----4-:R-:W-:Y:S01]  /*4bc0*/  IMAD R23, R9, -0x60, R16 ;  /* 0xffffffa009177824 */ /* 0x010fe200078e0210 */
[----:B------:R-:W1:Y:S02]  /*4bd0*/  LDC.64 R20, c[0x0][0x858] ;  /* 0x00021600ff147b82 */ /* 0x000e640000000a00 */
[----:B------:R-:W-:Y:S01]  /*4be0*/  LEA.HI.SX32 R4, R4, R5, 0x1e ;  /* 0x0000000504047211 */ /* 0x000fe200078ff2ff */
[----:B------:R-:W-:-:S03]  /*4bf0*/  IMAD R5, R3, UR43, R0 ;  /* 0x0000002b03057c24 */ /* 0x000fc6000f8e0200 */
[CC--:B------:R-:W-:Y:S01]  /*4c00*/  ISETP.GE.AND P3, PT, R4.reuse, R23.reuse, PT ;  /* 0x000000170400720c */ /* 0x0c0fe20003f66270 */
[C---:B------:R-:W-:Y:S02]  /*4c10*/  IMAD R6, R4.reuse, -0x18, R7 ;  /* 0xffffffe804067824 */ /* 0x040fe400078e0207 */
[----:B------:R-:W-:Y:S02]  /*4c20*/  VIADD R0, R4, 0x10 ;  /* 0x0000001004007836 */ /* 0x000fe40000000000 */
[----:B------:R-:W-:Y:S02]  /*4c30*/  IMAD.SHL.U32 R6, R6, 0x8, RZ ;  /* 0x0000000806067824 */ /* 0x000fe400078e00ff */
[----:B------:R-:W-:Y:S01]  /*4c40*/  VIADD R8, R4, 0x40 ;  /* 0x0000004004087836 */ /* 0x000fe20000000000 */
[----:B------:R-:W-:Y:S01]  /*4c50*/  ISETP.GE.AND P4, PT, R0, R23, PT ;  /* 0x000000170000720c */ /* 0x000fe20003f86270 */
[----:B------:R-:W-:Y:S01]  /*4c60*/  VIADD R0, R4, 0x20 ;  /* 0x0000002004007836 */ /* 0x000fe20000000000 */
[----:B------:R-:W-:-:S02]  /*4c70*/  SHF.R.S32.HI R7, RZ, 0x1f, R6 ;  /* 0x0000001fff077819 */ /* 0x000fc40000011406 */
[----:B------:R-:W-:Y:S02]  /*4c80*/  ISETP.GE.OR P6, PT, R6, R17, P3 ;  /* 0x000000110600720c */ /* 0x000fe40001fc6670 */
[-C--:B------:R-:W-:Y:S01]  /*4c90*/  ISETP.GE.AND P5, PT, R0, R23.reuse, PT ;  /* 0x000000170000720c */ /* 0x080fe20003fa6270 */
[----:B------:R-:W-:Y:S01]  /*4ca0*/  IMAD.WIDE.U32 R2, R2, UR43, R6 ;  /* 0x0000002b02027c25 */ /* 0x000fe2000f8e0006 */
[----:B------:R-:W-:Y:S02]  /*4cb0*/  ISETP.GE.AND P1, PT, R8, R23, PT ;  /* 0x000000170800720c */ /* 0x000fe40003f26270 */
[----:B------:R-:W-:Y:S01]  /*4cc0*/  ISETP.GE.OR P2, PT, R6, R17, P4 ;  /* 0x000000110600720c */ /* 0x000fe20002746670 */
[----:B------:R-:W-:Y:S02]  /*4cd0*/  IMAD.IADD R3, R3, 0x1, R5 ;  /* 0x0000000103037824 */ /* 0x000fe400078e0205 */
[----:B------:R-:W-:Y:S02]  /*4ce0*/  VIADD R5, R4, 0x30 ;  /* 0x0000003004057836 */ /* 0x000fe40000000000 */
[----:B-----5:R-:W-:-:S02]  /*4cf0*/  IMAD R0, R10, UR7, RZ ;  /* 0x000000070a007c24 */ /* 0x020fc4000f8e02ff */
[----:B------:R-:W-:Y:S01]  /*4d00*/  IMAD.WIDE.U32 R12, R10, UR44, R2 ;  /* 0x0000002c0a0c7c25 */ /* 0x000fe2000f8e0002 */
[----:B------:R-:W-:Y:S02]  /*4d10*/  ISETP.GE.AND P0, PT, R5, R23, PT ;  /* 0x000000170500720c */ /* 0x000fe40003f06270 */
[----:B------:R-:W-:Y:S01]  /*4d20*/  SHF.R.S32.HI R5, RZ, 0x1f, R4 ;  /* 0x0000001fff057819 */ /* 0x000fe20000011404 */
[----:B------:R-:W-:Y:S02]  /*4d30*/  IMAD R11, R11, UR44, R0 ;  /* 0x0000002c0b0b7c24 */ /* 0x000fe4000f8e0200 */
[----:B------:R-:W-:-:S04]  /*4d40*/  IMAD.WIDE R2, R9, 0x60, R4 ;  /* 0x0000006009027825 */ /* 0x000fc800078e0204 */
[----:B------:R-:W-:Y:S01]  /*4d50*/  IMAD.IADD R11, R13, 0x1, R11 ;  /* 0x000000010d0b7824 */ /* 0x000fe200078e020b */
[----:B--2---:R-:W-:Y:S06]  /*4d60*/  @P6 BRA `(.L_x_2691) ;  /* 0x0000000000286947 */ /* 0x004fec0003800000 */
        /* <DEDUP_REMOVED lines=10> */
.L_x_2691:
[----:B------:R-:W-:Y:S05]  /*4e10*/  BSYNC B0 ;  /* 0x0000000000007941 */ /* 0x000fea0003800000 */
.L_x_2690:
[----:B------:R-:W-:Y:S01]  /*4e20*/  BSSY B0, `(.L_x_2692) ;  /* 0x0000010000007945 */ /* 0x000fe20003800000 */
[----:B------:R-:W-:-:S03]  /*4e30*/  ISETP.GE.OR P6, PT, R6, R17, P5 ;  /* 0x000000110600720c */ /* 0x000fc60002fc6670 */
[----:B------:R-:W-:Y:S10]  /*4e40*/  @P2 BRA `(.L_x_2693) ;  /* 0x0000000000342947 */ /* 0x000ff40003800000 */
        /* <DEDUP_REMOVED lines=13> */
.L_x_2693:
[----:B------:R-:W-:Y:S05]  /*4f20*/  BSYNC B0 ;  /* 0x0000000000007941 */ /* 0x000fea0003800000 */
.L_x_2692:
[----:B------:R-:W-:Y:S01]  /*4f30*/  BSSY B0, `(.L_x_2694) ;  /* 0x0000010000007945 */ /* 0x000fe20003800000 */
[----:B------:R-:W-:-:S03]  /*4f40*/  ISETP.GE.OR P2, PT, R6, R17, P0 ;  /* 0x000000110600720c */ /* 0x000fc60000746670 */
[----:B------:R-:W-:Y:S10]  /*4f50*/  @P6 BRA `(.L_x_2695) ;  /* 0x0000000000346947 */ /* 0x000ff40003800000 */
        /* <DEDUP_REMOVED lines=13> */
.L_x_2695:
[----:B------:R-:W-:Y:S05]  /*5030*/  BSYNC B0 ;  /* 0x0000000000007941 */ /* 0x000fea0003800000 */
.L_x_2694:
        /* <DEDUP_REMOVED lines=17> */
.L_x_2697:
[----:B------:R-:W-:Y:S05]  /*5150*/  BSYNC B0 ;  /* 0x0000000000007941 */ /* 0x000fea0003800000 */
.L_x_2696:
[----:B------:R-:W-:Y:S01]  /*5160*/  BSSY B0, `(.L_x_2698) ;  /* 0x0000011000007945 */ /* 0x000fe20003800000 */
[----:B------:R-:W-:Y:S01]  /*5170*/  ISETP.GE.AND P2, PT, R0, R23, PT ;  /* 0x000000170000720c */ /* 0x000fe20003f46270 */
[----:B-1----:R-:W-:Y:S02]  /*5180*/  IMAD R8, R18, UR6, RZ ;  /* 0x0000000612087c24 */ /* 0x002fe4000f8e02ff */
        /* <DEDUP_REMOVED lines=14> */
.L_x_2699:
[----:B------:R-:W-:Y:S05]  /*5270*/  BSYNC B0 ;  /* 0x0000000000007941 */ /* 0x000fea0003800000 */
.L_x_2698:
        /* <DEDUP_REMOVED lines=8> */
[----:B------:R-:W-:Y:S01]  /*5300*/  IMAD R0, R20, UR7, RZ ;  /* 0x0000000714007c24 */ /* 0x000fe2000f8e02ff */
[----:B------:R-:W-:Y:S01]  /*5310*/  ISETP.GE.OR P5, PT, R6, UR4, P5 ;  /* 0x0000000406007c0c */ /* 0x000fe2000afa6670 */
[----:B------:R-:W-:Y:S01]  /*5320*/  IMAD.WIDE.U32 R8, R20, UR44, R4 ;  /* 0x0000002c14087c25 */ /* 0x000fe2000f8e0004 */
[----:B------:R-:W-:-:S02]  /*5330*/  ISETP.GE.OR P0, PT, R6, UR4, P0 ;  /* 0x0000000406007c0c */ /* 0x000fc40008706670 */
[C---:B------:R-:W-:Y:S01]  /*5340*/  ISETP.GE.OR P1, PT, R6.reuse, UR4, P1 ;  /* 0x0000000406007c0c */ /* 0x040fe20008f26670 */
[----:B-1234-:R-:W-:Y:S01]  /*5350*/  IMAD R15, R21, UR44, R0 ;  /* 0x0000002c150f7c24 */ /* 0x01efe2000f8e0200 */
        /* <DEDUP_REMOVED lines=15> */
.L_x_2701:
[----:B------:R-:W-:Y:S05]  /*5450*/  BSYNC B0 ;  /* 0x0000000000007941 */ /* 0x000fea0003800000 */
.L_x_2700:
        /* <DEDUP_REMOVED lines=13> */
.L_x_2703:
[----:B------:R-:W-:Y:S05]  /*5530*/  BSYNC B0 ;  /* 0x0000000000007941 */ /* 0x000fea0003800000 */
.L_x_2702:
        /* <DEDUP_REMOVED lines=15> */
.L_x_2705:
[----:B------:R-:W-:Y:S05]  /*5630*/  BSYNC B0 ;  /* 0x0000000000007941 */ /* 0x000fea0003800000 */
.L_x_2704:
        /* <DEDUP_REMOVED lines=15> */
.L_x_2707:
[----:B------:R-:W-:Y:S05]  /*5730*/  BSYNC B0 ;  /* 0x0000000000007941 */ /* 0x000fea0003800000 */
.L_x_2706:
        /* <DEDUP_REMOVED lines=15> */
.L_x_2709:
[----:B------:R-:W-:Y:S05]  /*5830*/  BSYNC B0 ;  /* 0x0000000000007941 */ /* 0x000fea0003800000 */
.L_x_2708:
        /* <DEDUP_REMOVED lines=15> */
.L_x_2711:
[----:B------:R-:W-:Y:S05]  /*5930*/  BSYNC B0 ;  /* 0x0000000000007941 */ /* 0x000fea0003800000 */
.L_x_2710:
        /* <DEDUP_REMOVED lines=15> */
.L_x_2713:
[----:B------:R-:W-:Y:S05]  /*5a30*/  BSYNC B0 ;  /* 0x0000000000007941 */ /* 0x000fea0003800000 */
.L_x_2712:
[----:B------:R-:W-:Y:S05]  /*5a40*/  EXIT ;  /* 0x000000000000794d */ /* 0x000fea0003800000 */
.L_x_2660:
        /* <DEDUP_REMOVED lines=30> */
.L_x_2717:
[----:B------:R-:W-:Y:S01]  /*5c30*/  ULDC UR9, c[0x0][0xb44] ;  /* 0x0002d10000097ab9 */ /* 0x000fe20000000800 */
[----:B------:R-:W-:Y:S01]  /*5c40*/  UMOV UR7, UR8 ;  /* 0x0000000800077c82 */ /* 0x000fe20008000000 */
[----:B------:R-:W-:-:S11]  /*5c50*/  UISETP.NE.AND UP0, UPT, UR9, 0x1, UPT ;  /* 0x000000010900788c */ /* 0x000fd6000bf05270 */
[----:B------:R-:W-:Y:S02]  /*5c60*/  @UP0 ULDC.64 UR10, c[0x0][0xb48] ;  /* 0x0002d200000a0ab9 */ /* 0x000fe40000000a00 */
[----:B------:R-:W-:-:S04]  /*5c70*/  UIMAD.WIDE.U32 UR4, UR8, UR10, URZ ;  /* 0x0000000a080472a5 */ /* 0x000fc8000f8e003f */
[----:B------:R-:W-:-:S04]  /*5c80*/  @UP0 USHF.R.U32.HI UR7, URZ, UR11, UR5 ;  /* 0x0000000b3f070299 */ /* 0x000fc80008011605 */
[----:B------:R-:W-:-:S12]  /*5c90*/  UIMAD UR4, UR7, UR9, URZ ;  /* 0x00000009070472a4 */ /* 0x000fd8000f8e023f */
.L_x_2718:
[----:B------:R-:W-:Y:S01]  /*5ca0*/  ULDC UR16, c[0x0][0xb38] ;  /* 0x0002ce0000107ab9 */ /* 0x000fe20000000800 */
[----:B------:R-:W-:Y:S02]  /*5cb0*/  UIADD3 UR4, UR8, -UR4, URZ ;  /* 0x8000000408047290 */ /* 0x000fe4000fffe03f */
[----:B------:R-:W-:Y:S01]  /*5cc0*/  UISETP.NE.AND UP0, UPT, UR16, 0x1, UPT ;  /* 0x000000011000788c */ /* 0x000fe2000bf05270 */
[----:B------:R-:W-:Y:S01]  /*5cd0*/  ULDC UR5, c[0x0][0xb44] ;  /* 0x0002d10000057ab9 */ /* 0x000fe20000000800 */
[----:B------:R-:W-:Y:S02]  /*5ce0*/  ULOP3.LUT UR7, URZ, UR7, URZ, 0x33, !UPT ;  /* 0x000000073f077292 */ /* 0x000fe4000f8e333f */
[----:B------:R-:W-:Y:S01]  /*5cf0*/  UIMAD UR6, UR6, UR5, UR4 ;  /* 0x00000005060672a4 */ /* 0x000fe2000f8e0204 */
[----:B------:R-:W-:Y:S02]  /*5d00*/  ULDC UR18, c[0x0][0xb2c] ;  /* 0x0002cb0000127ab9 */ /* 0x000fe40000000800 */
[----:B------:R-:W-:-:S04]  /*5d10*/  UIADD3 UR18, UR7, UR18, URZ ;  /* 0x0000001207127290 */ /* 0x000fc8000fffe03f */
        /* <DEDUP_REMOVED lines=14> */
[----:B------:R-:W-:-:S04]  /*5e00*/  UIADD3 UR4, -UR5, UR4, -UR20 ;  /* 0x0000000405047290 */ /* 0x000fc8000fffe914 */
        /* <DEDUP_REMOVED lines=8> */
[----:B------:R-:W-:-:S06]  /*5e90*/  UISETP.GT.AND UP0, UPT, UR5, UR8, UPT ;  /* 0x000000080500728c */ /* 0x000fcc000bf04270 */
[----:B------:R-:W-:-:S13]  /*5ea0*/  PLOP3.LUT P0, PT, PT, PT, UP0, 0x80, 0x0 ;  /* 0x000000000000781c */ /* 0x000fda0003f0f008 */
[----:B------:R-:W-:Y:S05]  /*5eb0*/  @!P0 BRA `(.L_x_2716) ;  /* 0x0000003c00d88947 */ /* 0x000fea0003800000 */
[----:B------:R-:W-:Y:S01]  /*5ec0*/  USHF.R.S32.HI UR19, URZ, 0x1f, UR16 ;  /* 0x0000001f3f137899 */ /* 0x000fe20008011410 */
[----:B------:R-:W1:Y:S01]  /*5ed0*/  S2R R0, SR_TID.X ;  /* 0x0000000000007919 */ /* 0x000e620000002100 */
[----:B------:R-:W-:Y:S01]  /*5ee0*/  ULDC.64 UR12, c[0x0][0x2d8] ;  /* 0x0000b600000c7ab9 */ /* 0x000fe20000000a00 */
[----:B------:R-:W-:Y:S01]  /*5ef0*/  UIADD3 UR11, UR5, -UR8, URZ ;  /* 0x80000008050b7290 */ /* 0x000fe2000fffe03f */
[----:B------:R-:W-:Y:S01]  /*5f00*/  LOP3.LUT R10, RZ, UR18, RZ, 0x33, !PT ;  /* 0x00000012ff0a7c12 */ /* 0x000fe2000f8e33ff */
[----:B------:R-:W-:Y:S02]  /*5f10*/  UIMAD UR4, UR19, UR12, URZ ;  /* 0x0000000c130472a4 */ /* 0x000fe4000f8e023f */
[----:B------:R-:W-:Y:S02]  /*5f20*/  UIMAD.WIDE.U32 UR6, UR16, UR12, URZ ;  /* 0x0000000c100672a5 */ /* 0x000fe4000f8e003f */
[----:B------:R-:W-:Y:S02]  /*5f30*/  UIMAD UR4, UR16, UR13, UR4 ;  /* 0x0000000d100472a4 */ /* 0x000fe4000f8e0204 */
[----:B------:R-:W-:-:S02]  /*5f40*/  USHF.R.S32.HI UR9, URZ, 0x1f, UR10 ;  /* 0x0000001f3f097899 */ /* 0x000fc4000801140a */
[----:B------:R-:W-:Y:S02]  /*5f50*/  UIADD3 UR7, UR7, UR4, URZ ;  /* 0x0000000407077290 */ /* 0x000fe4000fffe03f */
[----:B------:R-:W-:Y:S01]  /*5f60*/  ULOP3.LUT UR14, UR11, 0x1, URZ, 0xc0, !UPT ;  /* 0x000000010b0e7892 */ /* 0x000fe2000f8ec03f */
[----:B------:R-:W-:Y:S01]  /*5f70*/  ULDC.64 UR12, c[0x0][0x2e0] ;  /* 0x0000b800000c7ab9 */ /* 0x000fe20000000a00 */
[----:B------:R-:W-:Y:S01]  /*5f80*/  ULDC UR15, c[0x0][0x288] ;  /* 0x0000a200000f7ab9 */ /* 0x000fe20000000800 */
[----:B------:R-:W-:Y:S02]  /*5f90*/  UIMAD UR9, UR9, UR12, URZ ;  /* 0x0000000c090972a4 */ /* 0x000fe4000f8e023f */
[----:B------:R-:W-:Y:S02]  /*5fa0*/  UIMAD.WIDE.U32 UR6, UR10, UR12, UR6 ;  /* 0x0000000c0a0672a5 */ /* 0x000fe4000f8e0006 */
[----:B------:R-:W-:Y:S02]  /*5fb0*/  UISETP.NE.U32.AND UP0, UPT, UR14, 0x1, UPT ;  /* 0x000000010e00788c */ /* 0x000fe4000bf05070 */
[----:B------:R-:W-:-:S02]  /*5fc0*/  UIADD3 UR12, UR20, 0x5f, URZ ;  /* 0x0000005f140c7890 */ /* 0x000fc4000fffe03f */
[----:B------:R-:W-:Y:S02]  /*5fd0*/  UIMAD UR9, UR10, UR13, UR9 ;  /* 0x0000000d0a0972a4 */ /* 0x000fe4000f8e0209 */
[----:B------:R-:W-:Y:S01]  /*5fe0*/  UIMAD.WIDE UR12, UR12, 0x2aaaaaab, URZ ;  /* 0x2aaaaaab0c0c78a5 */ /* 0x000fe2000f8e023f */
[----:B------:R-:W-:Y:S01]  /*5ff0*/  PLOP3.LUT P1, PT, PT, PT, UP0, 0x80, 0x0 ;  /* 0x000000000000781c */ /* 0x000fe20003f2f008 */
[----:B------:R-:W-:Y:S02]  /*6000*/  UIMAD UR4, UR10, UR15, URZ ;  /* 0x0000000f0a0472a4 */ /* 0x000fe4000f8e023f */
[----:B------:R-:W-:Y:S01]  /*6010*/  UIADD3 UR10, UR20, 0x9f, -UR17 ;  /* 0x0000009f140a7890 */ /* 0x000fe2000fffe811 */
[----:B-1----:R-:W-:Y:S01]  /*6020*/  LOP3.LUT R0, R0, 0x1f, RZ, 0xc0, !PT ;  /* 0x0000001f00007812 */ /* 0x002fe200078ec0ff */
[----:B------:R-:W-:Y:S01]  /*6030*/  UIADD3 UR11, UP1, UR16, UR4, URZ ;  /* 0x00000004100b7290 */ /* 0x000fe2000ff3e03f */
[----:B------:R-:W-:Y:S02]  /*6040*/  ULDC UR17, c[0x0][0x760] ;  /* 0x0001d80000117ab9 */ /* 0x000fe40000000800 */
[----:B------:R-:W-:Y:S01]  /*6050*/  UMOV UR16, UR13 ;  /* 0x0000000d00107c82 */ /* 0x000fe20008000000 */
[----:B------:R-:W-:Y:S01]  /*6060*/  ELECT P0, URZ, PT ;  /* 0x00000000003f782f */ /* 0x000fe20003800000 */
[----:B------:R-:W-:-:S02]  /*6070*/  USHF.R.U32.HI UR14, URZ, 0x1f, UR16 ;  /* 0x0000001f3f0e7899 */ /* 0x000fc40008011610 */
[----:B------:R-:W-:Y:S02]  /*6080*/  UIMAD UR12, UR15, UR17, URZ ;  /* 0x000000110f0c72a4 */ /* 0x000fe4000f8e023f */
[----:B------:R-:W-:Y:S02]  /*6090*/  ULEA.HI.X.SX32 UR13, UR4, UR19, 0x1, UP1 ;  /* 0x00000013040d7291 */ /* 0x000fe400088f0e3f */
[----:B------:R-:W-:Y:S02]  /*60a0*/  ULEA.HI.SX32 UR16, UR16, UR14, 0x1c ;  /* 0x0000000e10107291 */ /* 0x000fe4000f8fe23f */
[----:B------:R-:W-:Y:S01]  /*60b0*/  UIADD3 UR25, UR7, UR9, URZ ;  /* 0x0000000907197290 */ /* 0x000fe2000fffe03f */
[----:B------:R-:W-:Y:S11]  /*60c0*/  @P1 BRA `(.L_x_2719) ;  /* 0x0000000400ec1947 */ /* 0x000ff60003800000 */
        /* <DEDUP_REMOVED lines=11> */
[----:B------:R-:W-:-:S04]  /*6180*/  ULEA UR14, UR8, UR10, 0x6 ;  /* 0x0000000a080e7291 */ /* 0x000fc8000f8e303f */
[----:B------:R-:W-:-:S04]  /*6190*/  UIMAD.WIDE UR14, UR14, 0x2aaaaaab, URZ ;  /* 0x2aaaaaab0e0e78a5 */ /* 0x000fc8000f8e023f */
[----:B------:R-:W-:-:S04]  /*61a0*/  USHF.R.U32.HI UR4, URZ, 0x1f, UR15 ;  /* 0x0000001f3f047899 */ /* 0x000fc8000801160f */
[----:B------:R-:W-:-:S04]  /*61b0*/  ULEA.HI.SX32 UR4, UR15, UR4, 0x1c ;  /* 0x000000040f047291 */ /* 0x000fc8000f8fe23f */
[----:B------:R-:W-:-:S04]  /*61c0*/  UISETP.LT.AND UP0, UPT, UR16, UR4, UPT ;  /* 0x000000041000728c */ /* 0x000fc8000bf01270 */
[----:B------:R-:W-:-:S06]  /*61d0*/  USEL UR4, UR16, UR4, UP0 ;  /* 0x0000000410047287 */ /* 0x000fcc0008000000 */
[----:B------:R-:W-:-:S07]  /*61e0*/  VIADD R5, R10, UR4 ;  /* 0x000000040a057c36 */ /* 0x000fce0008000000 */
.L_x_2722:
[----:B------:R-:W2:Y:S04]  /*61f0*/  LDG.E.STRONG.GPU R4, desc[UR38][R2.64] ;  /* 0x0000002602047981 */ /* 0x000ea8000c1ef900 */
[----:B--2---:R-:W-:Y:S01]  /*6200*/  CCTL.IVALL ;  /* 0x00000000ff00798f */ /* 0x004fe20002000000 */
[----:B------:R-:W-:Y:S05]  /*6210*/  YIELD ;  /* 0x0000000000007946 */ /* 0x000fea0003800000 */
[----:B------:R-:W-:-:S13]  /*6220*/  ISETP.NE.AND P1, PT, R4, R5, PT ;  /* 0x000000050400720c */ /* 0x000fda0003f25270 */
[----:B------:R-:W-:Y:S05]  /*6230*/  @P1 BRA `(.L_x_2722) ;  /* 0xfffffffc00ec1947 */ /* 0x000fea000383ffff */
.L_x_2721:
[----:B------:R-:W-:Y:S05]  /*6240*/  BSYNC B1 ;  /* 0x0000000000017941 */ /* 0x000fea0003800000 */
.L_x_2720:
[----:B------:R-:W-:-:S03]  /*6250*/  UMOV UR4, 0xffffffff ;  /* 0xffffffff00047882 */ /* 0x000fc60000000000 */
[----:B------:R-:W-:Y:S05]  /*6260*/  BRA.DIV UR4, `(.L_x_2723) ;  /* 0x0000003e044c7947 */ /* 0x000fea000b800000 */
[----:B------:R-:W-:Y:S01]  /*6270*/  NOP ;  /* 0x0000000000007918 */ /* 0x000fe20000000000 */
.L_x_2803:
        /* <DEDUP_REMOVED lines=22> */
.L_x_2725:
[----:B------:R-:W-:Y:S05]  /*63e0*/  BSYNC B1 ;  /* 0x0000000000017941 */ /* 0x000fea0003800000 */
.L_x_2724:
        /* <DEDUP_REMOVED lines=19> */
.L_x_2727:
[----:B------:R-:W-:Y:S05]  /*6520*/  BSYNC B1 ;  /* 0x0000000000017941 */ /* 0x000fea0003800000 */
.L_x_2726:
        /* <DEDUP_REMOVED lines=20> */
.L_x_2729:
[----:B------:R-:W-:Y:S05]  /*6670*/  BSYNC B1 ;  /* 0x0000000000017941 */ /* 0x000fea0003800000 */
.L_x_2728:
[----:B------:R-:W-:Y:S06]  /*6680*/  BAR.ARV 0xa, 0xa0 ;  /* 0x0282800000007b1d */ /* 0x000fec0000002000 */
[----:B------:R-:W-:Y:S04]  /*6690*/  BSSY B1, `(.L_x_2730) ;  /* 0x0000003000017945 */ /* 0x000fe80003800000 */
[----:B------:R-:W-:Y:S05]  /*66a0*/  @!P0 BRA `(.L_x_2731) ;  /* 0x0000000000048947 */ /* 0x000fea0003800000 */
[----:B------:R-:W-:-:S04]  /*66b0*/  DEPBAR.LE SB0, 0x1 ;  /* 0x000080400000791a */ /* 0x000fc80000000000 */
.L_x_2731:
[----:B------:R-:W-:Y:S05]  /*66c0*/  BSYNC B1 ;  /* 0x0000000000017941 */ /* 0x000fea0003800000 */
.L_x_2730:
[----:B------:R-:W-:Y:S06]  /*66d0*/  BAR.ARV 0xb, 0xa0 ;  /* 0x02c2800000007b1d */ /* 0x000fec0000002000 */
[----:B------:R-:W-:Y:S04]  /*66e0*/  BSSY B1, `(.L_x_2732) ;  /* 0x0000003000017945 */ /* 0x000fe80003800000 */
[----:B------:R-:W-:Y:S05]  /*66f0*/  @!P0 BRA `(.L_x_2733) ;  /* 0x0000000000048947 */ /* 0x000fea0003800000 */
[----:B------:R-:W-:-:S04]  /*6700*/  DEPBAR.LE SB0, 0x0 ;  /* 0x000080000000791a */ /* 0x000fc80000000000 */
.L_x_2733:
[----:B------:R-:W-:Y:S05]  /*6710*/  BSYNC B1 ;  /* 0x0000000000017941 */ /* 0x000fea0003800000 */
.L_x_2732:
        /* <DEDUP_REMOVED lines=19> */
.L_x_2735:
[----:B------:R-:W-:Y:S05]  /*6850*/  BSYNC B1 ;  /* 0x0000000000017941 */ /* 0x000fea0003800000 */
.L_x_2734:
[----:B------:R-:W-:Y:S01]  /*6860*/  UIADD3 UR17, UR8, 0x1, URZ ;  /* 0x0000000108117890 */ /* 0x000fe2000fffe03f */
[----:B------:R-:W-:Y:S11]  /*6870*/  BRA `(.L_x_2736) ;  /* 0x0000000000047947 */ /* 0x000ff60003800000 */
.L_x_2719:
[----:B------:R-:W-:-:S05]  /*6880*/  UMOV UR17, UR8 ;  /* 0x0000000800117c82 */ /* 0x000fca0008000000 */
.L_x_2736:
[----:B------:R-:W-:-:S04]  /*6890*/  UIADD3 UR4, UR8, 0x1, URZ ;  /* 0x0000000108047890 */ /* 0x000fc8000fffe03f */
[----:B------:R-:W-:-:S06]  /*68a0*/  UISETP.NE.AND UP0, UPT, UR5, UR4, UPT ;  /* 0x000000040500728c */ /* 0x000fcc000bf05270 */
[----:B------:R-:W-:-:S13]  /*68b0*/  PLOP3.LUT P1, PT, PT, PT, UP0, 0x80, 0x0 ;  /* 0x000000000000781c */ /* 0x000fda0003f2f008 */
[----:B------:R-:W-:Y:S05]  /*68c0*/  @!P1 BRA `(.L_x_2716) ;  /* 0x0000003400549947 */ /* 0x000fea0003800000 */
[----:B------:R-:W-:Y:S01]  /*68d0*/  ULDC.64 UR14, c[0x0][0x2c0] ;  /* 0x0000b000000e7ab9 */ /* 0x000fe20000000a00 */
[----:B------:R-:W-:Y:S02]  /*68e0*/  UIADD3 UR21, UR9, UR7, URZ ;  /* 0x0000000709157290 */ /* 0x000fe4000fffe03f */
[----:B------:R-:W-:Y:S01]  /*68f0*/  ULEA UR20, UP0, UR6, UR14, 0x2 ;  /* 0x0000000e06147291 */ /* 0x000fe2000f80103f */
[----:B------:R-:W-:Y:S01]  /*6900*/  UMOV UR22, UR17 ;  /* 0x0000001100167c82 */ /* 0x000fe20008000000 */
[----:B------:R-:W-:Y:S02]  /*6910*/  UMOV UR4, URZ ;  /* 0x0000003f00047c82 */ /* 0x000fe40008000000 */
[----:B------:R-:W-:Y:S02]  /*6920*/  ULEA.HI.X UR21, UR6, UR15, UR21, 0x2, UP0 ;  /* 0x0000000f06157291 */ /* 0x000fe400080f1415 */
[----:B------:R-:W-:-:S04]  /*6930*/  UIADD3 UR20, UP0, UR20, 0x4000, URZ ;  /* 0x0000400014147890 */ /* 0x000fc8000ff1e03f */
[----:B------:R-:W-:-:S12]  /*6940*/  UIADD3.X UR21, URZ, UR21, URZ, UP0, !UPT ;  /* 0x000000153f157290 */ /* 0x000fd800087fe43f */
.L_x_2769:
[----:B------:R-:W-:Y:S01]  /*6950*/  UIMAD UR23, UR12, UR17, URZ ;  /* 0x000000110c1772a4 */ /* 0x000fe2000f8e023f */
[----:B------:R-:W-:Y:S01]  /*6960*/  ISETP.NE.AND P2, PT, R0, RZ, PT ;  /* 0x000000ff0000720c */ /* 0x000fe20003f45270 */
[----:B------:R-:W-:Y:S01]  /*6970*/  ULDC.64 UR14, c[0x0][0x768] ;  /* 0x0001da00000e7ab9 */ /* 0x000fe20000000a00 */
[----:B------:R-:W-:Y:S01]  /*6980*/  ULEA UR28, UR17, UR10, 0x6 ;  /* 0x0000000a111c7291 */ /* 0x000fe2000f8e303f */
        /* <DEDUP_REMOVED lines=8> */
[----:B------:R-:W-:-:S04]  /*6a10*/  UIMAD.WIDE UR18, UR28, 0x2aaaaaab, URZ ;  /* 0x2aaaaaab1c1278a5 */ /* 0x000fc8000f8e023f */
[----:B------:R-:W-:-:S04]  /*6a20*/  USHF.R.U32.HI UR18, URZ, 0x1f, UR19 ;  /* 0x0000001f3f127899 */ /* 0x000fc80008011613 */
[----:B------:R-:W-:-:S04]  /*6a30*/  ULEA.HI.SX32 UR18, UR19, UR18, 0x1c ;  /* 0x0000001213127291 */ /* 0x000fc8000f8fe23f */
[----:B------:R-:W-:-:S04]  /*6a40*/  UISETP.LT.AND UP0, UPT, UR16, UR18, UPT ;  /* 0x000000121000728c */ /* 0x000fc8000bf01270 */
[----:B------:R-:W-:-:S06]  /*6a50*/  USEL UR18, UR16, UR18, UP0 ;  /* 0x0000001210127287 */ /* 0x000fcc0008000000 */
[----:B------:R-:W-:-:S07]  /*6a60*/  VIADD R5, R10, UR18 ;  /* 0x000000120a057c36 */ /* 0x000fce0008000000 */
.L_x_2739:
[----:B------:R-:W2:Y:S04]  /*6a70*/  LDG.E.STRONG.GPU R4, desc[UR38][R2.64] ;  /* 0x0000002602047981 */ /* 0x000ea8000c1ef900 */
[----:B--2---:R-:W-:Y:S01]  /*6a80*/  CCTL.IVALL ;  /* 0x00000000ff00798f */ /* 0x004fe20002000000 */
[----:B------:R-:W-:Y:S05]  /*6a90*/  YIELD ;  /* 0x0000000000007946 */ /* 0x000fea0003800000 */
[----:B------:R-:W-:-:S13]  /*6aa0*/  ISETP.NE.AND P1, PT, R4, R5, PT ;  /* 0x000000050400720c */ /* 0x000fda0003f25270 */
[----:B------:R-:W-:Y:S05]  /*6ab0*/  @P1 BRA `(.L_x_2739) ;  /* 0xfffffffc00ec1947 */ /* 0x000fea000383ffff */
.L_x_2738:
[----:B------:R-:W-:Y:S05]  /*6ac0*/  BSYNC B1 ;  /* 0x0000000000017941 */ /* 0x000fea0003800000 */
.L_x_2737:
[----:B------:R-:W-:-:S03]  /*6ad0*/  UMOV UR18, 0xffffffff ;  /* 0xffffffff00127882 */ /* 0x000fc60000000000 */
[----:B------:R-:W-:Y:S05]  /*6ae0*/  BRA.DIV UR18, `(.L_x_2740) ;  /* 0x0000003612487947 */ /* 0x000fea000b800000 */
[----:B------:R-:W-:Y:S01]  /*6af0*/  NOP ;  /* 0x0000000000007918 */ /* 0x000fe20000000000 */
.L_x_2806:
        /* <DEDUP_REMOVED lines=19> */
.L_x_2742:
[----:B------:R-:W-:Y:S05]  /*6c30*/  BSYNC B1 ;  /* 0x0000000000017941 */ /* 0x000fea0003800000 */
.L_x_2741:
        /* <DEDUP_REMOVED lines=14> */
.L_x_2744:
[----:B------:R-:W-:Y:S05]  /*6d20*/  BSYNC B1 ;  /* 0x0000000000017941 */ /* 0x000fea0003800000 */
.L_x_2743:
        /* <DEDUP_REMOVED lines=15> */
.L_x_2746:
[----:B------:R-:W-:Y:S05]  /*6e20*/  BSYNC B1 ;  /* 0x0000000000017941 */ /* 0x000fea0003800000 */
.L_x_2745:
[----:B------:R-:W-:Y:S06]  /*6e30*/  BAR.ARV 0xa, 0xa0 ;  /* 0x0282800000007b1d */ /* 0x000fec0000002000 */
[----:B------:R-:W-:Y:S04]  /*6e40*/  BSSY B1, `(.L_x_2747) ;  /* 0x0000003000017945 */ /* 0x000fe80003800000 */
[----:B------:R-:W-:Y:S05]  /*6e50*/  @!P0 BRA `(.L_x_2748) ;  /* 0x0000000000048947 */ /* 0x000fea0003800000 */
[----:B------:R-:W-:-:S04]  /*6e60*/  DEPBAR.LE SB0, 0x1 ;  /* 0x000080400000791a */ /* 0x000fc80000000000 */
.L_x_2748:
[----:B------:R-:W-:Y:S05]  /*6e70*/  BSYNC B1 ;  /* 0x0000000000017941 */ /* 0x000fea0003800000 */
.L_x_2747:
[----:B------:R-:W-:Y:S06]  /*6e80*/  BAR.ARV 0xb, 0xa0 ;  /* 0x02c2800000007b1d */ /* 0x000fec0000002000 */
[----:B------:R-:W-:Y:S04]  /*6e90*/  BSSY B1, `(.L_x_2749) ;  /* 0x0000003000017945 */ /* 0x000fe80003800000 */
[----:B------:R-:W-:Y:S05]  /*6ea0*/  @!P0 BRA `(.L_x_2750) ;  /* 0x0000000000048947 */ /* 0x000fea0003800000 */
[----:B------:R-:W-:-:S04]  /*6eb0*/  DEPBAR.LE SB0, 0x0 ;  /* 0x000080000000791a */ /* 0x000fc80000000000 */
.L_x_2750:
[----:B------:R-:W-:Y:S05]  /*6ec0*/  BSYNC B1 ;  /* 0x0000000000017941 */ /* 0x000fea0003800000 */
.L_x_2749:
        /* <DEDUP_REMOVED lines=19> */
.L_x_2752:
[----:B------:R-:W-:Y:S05]  /*7000*/  BSYNC B1 ;  /* 0x0000000000017941 */ /* 0x000fea0003800000 */
.L_x_2751:
        /* <DEDUP_REMOVED lines=9> */
[----:B------:R-:W-:-:S04]  /*70a0*/  UIADD3 UR14, UR28, 0x40, URZ ;  /* 0x000000401c0e7890 */ /* 0x000fc8000fffe03f */
[----:B------:R-:W-:-:S04]  /*70b0*/  UIMAD.WIDE UR14, UR14, 0x2aaaaaab, URZ ;  /* 0x2aaaaaab0e0e78a5 */ /* 0x000fc8000f8e023f */
[----:B------:R-:W-:-:S04]  /*70c0*/  USHF.R.U32.HI UR14, URZ, 0x1f, UR15 ;  /* 0x0000001f3f0e7899 */ /* 0x000fc8000801160f */
[----:B------:R-:W-:-:S04]  /*70d0*/  ULEA.HI.SX32 UR14, UR15, UR14, 0x1c ;  /* 0x0000000e0f0e7291 */ /* 0x000fc8000f8fe23f */
[----:B------:R-:W-:-:S04]  /*70e0*/  UISETP.LT.AND UP0, UPT, UR16, UR14, UPT ;  /* 0x0000000e1000728c */ /* 0x000fc8000bf01270 */
[----:B------:R-:W-:-:S06]  /*70f0*/  USEL UR14, UR16, UR14, UP0 ;  /* 0x0000000e100e7287 */ /* 0x000fcc0008000000 */
[----:B------:R-:W-:-:S07]  /*7100*/  VIADD R5, R10, UR14 ;  /* 0x0000000e0a057c36 */ /* 0x000fce0008000000 */
.L_x_2755:
[----:B------:R-:W2:Y:S04]  /*7110*/  LDG.E.STRONG.GPU R4, desc[UR38][R2.64] ;  /* 0x0000002602047981 */ /* 0x000ea8000c1ef900 */
[----:B--2---:R-:W-:Y:S01]  /*7120*/  CCTL.IVALL ;  /* 0x00000000ff00798f */ /* 0x004fe20002000000 */
[----:B------:R-:W-:Y:S05]  /*7130*/  YIELD ;  /* 0x0000000000007946 */ /* 0x000fea0003800000 */
[----:B------:R-:W-:-:S13]  /*7140*/  ISETP.NE.AND P1, PT, R4, R5, PT ;  /* 0x000000050400720c */ /* 0x000fda0003f25270 */
[----:B------:R-:W-:Y:S05]  /*7150*/  @P1 BRA `(.L_x_2755) ;  /* 0xfffffffc00ec1947 */ /* 0x000fea000383ffff */
.L_x_2754:
[----:B------:R-:W-:Y:S05]  /*7160*/  BSYNC B1 ;  /* 0x0000000000017941 */ /* 0x000fea0003800000 */
.L_x_2753:
[----:B------:R-:W-:-:S03]  /*7170*/  UMOV UR14, 0xffffffff ;  /* 0xffffffff000e7882 */ /* 0x000fc60000000000 */
[----:B------:R-:W-:Y:S05]  /*7180*/  BRA.DIV UR14, `(.L_x_2756) ;  /* 0x0000002e0ebc7947 */ /* 0x000fea000b800000 */
[----:B------:R-:W-:Y:S01]  /*7190*/  NOP ;  /* 0x0000000000007918 */ /* 0x000fe20000000000 */
.L_x_2809:
        /* <DEDUP_REMOVED lines=15> */
.L_x_2758:
[----:B------:R-:W-:Y:S05]  /*7290*/  BSYNC B1 ;  /* 0x0000000000017941 */ /* 0x000fea0003800000 */
.L_x_2757:
        /* <DEDUP_REMOVED lines=14> */
.L_x_2760:
[----:B------:R-:W-:Y:S05]  /*7380*/  BSYNC B1 ;  /* 0x0000000000017941 */ /* 0x000fea0003800000 */
.L_x_2759:
        /* <DEDUP_REMOVED lines=15> */
.L_x_2762:
[----:B------:R-:W-:Y:S05]  /*7480*/  BSYNC B1 ;  /* 0x0000000000017941 */ /* 0x000fea0003800000 */
.L_x_2761:
[----:B------:R-:W-:Y:S06]  /*7490*/  BAR.ARV 0xa, 0xa0 ;  /* 0x0282800000007b1d */ /* 0x000fec0000002000 */
[----:B------:R-:W-:Y:S04]  /*74a0*/  BSSY B1, `(.L_x_2763) ;  /* 0x0000003000017945 */ /* 0x000fe80003800000 */
[----:B------:R-:W-:Y:S05]  /*74b0*/  @!P0 BRA `(.L_x_2764) ;  /* 0x0000000000048947 */ /* 0x000fea0003800000 */
[----:B------:R-:W-:-:S04]  /*74c0*/  DEPBAR.LE SB0, 0x1 ;  /* 0x000080400000791a */ /* 0x000fc80000000000 */
.L_x_2764:
[----:B------:R-:W-:Y:S05]  /*74d0*/  BSYNC B1 ;  /* 0x0000000000017941 */ /* 0x000fea0003800000 */
.L_x_2763:
[----:B------:R-:W-:Y:S06]  /*74e0*/  BAR.ARV 0xb, 0xa0 ;  /* 0x02c2800000007b1d */ /* 0x000fec0000002000 */
[----:B------:R-:W-:Y:S04]  /*74f0*/  BSSY B1, `(.L_x_2765) ;  /* 0x0000003000017945 */ /* 0x000fe80003800000 */
[----:B------:R-:W-:Y:S05]  /*7500*/  @!P0 BRA `(.L_x_2766) ;  /* 0x0000000000048947 */ /* 0x000fea0003800000 */
[----:B------:R-:W-:-:S04]  /*7510*/  DEPBAR.LE SB0, 0x0 ;  /* 0x000080000000791a */ /* 0x000fc80000000000 */
.L_x_2766:
[----:B------:R-:W-:Y:S05]  /*7520*/  BSYNC B1 ;  /* 0x0000000000017941 */ /* 0x000fea0003800000 */
.L_x_2765:
        /* <DEDUP_REMOVED lines=19> */
.L_x_2768:
[----:B------:R-:W-:Y:S05]  /*7660*/  BSYNC B1 ;  /* 0x0000000000017941 */ /* 0x000fea0003800000 */
.L_x_2767:
[----:B------:R-:W-:Y:S02]  /*7670*/  UIADD3 UR17, UR17, 0x2, URZ ;  /* 0x0000000211117890 */ /* 0x000fe4000fffe03f */
[----:B------:R-:W-:Y:S02]  /*7680*/  UIADD3 UR4, UR4, 0x6000, URZ ;  /* 0x0000600004047890 */ /* 0x000fe4000fffe03f */
[----:B------:R-:W-:-:S06]  /*7690*/  UISETP.GE.AND UP0, UPT, UR17, UR5, UPT ;  /* 0x000000051100728c */ /* 0x000fcc000bf06270 */
[----:B------:R-:W-:-:S13]  /*76a0*/  PLOP3.LUT P1, PT, PT, PT, UP0, 0x80, 0x0 ;  /* 0x000000000000781c */ /* 0x000fda0003f2f008 */
[----:B------:R-:W-:Y:S05]  /*76b0*/  @!P1 BRA `(.L_x_2769) ;  /* 0xfffffff000a49947 */ /* 0x000fea000383ffff */
[----:B------:R-:W-:Y:S05]  /*76c0*/  BRA `(.L_x_2716) ;  /* 0x0000002400d47947 */ /* 0x000fea0003800000 */
.L_x_2715:
        /* <DEDUP_REMOVED lines=21> */
.L_x_2770:
[----:B------:R-:W-:Y:S01]  /*7820*/  ULDC UR9, c[0x0][0xb44] ;  /* 0x0002d10000097ab9 */ /* 0x000fe20000000800 */
[----:B------:R-:W-:Y:S01]  /*7830*/  UMOV UR7, UR8 ;  /* 0x0000000800077c82 */ /* 0x000fe20008000000 */
[----:B------:R-:W-:-:S11]  /*7840*/  UISETP.NE.AND UP0, UPT, UR9, 0x1, UPT ;  /* 0x000000010900788c */ /* 0x000fd6000bf05270 */
[----:B------:R-:W-:Y:S02]  /*7850*/  @UP0 ULDC.64 UR10, c[0x0][0xb48] ;  /* 0x0002d200000a0ab9 */ /* 0x000fe40000000a00 */
[----:B------:R-:W-:-:S04]  /*7860*/  UIMAD.WIDE.U32 UR4, UR8, UR10, URZ ;  /* 0x0000000a080472a5 */ /* 0x000fc8000f8e003f */
[----:B------:R-:W-:-:S04]  /*7870*/  @UP0 USHF.R.U32.HI UR7, URZ, UR11, UR5 ;  /* 0x0000000b3f070299 */ /* 0x000fc80008011605 */
[----:B------:R-:W-:-:S12]  /*7880*/  UIMAD UR4, UR7, UR9, URZ ;  /* 0x00000009070472a4 */ /* 0x000fd8000f8e023f */
.L_x_2771:
        /* <DEDUP_REMOVED lines=18> */
[----:B------:R-:W-:Y:S01]  /*79b0*/  ULOP3.LUT UR7, URZ, UR7, URZ, 0x33, !UPT ;  /* 0x000000073f077292 */ /* 0x000fe2000f8e333f */
[----:B------:R-:W-:-:S03]  /*79c0*/  ULDC UR4, c[0x0][0xb2c] ;  /* 0x0002cb0000047ab9 */ /* 0x000fc60000000800 */
[----:B------:R-:W-:-:S03]  /*79d0*/  UIADD3 UR7, UR7, UR4, URZ ;  /* 0x0000000407077290 */ /* 0x000fc6000fffe03f */
[----:B------:R-:W1:Y:S01]  /*79e0*/  LDC R3, c[0x0][0x290] ;  /* 0x0000a400ff037b82 */ /* 0x000e620000000800 */
[----:B------:R-:W-:Y:S01]  /*79f0*/  UIMAD UR35, UR7, 0x60, URZ ;  /* 0x00000060072378a4 */ /* 0x000fe2000f8e023f */
[----:B------:R-:W-:-:S05]  /*7a00*/  ULDC UR4, c[0x0][0x74c] ;  /* 0x0001d30000047ab9 */ /* 0x000fca0000000800 */
        /* <DEDUP_REMOVED lines=56> */
.L_x_2810:
        /* <DEDUP_REMOVED lines=9> */
.L_x_2775:
        /* <DEDUP_REMOVED lines=108> */
.L_x_2786:
[----:B-1----:R-:W-:-:S05]  /*84e0*/  IMAD.MOV.U32 R13, RZ, RZ, 0x1 ;  /* 0x00000001ff0d7424 */ /* 0x002fca00078e00ff */
[----:B------:R-:W-:-:S04]  /*84f0*/  SHF.L.U32 R13, R13, 0x1f, RZ ;  /* 0x0000001f0d0d7819 */ /* 0x000fc800000006ff */
[----:B------:R-:W1:Y:S02]  /*8500*/  SYNCS.PHASECHK.TRANS64.TRYWAIT P1, [R12+URZ+0x36438], R13 ;  /* 0x0364380d0c0075a7 */ /* 0x000e64000802017f */
[----:B-1----:R-:W-:Y:S05]  /*8510*/  @!P1 BRA `(.L_x_2778) ;  /* 0x0000001c00089947 */ /* 0x002fea0003800000 */
.L_x_2811:
        /* <DEDUP_REMOVED lines=8> */
.L_x_2779:
        /* <DEDUP_REMOVED lines=48> */
.L_x_2812:
        /* <DEDUP_REMOVED lines=8> */
.L_x_2781:
        /* <DEDUP_REMOVED lines=46> */
.L_x_2813:
        /* <DEDUP_REMOVED lines=12> */
.L_x_2783:
        /* <DEDUP_REMOVED lines=37> */
.L_x_2815:
        /* <DEDUP_REMOVED lines=8> */
.L_x_2785:
        /* <DEDUP_REMOVED lines=41> */
.L_x_2777:
[----:B--2---:R-:W2:Y:S01]  /*9220*/  LDL.LU R4, [R1] ;  /* 0x0000000001047983 */ /* 0x004ea20000300800 */
[----:B------:R-:W-:-:S03]  /*9230*/  IMAD.MOV.U32 R10, RZ, RZ, 0x1 ;  /* 0x00000001ff0a7424 */ /* 0x000fc600078e00ff */
[----:B------:R3:W5:Y:S01]  /*9240*/  LDL R5, [R1+0x4] ;  /* 0x0000040001057983 */ /* 0x0007620000100800 */
[----:B--2---:R-:W-:-:S13]  /*9250*/  ISETP.NE.AND P1, PT, R4, RZ, PT ;  /* 0x000000ff0400720c */ /* 0x004fda0003f25270 */
[----:B---3--:R-:W-:Y:S05]  /*9260*/  @!P1 BRA `(.L_x_2776) ;  /* 0x0000000400889947 */ /* 0x008fea0003800000 */
[----:B------:R-:W2:Y:S02]  /*9270*/  SYNCS.PHASECHK.TRANS64.TRYWAIT P1, [R12+URZ+0x36438], R13 ;  /* 0x0364380d0c0075a7 */ /* 0x000ea4000802017f */
[----:B--2---:R-:W-:Y:S05]  /*9280*/  @!P1 BRA `(.L_x_2787) ;  /* 0x00000010000c9947 */ /* 0x004fea0003800000 */
.L_x_2816:
        /* <DEDUP_REMOVED lines=8> */
.L_x_2788:
        /* <DEDUP_REMOVED lines=41> */
.L_x_2817:
        /* <DEDUP_REMOVED lines=9> */
.L_x_2790:
        /* <DEDUP_REMOVED lines=38> */
.L_x_2776:
[----:B------:R-:W-:-:S04]  /*9890*/  SHF.L.U32 R3, R10, 0x1f, RZ ;  /* 0x0000001f0a037819 */ /* 0x000fc800000006ff */
[----:B------:R-:W2:Y:S02]  /*98a0*/  SYNCS.PHASECHK.TRANS64.TRYWAIT P1, [R12+URZ+0x36438], R3 ;  /* 0x036438030c0075a7 */ /* 0x000ea4000802017f */
[----:B--2---:R-:W-:Y:S05]  /*98b0*/  @!P1 BRA `(.L_x_2791) ;  /* 0x0000000800a89947 */ /* 0x004fea0003800000 */
.L_x_2818:
[----:B------:R-:W-:Y:S05]  /*98c0*/  @P0 BRA `(.L_x_2792) ;  /* 0x0000000000180947 */ /* 0x000fea0003800000 */
[----:B------:R-:W3:Y:S01]  /*98d0*/  S2R R0, SR_TID.X ;  /* 0x0000000000007919 */ /* 0x000ee20000002100 */
[----:B--2---:R-:W-:-:S04]  /*98e0*/  IMAD.MOV.U32 R3, RZ, RZ, 0x6100 ;  /* 0x00006100ff037424 */ /* 0x004fc800078e00ff */
[----:B------:R4:W-:Y:S01]  /*98f0*/  SYNCS.ARRIVE.TRANS64 RZ, [R12+URZ+0x36430], R3 ;  /* 0x036430030cff79a7 */ /* 0x0009e2000800003f */
[----:B---3--:R-:W-:-:S13]  /*9900*/  LOP3.LUT P0, RZ, R0, 0x1f, RZ, 0xc0, !PT ;  /* 0x0000001f00ff7812 */ /* 0x008fda000780c0ff */
[----:B----4-:R-:W-:Y:S05]  /*9910*/  @!P0 BRA `(.L_x_2792) ;  /* 0x0000000000048947 */ /* 0x010fea0003800000 */
[----:B------:R-:W-:Y:S01]  /*9920*/  BPT.TRAP 0x1 ;  /* 0x000000040000795c */ /* 0x000fe20000300000 */
.L_x_2792:
        /* <DEDUP_REMOVED lines=45> */
.L_x_2773:
[----:B------:R-:W-:Y:S05]  /*9c00*/  BSYNC B1 ;  /* 0x0000000000017941 */ /* 0x000fea0003800000 */
.L_x_2772:
[----:B------:R-:W-:-:S03]  /*9c10*/  UMOV UR4, 0xffffffff ;  /* 0xffffffff00047882 */ /* 0x000fc60000000000 */
[----:B------:R-:W-:Y:S05]  /*9c20*/  BRA.DIV UR4, `(.L_x_2793) ;  /* 0x0000000604e07947 */ /* 0x000fea000b800000 */
[----:B------:R-:W-:-:S13]  /*9c30*/  ELECT P6, URZ, PT ;  /* 0x00000000003f782f */ /* 0x000fda00038c0000 */
.L_x_2821:
[----:B------:R-:W-:Y:S05]  /*9c40*/  @!P6 BRA `(.L_x_2716) ;  /* 0x000000000074e947 */ /* 0x000fea0003800000 */
[----:B------:R-:W2:Y:S02]  /*9c50*/  LDL.LU R0, [R1+0x8] ;  /* 0x0000080001007983 */ /* 0x000ea40000300800 */
[----:B--2---:R-:W-:-:S04]  /*9c60*/  LOP3.LUT R0, R0, 0x2, RZ, 0xfc, !PT ;  /* 0x0000000200007812 */ /* 0x004fc800078efcff */
[----:B------:R-:W-:-:S13]  /*9c70*/  ISETP.NE.AND P2, PT, R0, 0x3, PT ;  /* 0x000000030000780c */ /* 0x000fda0003f45270 */
[----:B------:R-:W-:Y:S05]  /*9c80*/  @!P2 BRA `(.L_x_2794) ;  /* 0x000000000004a947 */ /* 0x000fea0003800000 */
[----:B------:R-:W-:Y:S01]  /*9c90*/  BPT.TRAP 0x1 ;  /* 0x000000040000795c */ /* 0x000fe20000300000 */
.L_x_2794:
        /* <DEDUP_REMOVED lines=15> */
.L_x_2822:
[----:B------:R-:W3:Y:S02]  /*9d90*/  SYNCS.PHASECHK.TRANS64.TRYWAIT P0, [R23+URZ], R0 ;  /* 0x00000000170075a7 */ /* 0x000ee4000800017f */
[----:B---3--:R-:W-:Y:S05]  /*9da0*/  @!P0 BRA `(.L_x_2796) ;  /* 0x0000000400b48947 */ /* 0x008fea0003800000 */
.L_x_2823:
[----:B------:R-:W-:Y:S05]  /*9db0*/  @!P2 BRA `(.L_x_2797) ;  /* 0x000000000004a947 */ /* 0x000fea0003800000 */
[----:B------:R-:W-:Y:S01]  /*9dc0*/  BPT.TRAP 0x1 ;  /* 0x000000040000795c */ /* 0x000fe20000300000 */
.L_x_2797:
[----:B------:R-:W-:-:S07]  /*9dd0*/  SHF.L.U32 R10, R10, 0x1f, RZ ;  /* 0x0000001f0a0a7819 */ /* 0x000fce00000006ff */
.L_x_2798:
[----:B----4-:R4:W1:Y:S02]  /*9de0*/  SYNCS.PHASECHK.TRANS64.TRYWAIT P0, [R7+URZ+0x36438], R10 ;  /* 0x0364380a070075a7 */ /* 0x010864000800017f */
[----:B-1----:R-:W-:Y:S05]  /*9df0*/  @!P0 NANOSLEEP.SYNCS 0x989680 ;  /* 0x009896800000895d */ /* 0x002fea0003900000 */
[----:B------:R-:W1:Y:S02]  /*9e00*/  @!P0 SYNCS.PHASECHK.TRANS64 P0, [R7+URZ+0x36438], R10 ;  /* 0x0364380a070085a7 */ /* 0x000e64000800007f */
[----:B-1----:R-:W-:Y:S05]  /*9e10*/  @!P0 BRA `(.L_x_2798) ;  /* 0xfffffffc00f08947 */ /* 0x002fea000383ffff */
.L_x_2716:
[----:B------:R-:W-:Y:S05]  /*9e20*/  BSYNC B0 ;  /* 0x0000000000007941 */ /* 0x000fea0003800000 */
.L_x_2714:
[----:B------:R-:W-:Y:S05]  /*9e30*/  EXIT ;  /* 0x000000000000794d */ /* 0x000fea0003800000 */
.L_x_2669:
[----:B------:R-:W-:Y:S02]  /*9e40*/  IMAD.MOV.U32 R12, RZ, RZ, RZ ;  /* 0x000000ffff0c7224 */ /* 0x000fe400078e00ff */
[----:B------:R-:W-:Y:S02]  /*9e50*/  IMAD.MOV.U32 R11, RZ, RZ, 0x1f ;  /* 0x0000001fff0b7424 */ /* 0x000fe400078e00ff */
[----:B------:R-:W-:-:S07]  /*9e60*/  IMAD.MOV.U32 R15, RZ, RZ, -0x1 ;  /* 0xffffffffff0f7424 */ /* 0x000fce00078e00ff */
[----:B------:R-:W-:Y:S05]  /*9e70*/  WARPSYNC.COLLECTIVE R15, `(.L_x_2799) ;  /* 0x000000000f087348 */ /* 0x000fea0003c00000 */
[----:B------:R1:W2:Y:S02]  /*9e80*/  SHFL.IDX P6, R14, R13, R12, R11 ;  /* 0x0000000c0d0e7389 */ /* 0x0002a400000c000b */
[----:B-12---:R-:W-:Y:S01]  /*9e90*/  ENDCOLLECTIVE ;  /* 0x000000000000791b */ /* 0x006fe20003800000 */
.L_x_2799:
[----:B------:R-:W-:Y:S05]  /*9ea0*/  BRA `(.L_x_2800) ;  /* 0xffffff7000ec7947 */ /* 0x000fea000383ffff */
.L_x_2671:
[----:B--2---:R2:W3:Y:S02]  /*9eb0*/  SYNCS.PHASECHK.TRANS64.TRYWAIT P0, [R19+URZ+0x36400], R10 ;  /* 0x0364000a130075a7 */ /* 0x0044e4000800017f */
[----:B---3--:R-:W-:Y:S05]  /*9ec0*/  @!P0 NANOSLEEP.SYNCS 0x989680 ;  /* 0x009896800000895d */ /* 0x008fea0003900000 */
[----:B------:R-:W3:Y:S02]  /*9ed0*/  @!P0 SYNCS.PHASECHK.TRANS64 P0, [R19+URZ+0x36400], R10 ;  /* 0x0364000a130085a7 */ /* 0x000ee4000800007f */
[----:B---3--:R-:W-:Y:S05]  /*9ee0*/  @!P0 BRA `(.L_x_2671) ;  /* 0xfffffffc00f08947 */ /* 0x008fea000383ffff */
[----:B------:R-:W-:Y:S05]  /*9ef0*/  BRA `(.L_x_2670) ;  /* 0xffffff7400247947 */ /* 0x000fea000383ffff */
.L_x_2675:
[----:B--2---:R2:W3:Y:S02]  /*9f00*/  SYNCS.PHASECHK.TRANS64.TRYWAIT P1, [R3+URZ+0x36410], R12 ;  /* 0x0364100c030075a7 */ /* 0x0044e4000802017f */
[----:B---3--:R-:W-:Y:S05]  /*9f10*/  @!P1 NANOSLEEP.SYNCS 0x989680 ;  /* 0x009896800000995d */ /* 0x008fea0003900000 */
[----:B------:R-:W3:Y:S02]  /*9f20*/  @!P1 SYNCS.PHASECHK.TRANS64 P1, [R3+URZ+0x36410], R12 ;  /* 0x0364100c030095a7 */ /* 0x000ee4000802007f */
[----:B---3--:R-:W-:Y:S05]  /*9f30*/  @!P1 BRA `(.L_x_2675) ;  /* 0xfffffffc00f09947 */ /* 0x008fea000383ffff */
[----:B------:R-:W-:Y:S05]  /*9f40*/  BRA `(.L_x_2674) ;  /* 0xffffff7800ec7947 */ /* 0x000fea000383ffff */
.L_x_2679:
[----:B------:R1:W1:Y:S02]  /*9f50*/  SYNCS.PHASECHK.TRANS64.TRYWAIT P1, [R19+URZ+0x36430], R14 ;  /* 0x0364300e130075a7 */ /* 0x000264000802017f */
[----:B-1----:R-:W-:Y:S05]  /*9f60*/  @!P1 NANOSLEEP.SYNCS 0x989680 ;  /* 0x009896800000995d */ /* 0x002fea0003900000 */
[----:B------:R-:W1:Y:S02]  /*9f70*/  @!P1 SYNCS.PHASECHK.TRANS64 P1, [R19+URZ+0x36430], R14 ;  /* 0x0364300e130095a7 */ /* 0x000e64000802007f */
[----:B-1----:R-:W-:Y:S05]  /*9f80*/  @!P1 BRA `(.L_x_2679) ;  /* 0xfffffffc00f09947 */ /* 0x002fea000383ffff */
[----:B------:R-:W-:Y:S05]  /*9f90*/  BRA `(.L_x_2678) ;  /* 0xffffff8000907947 */ /* 0x000fea000383ffff */
.L_x_2723:
[----:B------:R-:W-:Y:S01]  /*9fa0*/  BSSY B1, `(.L_x_2801) ;  /* 0x0000005000017945 */ /* 0x000fe20003800000 */
[----:B------:R-:W-:-:S07]  /*9fb0*/  IMAD.MOV.U32 R15, RZ, RZ, -0x1 ;  /* 0xffffffffff0f7424 */ /* 0x000fce00078e00ff */
[----:B------:R-:W-:Y:S05]  /*9fc0*/  WARPSYNC.COLLECTIVE R15, `(.L_x_2802) ;  /* 0x000000000f087348 */ /* 0x000fea0003c00000 */
[----:B------:R-:W-:Y:S01]  /*9fd0*/  NOP ;  /* 0x0000000000007918 */ /* 0x000fe20000000000 */
[----:B------:R-:W-:Y:S01]  /*9fe0*/  ENDCOLLECTIVE ;  /* 0x000000000000791b */ /* 0x000fe20003800000 */
.L_x_2802:
[----:B------:R-:W-:Y:S05]  /*9ff0*/  BSYNC B1 ;  /* 0x0000000000017941 */ /* 0x000fea0003800000 */
.L_x_2801:
[----:B------:R-:W-:Y:S05]  /*a000*/  BRA `(.L_x_2803) ;  /* 0xffffffc0009c7947 */ /* 0x000fea000383ffff */
.L_x_2740:
[----:B------:R-:W-:Y:S01]  /*a010*/  BSSY B1, `(.L_x_2804) ;  /* 0x0000005000017945 */ /* 0x000fe20003800000 */
[----:B------:R-:W-:-:S07]  /*a020*/  IMAD.MOV.U32 R15, RZ, RZ, -0x1 ;  /* 0xffffffffff0f7424 */ /* 0x000fce00078e00ff */
[----:B------:R-:W-:Y:S05]  /*a030*/  WARPSYNC.COLLECTIVE R15, `(.L_x_2805) ;  /* 0x000000000f087348 */ /* 0x000fea0003c00000 */
[----:B------:R-:W-:Y:S01]  /*a040*/  NOP ;  /* 0x0000000000007918 */ /* 0x000fe20000000000 */
[----:B------:R-:W-:Y:S01]  /*a050*/  ENDCOLLECTIVE ;  /* 0x000000000000791b */ /* 0x000fe20003800000 */
.L_x_2805:
[----:B------:R-:W-:Y:S05]  /*a060*/  BSYNC B1 ;  /* 0x0000000000017941 */ /* 0x000fea0003800000 */
.L_x_2804:
[----:B------:R-:W-:Y:S05]  /*a070*/  BRA `(.L_x_2806) ;  /* 0xffffffc800a07947 */ /* 0x000fea000383ffff */
.L_x_2756:
[----:B------:R-:W-:Y:S01]  /*a080*/  BSSY B1, `(.L_x_2807) ;  /* 0x0000005000017945 */ /* 0x000fe20003800000 */
[----:B------:R-:W-:-:S07]  /*a090*/  IMAD.MOV.U32 R15, RZ, RZ, -0x1 ;  /* 0xffffffffff0f7424 */ /* 0x000fce00078e00ff */
[----:B------:R-:W-:Y:S05]  /*a0a0*/  WARPSYNC.COLLECTIVE R15, `(.L_x_2808) ;  /* 0x000000000f087348 */ /* 0x000fea0003c00000 */
[----:B------:R-:W-:Y:S01]  /*a0b0*/  NOP ;  /* 0x0000000000007918 */ /* 0x000fe20000000000 */
[----:B------:R-:W-:Y:S01]  /*a0c0*/  ENDCOLLECTIVE ;  /* 0x000000000000791b */ /* 0x000fe20003800000 */
.L_x_2808:
[----:B------:R-:W-:Y:S05]  /*a0d0*/  BSYNC B1 ;  /* 0x0000000000017941 */ /* 0x000fea0003800000 */
.L_x_2807:
[----:B------:R-:W-:Y:S05]  /*a0e0*/  BRA `(.L_x_2809) ;  /* 0xffffffd0002c7947 */ /* 0x000fea000383ffff */
.L_x_2774:
[----:B-1----:R1:W2:Y:S02]  /*a0f0*/  SYNCS.PHASECHK.TRANS64.TRYWAIT P1, [R12+URZ+0x36420], R13 ;  /* 0x0364200d0c0075a7 */ /* 0x0022a4000802017f */
[----:B--2---:R-:W-:Y:S05]  /*a100*/  @!P1 NANOSLEEP.SYNCS 0x989680 ;  /* 0x009896800000995d */ /* 0x004fea0003900000 */
[----:B------:R-:W2:Y:S02]  /*a110*/  @!P1 SYNCS.PHASECHK.TRANS64 P1, [R12+URZ+0x36420], R13 ;  /* 0x0364200d0c0095a7 */ /* 0x000ea4000802007f */
[----:B--2---:R-:W-:Y:S05]  /*a120*/  @!P1 BRA `(.L_x_2774) ;  /* 0xfffffffc00f09947 */ /* 0x004fea000383ffff */
[----:B------:R-:W-:Y:S05]  /*a130*/  BRA `(.L_x_2810) ;  /* 0xffffffdc00147947 */ /* 0x000fea000383ffff */
.L_x_2778:
[----:B-1----:R1:W3:Y:S02]  /*a140*/  SYNCS.PHASECHK.TRANS64.TRYWAIT P1, [R12+URZ+0x36438], R13 ;  /* 0x0364380d0c0075a7 */ /* 0x0022e4000802017f */
[----:B---3--:R-:W-:Y:S05]  /*a150*/  @!P1 NANOSLEEP.SYNCS 0x989680 ;  /* 0x009896800000995d */ /* 0x008fea0003900000 */
[----:B------:R-:W3:Y:S02]  /*a160*/  @!P1 SYNCS.PHASECHK.TRANS64 P1, [R12+URZ+0x36438], R13 ;  /* 0x0364380d0c0095a7 */ /* 0x000ee4000802007f */
[----:B---3--:R-:W-:Y:S05]  /*a170*/  @!P1 BRA `(.L_x_2778) ;  /* 0xfffffffc00f09947 */ /* 0x008fea000383ffff */
[----:B------:R-:W-:Y:S05]  /*a180*/  BRA `(.L_x_2811) ;  /* 0xffffffe000e47947 */ /* 0x000fea000383ffff */
.L_x_2780:
[----:B--2---:R2:W3:Y:S02]  /*a190*/  SYNCS.PHASECHK.TRANS64.TRYWAIT P1, [R12+URZ+0x36428], R0 ;  /* 0x036428000c0075a7 */ /* 0x0044e4000802017f */
[----:B---3--:R-:W-:Y:S05]  /*a1a0*/  @!P1 NANOSLEEP.SYNCS 0x989680 ;  /* 0x009896800000995d */ /* 0x008fea0003900000 */
[----:B------:R-:W3:Y:S02]  /*a1b0*/  @!P1 SYNCS.PHASECHK.TRANS64 P1, [R12+URZ+0x36428], R0 ;  /* 0x036428000c0095a7 */ /* 0x000ee4000802007f */
[----:B---3--:R-:W-:Y:S05]  /*a1c0*/  @!P1 BRA `(.L_x_2780) ;  /* 0xfffffffc00f09947 */ /* 0x008fea000383ffff */
[----:B------:R-:W-:Y:S05]  /*a1d0*/  BRA `(.L_x_2812) ;  /* 0xffffffe400b07947 */ /* 0x000fea000383ffff */
.L_x_2782:
        /* <DEDUP_REMOVED lines=8> */
.L_x_2784:
[----:B------:R-:W-:-:S07]  /*a260*/  SHF.L.U32 R5, R16, 0x1f, RZ ;  /* 0x0000001f10057819 */ /* 0x000fce00000006ff */
.L_x_2814:
[----:B---3--:R3:W4:Y:S02]  /*a270*/  SYNCS.PHASECHK.TRANS64.TRYWAIT P1, [R12+URZ+0x36420], R5 ;  /* 0x036420050c0075a7 */ /* 0x008724000802017f */
[----:B----4-:R-:W-:Y:S05]  /*a280*/  @!P1 NANOSLEEP.SYNCS 0x989680 ;  /* 0x009896800000995d */ /* 0x010fea0003900000 */
[----:B------:R-:W4:Y:S02]  /*a290*/  @!P1 SYNCS.PHASECHK.TRANS64 P1, [R12+URZ+0x36420], R5 ;  /* 0x036420050c0095a7 */ /* 0x000f24000802007f */
[----:B----4-:R-:W-:Y:S05]  /*a2a0*/  @!P1 BRA `(.L_x_2814) ;  /* 0xfffffffc00f09947 */ /* 0x010fea000383ffff */
[----:B------:R-:W-:Y:S05]  /*a2b0*/  BRA `(.L_x_2815) ;  /* 0xffffffec00147947 */ /* 0x000fea000383ffff */
.L_x_2787:
[----:B--2---:R2:W3:Y:S02]  /*a2c0*/  SYNCS.PHASECHK.TRANS64.TRYWAIT P1, [R12+URZ+0x36438], R13 ;  /* 0x0364380d0c0075a7 */ /* 0x0044e4000802017f */
[----:B---3--:R-:W-:Y:S05]  /*a2d0*/  @!P1 NANOSLEEP.SYNCS 0x989680 ;  /* 0x009896800000995d */ /* 0x008fea0003900000 */
[----:B------:R-:W3:Y:S02]  /*a2e0*/  @!P1 SYNCS.PHASECHK.TRANS64 P1, [R12+URZ+0x36438], R13 ;  /* 0x0364380d0c0095a7 */ /* 0x000ee4000802007f */
[----:B---3--:R-:W-:Y:S05]  /*a2f0*/  @!P1 BRA `(.L_x_2787) ;  /* 0xfffffffc00f09947 */ /* 0x008fea000383ffff */
[----:B------:R-:W-:Y:S05]  /*a300*/  BRA `(.L_x_2816) ;  /* 0xffffffec00e07947 */ /* 0x000fea000383ffff */
.L_x_2789:
[----:B-1----:R1:W2:Y:S02]  /*a310*/  SYNCS.PHASECHK.TRANS64.TRYWAIT P1, [R12+URZ+0x36428], R5 ;  /* 0x036428050c0075a7 */ /* 0x0022a4000802017f */
[----:B--2---:R-:W-:Y:S05]  /*a320*/  @!P1 NANOSLEEP.SYNCS 0x989680 ;  /* 0x009896800000995d */ /* 0x004fea0003900000 */
[----:B------:R-:W2:Y:S02]  /*a330*/  @!P1 SYNCS.PHASECHK.TRANS64 P1, [R12+URZ+0x36428], R5 ;  /* 0x036428050c0095a7 */ /* 0x000ea4000802007f */
[----:B--2---:R-:W-:Y:S05]  /*a340*/  @!P1 BRA `(.L_x_2789) ;  /* 0xfffffffc00f09947 */ /* 0x004fea000383ffff */
[----:B------:R-:W-:Y:S05]  /*a350*/  BRA `(.L_x_2817) ;  /* 0xfffffff000907947 */ /* 0x000fea000383ffff */
.L_x_2791:
[----:B--2---:R2:W3:Y:S02]  /*a360*/  SYNCS.PHASECHK.TRANS64.TRYWAIT P1, [R12+URZ+0x36438], R3 ;  /* 0x036438030c0075a7 */ /* 0x0044e4000802017f */
[----:B---3--:R-:W-:Y:S05]  /*a370*/  @!P1 NANOSLEEP.SYNCS 0x989680 ;  /* 0x009896800000995d */ /* 0x008fea0003900000 */
[----:B------:R-:W3:Y:S02]  /*a380*/  @!P1 SYNCS.PHASECHK.TRANS64 P1, [R12+URZ+0x36438], R3 ;  /* 0x036438030c0095a7 */ /* 0x000ee4000802007f */
[----:B---3--:R-:W-:Y:S05]  /*a390*/  @!P1 BRA `(.L_x_2791) ;  /* 0xfffffffc00f09947 */ /* 0x008fea000383ffff */
[----:B------:R-:W-:Y:S05]  /*a3a0*/  BRA `(.L_x_2818) ;  /* 0xfffffff400447947 */ /* 0x000fea000383ffff */
.L_x_2793:
[----:B------:R-:W-:Y:S01]  /*a3b0*/  BSSY B1, `(.L_x_2819) ;  /* 0x0000006000017945 */ /* 0x000fe20003800000 */
[----:B------:R-:W-:-:S07]  /*a3c0*/  IMAD.MOV.U32 R15, RZ, RZ, -0x1 ;  /* 0xffffffffff0f7424 */ /* 0x000fce00078e00ff */
[----:B-1----:R-:W-:Y:S05]  /*a3d0*/  WARPSYNC.COLLECTIVE R15, `(.L_x_2820) ;  /* 0x000000000f0c7348 */ /* 0x002fea0003c00000 */
[----:B------:R-:W-:Y:S02]  /*a3e0*/  ELECT P6, UR62, PT ;  /* 0x00000000003e782f */ /* 0x000fe400038c0000 */
[----:B------:R-:W-:Y:S01]  /*a3f0*/  MOV R14, UR62 ;  /* 0x0000003e000e7c02 */ /* 0x000fe20008000f00 */
[----:B-1----:R-:W-:Y:S10]  /*a400*/  ENDCOLLECTIVE ;  /* 0x000000000000791b */ /* 0x002ff40003800000 */
.L_x_2820:
[----:B------:R-:W-:Y:S05]  /*a410*/  BSYNC B1 ;  /* 0x0000000000017941 */ /* 0x000fea0003800000 */
.L_x_2819:
[----:B------:R-:W-:Y:S05]  /*a420*/  BRA `(.L_x_2821) ;  /* 0xfffffff800047947 */ /* 0x000fea000383ffff */
.L_x_2795:
[----:B--2---:R2:W3:Y:S02]  /*a430*/  SYNCS.PHASECHK.TRANS64.TRYWAIT P0, [R5+URZ], R2 ;  /* 0x00000002050075a7 */ /* 0x0044e4000800017f */
[----:B---3--:R-:W-:Y:S05]  /*a440*/  @!P0 NANOSLEEP.SYNCS 0x989680 ;  /* 0x009896800000895d */ /* 0x008fea0003900000 */
[----:B------:R-:W3:Y:S02]  /*a450*/  @!P0 SYNCS.PHASECHK.TRANS64 P0, [R5+URZ], R2 ;  /* 0x00000002050085a7 */ /* 0x000ee4000800007f */
[----:B---3--:R-:W-:Y:S05]  /*a460*/  @!P0 BRA `(.L_x_2795) ;  /* 0xfffffffc00f08947 */ /* 0x008fea000383ffff */
[----:B------:R-:W-:Y:S05]  /*a470*/  BRA `(.L_x_2822) ;  /* 0xfffffff800447947 */ /* 0x000fea000383ffff */
.L_x_2796:
[----:B---3--:R3:W4:Y:S02]  /*a480*/  SYNCS.PHASECHK.TRANS64.TRYWAIT P0, [R23+URZ], R0 ;  /* 0x00000000170075a7 */ /* 0x008724000800017f */
[----:B----4-:R-:W-:Y:S05]  /*a490*/  @!P0 NANOSLEEP.SYNCS 0x989680 ;  /* 0x009896800000895d */ /* 0x010fea0003900000 */
[----:B------:R-:W4:Y:S02]  /*a4a0*/  @!P0 SYNCS.PHASECHK.TRANS64 P0, [R23+URZ], R0 ;  /* 0x00000000170085a7 */ /* 0x000f24000800007f */
[----:B----4-:R-:W-:Y:S05]  /*a4b0*/  @!P0 BRA `(.L_x_2796) ;  /* 0xfffffffc00f08947 */ /* 0x010fea000383ffff */
[----:B------:R-:W-:Y:S05]  /*a4c0*/  BRA `(.L_x_2823) ;  /* 0xfffffff800387947 */ /* 0x000fea000383ffff */
.L_x_2824:
        /* <DEDUP_REMOVED lines=11> */
.L_x_3872:


//--------------------- .text._ZN7cutlass13device_kernelIN5flash11enable_sm90INS1_16FlashAttnBwdSm90INS1_25CollectiveMainloopBwdSm90ILi2ELi1ELi1EN4cute5tupleIJNS5_1CILi1EEES8_S8_EEENS6_IJNS7_ILi64EEENS7_ILi96EEENS7_ILi192EEEEEENS_10bfloat16_tEfNS_4arch4Sm90ELb1ELb0ELb0ELb0ELb0ELb0ELb1ELb0ELi3ELi1ELi1ELi1ELb0EEENS1_24CollectiveEpilogueBwdGQAISD_fSG_Li384ELb0ELb0EEENS1_25SingleTileBwdLPTSchedulerILb0ELi96ELb0EEEEEEEEEvNT_6ParamsE --------------------------
	.section	.text._ZN7cutlass13device_kernelIN5flash11enable_sm90INS1_16FlashAttnBwdSm90INS1_25CollectiveMainloopBwdSm90ILi2ELi1ELi1EN4cute5tupleIJNS5_1CILi1EEES8_S8_EEENS6_IJNS7_ILi64EEENS7_ILi96EEENS7_ILi192EEEEEENS_10bfloat16_tEfNS_4arch4Sm90ELb1ELb0ELb0ELb0ELb0ELb0ELb1ELb0ELi3ELi1ELi1ELi1ELb0EEENS1_24CollectiveEpilogueBwdGQAISD_fSG_Li384ELb0ELb0EEENS1_25SingleTileBwdLPTSchedulerILb0ELi96ELb0EEEEEEEEEvNT_6ParamsE,"ax",@progbits
	.align	128
.text._ZN7cutlass13device_kernelIN5flash11enable_sm90INS1_16FlashAttnBwdSm90INS1_25CollectiveMainloopBwdSm90ILi2ELi1ELi1EN4cute5tupleIJNS5_1CILi1EEES8_S8_EEENS6_IJNS7_ILi64EEENS7_ILi96EEENS7_ILi192EEEEEENS_10bfloat16_tEfNS_4arch4Sm90ELb1ELb0ELb0ELb0ELb0ELb0ELb1ELb0ELi3ELi1ELi1ELi1ELb0EEENS1_24CollectiveEpilogueBwdGQAISD_fSG_Li384ELb0ELb0EEENS1_25SingleTileBwdLPTSchedulerILb0ELi96ELb0EEEEEEEEEvNT_6ParamsE:
        .type           _ZN7cutlass13device_kernelIN5flash11enable_sm90INS1_16FlashAttnBwdSm90INS1_25CollectiveMainloopBwdSm90ILi2ELi1ELi1EN4cute5tupleIJNS5_1CILi1EEES8_S8_EEENS6_IJNS7_ILi64EEENS7_ILi96EEENS7_ILi192EEEEEENS_10bfloat16_tEfNS_4arch4Sm90ELb1ELb0ELb0ELb0ELb0ELb0ELb1ELb0ELi3ELi1ELi1ELi1ELb0EEENS1_24CollectiveEpilogueBwdGQAISD_fSG_Li384ELb0ELb0EEENS1_25SingleTileBwdLPTSchedulerILb0ELi96ELb0EEEEEEEEEvNT_6ParamsE,@function
        .size           _ZN7cutlass13device_kernelIN5flash11enable_sm90INS1_16FlashAttnBwdSm90INS1_25CollectiveMainloopBwdSm90ILi2ELi1ELi1EN4cute5tupleIJNS5_1CILi1EEES8_S8_EEENS6_IJNS7_ILi64EEENS7_ILi96EEENS7_ILi192EEEEEENS_10bfloat16_tEfNS_4arch4Sm90ELb1ELb0ELb0ELb0ELb0ELb0ELb1ELb0ELi3ELi1ELi1ELi1ELb0EEENS1_24CollectiveEpilogueBwdGQAISD_fSG_Li384ELb0ELb0EEENS1_25SingleTileBwdLPTSchedulerILb0ELi96ELb0EEEEEEEEEvNT_6ParamsE,(.L_x_3873 - _ZN7cutlass13device_kernelIN5flash11enable_sm90INS1_16FlashAttnBwdSm90INS1_25CollectiveMainloopBwdSm90ILi2ELi1ELi1EN4cute5tupleIJNS5_1CILi1EEES8_S8_EEENS6_IJNS7_ILi64EEENS7_ILi96EEENS7_ILi192EEEEEENS_10bfloat16_tEfNS_4arch4Sm90ELb1ELb0ELb0ELb0ELb0ELb0ELb1ELb0ELi3ELi1ELi1ELi1ELb0EEENS1_24CollectiveEpilogueBwdGQAISD_fSG_Li384ELb0ELb0EEENS1_25SingleTileBwdLPTSchedulerILb0ELi96ELb0EEEEEEEEEvNT_6ParamsE)
        .other          _ZN7cutlass13device_kernelIN5flash11enable_sm90INS1_16FlashAttnBwdSm90INS1_25CollectiveMainloopBwdSm90ILi2ELi1ELi1EN4cute5tupleIJNS5_1CILi1EEES8_S8_EEENS6_IJNS7_ILi64EEENS7_ILi96EEENS7_ILi192EEEEEENS_10bfloat16_tEfNS_4arch4Sm90ELb1ELb0ELb0ELb0ELb0ELb0ELb1ELb0ELi3ELi1ELi1ELi1ELb0EEENS1_24CollectiveEpilogueBwdGQAISD_fSG_Li384ELb0ELb0EEENS1_25SingleTileBwdLPTSchedulerILb0ELi96ELb0EEEEEEEEEvNT_6ParamsE,@"STO_CUDA_ENTRY STV_DEFAULT"
_ZN7cutlass13device_kernelIN5flash11enable_sm90INS1_16FlashAttnBwdSm90INS1_25CollectiveMainloopBwdSm90ILi2ELi1ELi1EN4cute5tupleIJNS5_1CILi1EEES8_S8_EEENS6_IJNS7_ILi64EEENS7_ILi96EEENS7_ILi192EEEEEENS_10bfloat16_tEfNS_4arch4Sm90ELb1ELb0ELb0ELb0ELb0ELb0ELb1ELb0ELi3ELi1ELi1ELi1ELb0EEENS1_24CollectiveEpilogueBwdGQAISD_fSG_Li384ELb0ELb0EEENS1_25SingleTileBwdLPTSchedulerILb0ELi96ELb0EEEEEEEEEvNT_6ParamsE:
        /* <DEDUP_REMOVED lines=23> */
.L_x_2826:
[----:B------:R-:W-:Y:S05]  /*0170*/  BSYNC B0 ;  /* 0x0000000000007941 */ /* 0x000fea0003800000 */
.L_x_2825:
        /* <DEDUP_REMOVED lines=34> */
.L_x_2827:
        /* <DEDUP_REMOVED lines=20> */
.L_x_2828:
[----:B---3--:R-:W-:Y:S01]  /*04e0*/  ISETP.NE.AND P0, PT, R2, RZ, PT ;  /* 0x000000ff0200720c */ /* 0x008fe20003f05270 */
[----:B------:R-:W-:Y:S01]  /*04f0*/  IMAD.MOV.U32 R2, RZ, RZ, 0x1 ;  /* 0x00000001ff027424 */ /* 0x000fe200078e00ff */
[----:B------:R-:W-:Y:S01]  /*0500*/  NOP ;  /* 0x0000000000007918 */ /* 0x000fe20000000000 */
[----:B------:R-:W-:Y:S03]  /*0510*/  BSSY B6, `(.L_x_2829) ;  /* 0x000078e000067945 */ /* 0x000fe60003800000 */
[----:B------:R-:W-:-:S05]  /*0520*/  SEL R2, R2, 0x2, !P0 ;  /* 0x0000000202027807 */ /* 0x000fca0004000000 */
[----:B------:R3:W-:Y:S01]  /*0530*/  STL [R1+0x8], R2 ;  /* 0x0000080201007387 */ /* 0x0007e20000100800 */
[----:B-12-4-:R-:W-:Y:S06]  /*0540*/  BAR.SYNC.DEFER_BLOCKING 0x0 ;  /* 0x0000000000007b1d */ /* 0x016fec0000010000 */
[----:B------:R-:W-:Y:S05]  /*0550*/  @!P0 BRA `(.L_x_2830) ;  /* 0x0000003c00b48947 */ /* 0x000fea0003800000 */
.L_x_2831:
        /* <DEDUP_REMOVED lines=32> */
.L_x_2832:
[----:B------:R-:W-:Y:S01]  /*0760*/  ULDC UR7, c[0x0][0x8cc] ;  /* 0x0002330000077ab9 */ /* 0x000fe20000000800 */
[----:B------:R-:W-:Y:S01]  /*0770*/  UMOV UR36, UR10 ;  /* 0x0000000a00247c82 */ /* 0x000fe20008000000 */
[----:B------:R-:W-:-:S11]  /*0780*/  UISETP.NE.AND UP0, UPT, UR7, 0x1, UPT ;  /* 0x000000010700788c */ /* 0x000fd6000bf05270 */
[----:B------:R-:W-:Y:S02]  /*0790*/  @UP0 ULDC.64 UR8, c[0x0][0x8d0] ;  /* 0x0002340000080ab9 */ /* 0x000fe40000000a00 */
[----:B------:R-:W-:-:S04]  /*07a0*/  UIMAD.WIDE.U32 UR4, UR10, UR8, URZ ;  /* 0x000000080a0472a5 */ /* 0x000fc8000f8e003f */
[----:B------:R-:W-:-:S04]  /*07b0*/  @UP0 USHF.R.U32.HI UR36, URZ, UR9, UR5 ;  /* 0x000000093f240299 */ /* 0x000fc80008011605 */
[----:B------:R-:W-:-:S12]  /*07c0*/  UIMAD UR4, UR36, UR7, URZ ;  /* 0x00000007240472a4 */ /* 0x000fd8000f8e023f */
.L_x_2833:
        /* <DEDUP_REMOVED lines=102> */
.L_x_2837:
        /* <DEDUP_REMOVED lines=15> */
.L_x_2836:
        /* <DEDUP_REMOVED lines=20> */
.L_x_2839:
        /* <DEDUP_REMOVED lines=15> */
.L_x_2838:
        /* <DEDUP_REMOVED lines=8> */
.L_x_2924:
        /* <DEDUP_REMOVED lines=19> */
.L_x_2841:
        /* <DEDUP_REMOVED lines=107> */
.L_x_2853:
[----:B------:R-:W-:-:S13]  /*19b0*/  ISETP.NE.AND P0, PT, R10, 0x3, PT ;  /* 0x000000030a00780c */ /* 0x000fda0003f05270 */
[----:B-1----:R-:W-:Y:S05]  /*19c0*/  @!P0 BRA `(.L_x_2843) ;  /* 0x0000000000048947 */ /* 0x002fea0003800000 */
[----:B------:R-:W-:Y:S01]  /*19d0*/  BPT.TRAP 0x1 ;  /* 0x000000040000795c */ /* 0x000fe20000300000 */
.L_x_2843:
[----:B------:R-:W-:Y:S02]  /*19e0*/  LEA R3, R2, UR40, 0x3 ;  /* 0x0000002802037c11 */ /* 0x000fe4000f8e18ff */
[----:B------:R-:W-:-:S04]  /*19f0*/  SHF.L.U32 R12, R7, 0x1f, RZ ;  /* 0x0000001f070c7819 */ /* 0x000fc800000006ff */
[----:B------:R1:W2:Y:S01]  /*1a00*/  SYNCS.PHASECHK.TRANS64.TRYWAIT P1, [R3+URZ+0x36410], R12 ;  /* 0x0364100c030075a7 */ /* 0x0002a2000802017f */
[----:B------:R-:W-:Y:S05]  /*1a10*/  @!P0 BRA `(.L_x_2844) ;  /* 0x0000000000048947 */ /* 0x000fea0003800000 */
[----:B------:R-:W-:Y:S01]  /*1a20*/  BPT.TRAP 0x1 ;  /* 0x000000040000795c */ /* 0x000fe20000300000 */
.L_x_2844:
[----:B--2---:R-:W-:Y:S05]  /*1a30*/  @P1 BRA `(.L_x_2845) ;  /* 0x0000000000081947 */ /* 0x004fea0003800000 */
[----:B------:R-:W2:Y:S02]  /*1a40*/  SYNCS.PHASECHK.TRANS64.TRYWAIT P1, [R3+URZ+0x36410], R12 ;  /* 0x0364100c030075a7 */ /* 0x000ea4000802017f */
[----:B--2---:R-:W-:Y:S05]  /*1a50*/  @!P1 BRA `(.L_x_2846) ;  /* 0x00000064001c9947 */ /* 0x004fea0003800000 */
.L_x_2845:
        /* <DEDUP_REMOVED lines=103> */
.L_x_2847:
[----:B------:R-:W-:-:S04]  /*20d0*/  SHF.L.U32 R14, R5, 0x1f, RZ ;  /* 0x0000001f050e7819 */ /* 0x000fc800000006ff */
[----:B------:R4:W1:Y:S01]  /*20e0*/  SYNCS.PHASECHK.TRANS64.TRYWAIT P1, [UR40+0x36430], R14 ;  /* 0x0364300eff0075a7 */ /* 0x0008620008020168 */
[----:B------:R-:W-:Y:S05]  /*20f0*/  @!P0 BRA `(.L_x_2848) ;  /* 0x0000000000048947 */ /* 0x000fea0003800000 */
[----:B------:R-:W-:Y:S01]  /*2100*/  BPT.TRAP 0x1 ;  /* 0x000000040000795c */ /* 0x000fe20000300000 */
.L_x_2848:
[----:B-1----:R-:W-:Y:S05]  /*2110*/  @P1 BRA `(.L_x_2849) ;  /* 0x0000000000081947 */ /* 0x002fea0003800000 */
[----:B------:R-:W1:Y:S02]  /*2120*/  SYNCS.PHASECHK.TRANS64.TRYWAIT P1, [UR40+0x36430], R14 ;  /* 0x0364300eff0075a7 */ /* 0x000e640008020168 */
[----:B-1----:R-:W-:Y:S05]  /*2130*/  @!P1 BRA `(.L_x_2850) ;  /* 0x0000005c00789947 */ /* 0x002fea0003800000 */
.L_x_2849:
        /* <DEDUP_REMOVED lines=315> */
.L_x_2851:
        /* <DEDUP_REMOVED lines=60> */
.L_x_2852:
        /* <DEDUP_REMOVED lines=62> */
.L_x_2835:
[----:B------:R-:W-:Y:S05]  /*3c90*/  @P0 BRA `(.L_x_2834) ;  /* 0x0000004000540947 */ /* 0x000fea0003800000 */
[----:B------:R-:W1:Y:S01]  /*3ca0*/  S2R R4, SR_TID.X ;  /* 0x0000000000047919 */ /* 0x000e620000002100 */
[----:B------:R-:W2:Y:S01]  /*3cb0*/  S2UR UR5, SR_CgaCtaId ;  /* 0x00000000000579c3 */ /* 0x000ea20000008800 */
[----:B------:R-:W-:Y:S01]  /*3cc0*/  ULDC UR4, c[0x0][0x850] ;  /* 0x0002140000047ab9 */ /* 0x000fe20000000800 */
[----:B------:R-:W-:Y:S01]  /*3cd0*/  UIMAD UR8, UR36, 0x4800, URZ ;  /* 0x00004800240878a4 */ /* 0x000fe2000f8e023f */
[----:B------:R-:W-:Y:S01]  /*3ce0*/  BSSY B0, `(.L_x_2854) ;  /* 0x0000050000007945 */ /* 0x000fe20003800000 */
[----:B------:R-:W-:Y:S01]  /*3cf0*/  UISETP.NE.AND UP0, UPT, UR4, 0x1, UPT ;  /* 0x000000010400788c */ /* 0x000fe2000bf05270 */
[----:B------:R-:W-:Y:S02]  /*3d00*/  ULDC.64 UR12, c[0x0][0x818] ;  /* 0x00020600000c7ab9 */ /* 0x000fe40000000a00 */
[----:B------:R-:W-:Y:S01]  /*3d10*/  UMOV UR4, 0x400 ;  /* 0x0000040000047882 */ /* 0x000fe20000000000 */
[----:B------:R-:W-:Y:S01]  /*3d20*/  USHF.R.S32.HI UR9, URZ, 0x1f, UR8 ;  /* 0x0000001f3f097899 */ /* 0x000fe20008011408 */
[----:B------:R-:W-:Y:S01]  /*3d30*/  ULDC.64 UR14, c[0x0][0x820] ;  /* 0x00020800000e7ab9 */ /* 0x000fe20000000a00 */
[----:B------:R-:W-:-:S05]  /*3d40*/  ULDC.64 UR16, c[0x0][0x848] ;  /* 0x0002120000107ab9 */ /* 0x000fca0000000a00 */
[----:B------:R-:W-:Y:S02]  /*3d50*/  @UP0 ULDC UR6, c[0x0][0x854] ;  /* 0x0002150000060ab9 */ /* 0x000fe40000000800 */
[----:B------:R-:W-:Y:S02]  /*3d60*/  UIMAD.WIDE.U32 UR6, UR39, UR6, URZ ;  /* 0x00000006270672a5 */ /* 0x000fe4000f8e003f */
[----:B--2---:R-:W-:-:S03]  /*3d70*/  ULEA UR4, UR5, UR4, 0x18 ;  /* 0x0000000405047291 */ /* 0x004fc6000f8ec03f */
[----:B------:R-:W-:Y:S02]  /*3d80*/  @UP0 ULDC UR5, c[0x0][0x858] ;  /* 0x0002160000050ab9 */ /* 0x000fe40000000800 */
[----:B------:R-:W-:Y:S01]  /*3d90*/  @UP0 USHF.R.U32.HI UR39, URZ, UR5, UR7 ;  /* 0x000000053f270299 */ /* 0x000fe20008011607 */
[----:B-1----:R-:W-:-:S03]  /*3da0*/  VIADD R3, R4, 0xffffff80 ;  /* 0xffffff8004037836 */ /* 0x002fc60000000000 */
[----:B------:R-:W-:Y:S02]  /*3db0*/  USHF.R.S32.HI UR5, URZ, 0x1f, UR39 ;  /* 0x0000001f3f057899 */ /* 0x000fe40008011427 */
[----:B------:R-:W-:Y:S01]  /*3dc0*/  UIMAD.WIDE.U32 UR6, UR39, UR12, UR8 ;  /* 0x0000000c270672a5 */ /* 0x000fe2000f8e0008 */
[----:B------:R-:W-:Y:S01]  /*3dd0*/  SHF.R.S32.HI R0, RZ, 0x1f, R3 ;  /* 0x0000001fff007819 */ /* 0x000fe20000011403 */
[----:B------:R-:W-:Y:S01]  /*3de0*/  UIMAD UR10, UR5, UR12, URZ ;  /* 0x0000000c050a72a4 */ /* 0x000fe2000f8e023f */
[----:B------:R-:W-:Y:S01]  /*3df0*/  BAR.SYNC.DEFER_BLOCKING 0x1, 0x180 ;  /* 0x0046000000007b1d */ /* 0x000fe20000010000 */
[----:B------:R-:W-:Y:S02]  /*3e00*/  ISETP.NE.AND P0, PT, R3, RZ, PT ;  /* 0x000000ff0300720c */ /* 0x000fe40003f05270 */
[----:B------:R-:W-:Y:S01]  /*3e10*/  LEA.HI R2, R0, R3, RZ, 0x7 ;  /* 0x0000000300027211 */ /* 0x000fe200078f38ff */
[----:B------:R-:W-:-:S03]  /*3e20*/  UIMAD UR10, UR39, UR13, UR10 ;  /* 0x0000000d270a72a4 */ /* 0x000fc6000f8e020a */
[----:B------:R-:W-:Y:S01]  /*3e30*/  LOP3.LUT R0, R2, 0x3fffff80, RZ, 0xc0, !PT ;  /* 0x3fffff8002007812 */ /* 0x000fe200078ec0ff */
[----:B------:R-:W-:Y:S01]  /*3e40*/  ULDC.64 UR12, c[0x0][0x840] ;  /* 0x00021000000c7ab9 */ /* 0x000fe20000000a00 */
[----:B------:R-:W-:Y:S01]  /*3e50*/  SHF.R.S32.HI R5, RZ, 0x7, R2 ;  /* 0x00000007ff057819 */ /* 0x000fe20000011402 */
[----:B------:R-:W-:Y:S02]  /*3e60*/  UIMAD UR5, UR5, UR12, URZ ;  /* 0x0000000c050572a4 */ /* 0x000fe4000f8e023f */
[----:B------:R-:W-:Y:S01]  /*3e70*/  IMAD.IADD R0, R3, 0x1, -R0 ;  /* 0x0000000103007824 */ /* 0x000fe200078e0a00 */
[----:B------:R-:W-:Y:S02]  /*3e80*/  UIMAD.WIDE.U32 UR8, UR39, UR12, UR8 ;  /* 0x0000000c270872a5 */ /* 0x000fe4000f8e0008 */
[----:B------:R-:W-:Y:S01]  /*3e90*/  UIMAD UR12, UR39, UR13, UR5 ;  /* 0x0000000d270c72a4 */ /* 0x000fe2000f8e0205 */
[----:B------:R-:W-:Y:S01]  /*3ea0*/  IMAD R0, R5, 0x600, R0 ;  /* 0x0000060005007824 */ /* 0x000fe200078e0200 */
[----:B------:R-:W-:-:S02]  /*3eb0*/  USHF.R.S32.HI UR5, URZ, 0x1f, UR37 ;  /* 0x0000001f3f057899 */ /* 0x000fc40008011425 */
[----:B------:R-:W-:Y:S01]  /*3ec0*/  UIADD3 UR7, UR7, UR10, URZ ;  /* 0x0000000a07077290 */ /* 0x000fe2000fffe03f */
[----:B------:R-:W-:Y:S01]  /*3ed0*/  IMAD.SHL.U32 R0, R0, 0x4, RZ ;  /* 0x0000000400007824 */ /* 0x000fe200078e00ff */
[----:B------:R-:W-:Y:S02]  /*3ee0*/  UIMAD UR11, UR5, UR14, URZ ;  /* 0x0000000e050b72a4 */ /* 0x000fe4000f8e023f */
[----:B------:R-:W-:Y:S02]  /*3ef0*/  UIMAD UR5, UR5, UR16, URZ ;  /* 0x00000010050572a4 */ /* 0x000fe4000f8e023f */
[----:B------:R-:W-:Y:S01]  /*3f00*/  LEA R0, R0, UR4, 0x2 ;  /* 0x0000000400007c11 */ /* 0x000fe2000f8e10ff */
[----:B------:R-:W-:Y:S02]  /*3f10*/  UIADD3 UR9, UR9, UR12, URZ ;  /* 0x0000000c09097290 */ /* 0x000fe4000fffe03f */
[----:B------:R-:W-:Y:S02]  /*3f20*/  UIMAD UR11, UR37, UR15, UR11 ;  /* 0x0000000f250b72a4 */ /* 0x000fe4000f8e020b */
[----:B------:R1:W-:Y:S01]  /*3f30*/  STS.128 [R0], R24 ;  /* 0x0000001800007388 */ /* 0x0003e20000000c00 */
        /* <DEDUP_REMOVED lines=35> */
.L_x_2856:
[----:B------:R-:W-:Y:S01]  /*4170*/  @P0 ELECT P1, URZ, PT ;  /* 0x00000000003f082f */ /* 0x000fe20003820000 */
[----:B------:R2:W-:-:S12]  /*4180*/  UBLKRED.G.S.ADD.F32.RN [UR6], [UR4], UR5, desc[UR8] ;  /* 0x00000806040073bb */ /* 0x0005d800080a1405 */
[----:B------:R-:W-:Y:S02]  /*4190*/  @P1 PLOP3.LUT P0, PT, P1, PT, PT, 0x8, 0x0 ;  /* 0x000000000000181c */ /* 0x000fe40000f0e170 */
[----:B------:R-:W-:-:S11]  /*41a0*/  PLOP3.LUT P1, PT, PT, PT, PT, 0x8, 0x0 ;  /* 0x000000000000781c */ /* 0x000fd60003f2e170 */
[----:B--2---:R-:W-:Y:S05]  /*41b0*/  @P0 BRA.U.ANY `(.L_x_2856) ;  /* 0xfffffffd00ec0947 */ /* 0x004fea000393ffff */
[----:B------:R0:W-:Y:S01]  /*41c0*/  UTMACMDFLUSH ;  /* 0x00000000000079b7 */ /* 0x0001e20000000000 */
[----:B------:R-:W-:-:S04]  /*41d0*/  DEPBAR.LE SB0, 0x0 ;  /* 0x000080000000791a */ /* 0x000fc80000000000 */
.L_x_2855:
[----:B------:R-:W-:Y:S05]  /*41e0*/  BSYNC B0 ;  /* 0x0000000000007941 */ /* 0x000fea0003800000 */
.L_x_2854:
        /* <DEDUP_REMOVED lines=28> */
.L_x_2857:
[----:B------:R-:W-:Y:S01]  /*43b0*/  @P0 ELECT P1, URZ, PT ;  /* 0x00000000003f082f */ /* 0x000fe20003820000 */
[----:B------:R3:W-:-:S12]  /*43c0*/  UBLKRED.G.S.ADD.F32.RN [UR6], [UR4], UR5, desc[UR8] ;  /* 0x00000806040073bb */ /* 0x0007d800080a1405 */
[----:B------:R-:W-:Y:S02]  /*43d0*/  @P1 PLOP3.LUT P0, PT, P1, PT, PT, 0x8, 0x0 ;  /* 0x000000000000181c */ /* 0x000fe40000f0e170 */
[----:B------:R-:W-:-:S11]  /*43e0*/  PLOP3.LUT P1, PT, PT, PT, PT, 0x8, 0x0 ;  /* 0x000000000000781c */ /* 0x000fd60003f2e170 */
[----:B---3--:R-:W-:Y:S05]  /*43f0*/  @P0 BRA.U.ANY `(.L_x_2857) ;  /* 0xfffffffd00ec0947 */ /* 0x008fea000393ffff */
[----:B------:R0:W-:Y:S01]  /*4400*/  UTMACMDFLUSH ;  /* 0x00000000000079b7 */ /* 0x0001e20000000000 */
[----:B------:R-:W-:-:S04]  /*4410*/  DEPBAR.LE SB0, 0x0 ;  /* 0x000080000000791a */ /* 0x000fc80000000000 */
[----:B------:R-:W-:Y:S05]  /*4420*/  BRA `(.L_x_2834) ;  /* 0x0000003800707947 */ /* 0x000fea0003800000 */
.L_x_2830:
[----:B------:R-:W-:-:S08]  /*4430*/  NOP ;  /* 0x0000000000007918 */ /* 0x000fd00000000000 */
[----:B---3--:R-:W1:-:S00]  /*4440*/  USETMAXREG.DEALLOC.CTAPOOL 0x20 ;  /* 0x00000020000079c8 */ /* 0x008e4000080e0500 */
[----:B-1----:R-:W-:-:S06]  /*4450*/  LOP3.LUT R0, R0, 0x3, RZ, 0xc0, !PT ;  /* 0x0000000300007812 */ /* 0x002fcc00078ec0ff */
        /* <DEDUP_REMOVED lines=26> */
.L_x_2859:
[----:B------:R-:W-:Y:S01]  /*4600*/  ULDC UR9, c[0x0][0x8cc] ;  /* 0x0002330000097ab9 */ /* 0x000fe20000000800 */
[----:B------:R-:W-:Y:S01]  /*4610*/  UMOV UR7, UR8 ;  /* 0x0000000800077c82 */ /* 0x000fe20008000000 */
[----:B------:R-:W-:-:S11]  /*4620*/  UISETP.NE.AND UP0, UPT, UR9, 0x1, UPT ;  /* 0x000000010900788c */ /* 0x000fd6000bf05270 */
[----:B------:R-:W-:Y:S02]  /*4630*/  @UP0 ULDC.64 UR10, c[0x0][0x8d0] ;  /* 0x00023400000a0ab9 */ /* 0x000fe40000000a00 */
[----:B------:R-:W-:-:S04]  /*4640*/  UIMAD.WIDE.U32 UR4, UR8, UR10, URZ ;  /* 0x0000000a080472a5 */ /* 0x000fc8000f8e003f */
[----:B------:R-:W-:-:S04]  /*4650*/  @UP0 USHF.R.U32.HI UR7, URZ, UR11, UR5 ;  /* 0x0000000b3f070299 */ /* 0x000fc80008011605 */
[----:B------:R-:W-:-:S12]  /*4660*/  UIMAD UR4, UR7, UR9, URZ ;  /* 0x00000009070472a4 */ /* 0x000fd8000f8e023f */
.L_x_2860:
        /* <DEDUP_REMOVED lines=67> */
.L_x_2863:
[----:B------:R-:W-:Y:S05]  /*4aa0*/  BSYNC B0 ;  /* 0x0000000000007941 */ /* 0x000fea0003800000 */
.L_x_2862:
        /* <DEDUP_REMOVED lines=18> */
.L_x_2865:
[----:B------:R-:W-:Y:S05]  /*4bd0*/  BSYNC B0 ;  /* 0x0000000000007941 */ /* 0x000fea0003800000 */
.L_x_2864:
        /* <DEDUP_REMOVED lines=19> */
.L_x_2867:
[----:B------:R-:W-:Y:S05]  /*4d10*/  BSYNC B0 ;  /* 0x0000000000007941 */ /* 0x000fea0003800000 */
.L_x_2866:
[----:B------:R-:W-:Y:S06]  /*4d20*/  BAR.ARV 0xa, 0xa0 ;  /* 0x0282800000007b1d */ /* 0x000fec0000002000 */
[----:B------:R-:W-:Y:S04]  /*4d30*/  BSSY B0, `(.L_x_2868) ;  /* 0x0000003000007945 */ /* 0x000fe80003800000 */
[----:B------:R-:W-:Y:S05]  /*4d40*/  @!P0 BRA `(.L_x_2869) ;  /* 0x0000000000048947 */ /* 0x000fea0003800000 */
[----:B------:R-:W-:-:S04]  /*4d50*/  DEPBAR.LE SB0, 0x1 ;  /* 0x000080400000791a */ /* 0x000fc80000000000 */
.L_x_2869:
[----:B------:R-:W-:Y:S05]  /*4d60*/  BSYNC B0 ;  /* 0x0000000000007941 */ /* 0x000fea0003800000 */
.L_x_2868:
[----:B------:R-:W-:Y:S06]  /*4d70*/  BAR.ARV 0xb, 0xa0 ;  /* 0x02c2800000007b1d */ /* 0x000fec0000002000 */
[----:B------:R-:W-:Y:S04]  /*4d80*/  BSSY B0, `(.L_x_2870) ;  /* 0x0000003000007945 */ /* 0x000fe80003800000 */
[----:B------:R-:W-:Y:S05]  /*4d90*/  @!P0 BRA `(.L_x_2871) ;  /* 0x0000000000048947 */ /* 0x000fea0003800000 */
[----:B------:R-:W-:-:S04]  /*4da0*/  DEPBAR.LE SB0, 0x0 ;  /* 0x000080000000791a */ /* 0x000fc80000000000 */
.L_x_2871:
[----:B------:R-:W-:Y:S05]  /*4db0*/  BSYNC B0 ;  /* 0x0000000000007941 */ /* 0x000fea0003800000 */
.L_x_2870:
[----:B------:R-:W-:Y:S06]  /*4dc0*/  BAR.ARV 0xc, 0xa0 ;  /* 0x0302800000007b1d */ /* 0x000fec0000002000 */
[----:B------:R-:W-:Y:S01]  /*4dd0*/  UIADD3 UR12, UR8, 0x1, URZ ;  /* 0x00000001080c7890 */ /* 0x000fe2000fffe03f */
[----:B------:R-:W-:Y:S11]  /*4de0*/  BRA `(.L_x_2872) ;  /* 0x0000000000047947 */ /* 0x000ff60003800000 */
.L_x_2861:
[----:B------:R-:W-:-:S05]  /*4df0*/  UMOV UR12, UR8 ;  /* 0x00000008000c7c82 */ /* 0x000fca0008000000 */
.L_x_2872:
        /* <DEDUP_REMOVED lines=22> */
.L_x_2893:
        /* <DEDUP_REMOVED lines=22> */
.L_x_2874:
[----:B------:R-:W-:Y:S05]  /*50c0*/  BSYNC B0 ;  /* 0x0000000000007941 */ /* 0x000fea0003800000 */
.L_x_2873:
        /* <DEDUP_REMOVED lines=12> */
.L_x_2876:
[----:B------:R-:W-:Y:S05]  /*5190*/  BSYNC B0 ;  /* 0x0000000000007941 */ /* 0x000fea0003800000 */
.L_x_2875:
        /* <DEDUP_REMOVED lines=13> */
.L_x_2878:
[----:B------:R-:W-:Y:S05]  /*5270*/  BSYNC B0 ;  /* 0x0000000000007941 */ /* 0x000fea0003800000 */
.L_x_2877:
[----:B------:R-:W-:Y:S06]  /*5280*/  BAR.ARV 0xa, 0xa0 ;  /* 0x0282800000007b1d */ /* 0x000fec0000002000 */
[----:B------:R-:W-:Y:S04]  /*5290*/  BSSY B0, `(.L_x_2879) ;  /* 0x0000003000007945 */ /* 0x000fe80003800000 */
[----:B------:R-:W-:Y:S05]  /*52a0*/  @!P0 BRA `(.L_x_2880) ;  /* 0x0000000000048947 */ /* 0x000fea0003800000 */
[----:B------:R-:W-:-:S04]  /*52b0*/  DEPBAR.LE SB0, 0x1 ;  /* 0x000080400000791a */ /* 0x000fc80000000000 */
.L_x_2880:
[----:B------:R-:W-:Y:S05]  /*52c0*/  BSYNC B0 ;  /* 0x0000000000007941 */ /* 0x000fea0003800000 */
.L_x_2879:
[----:B------:R-:W-:Y:S06]  /*52d0*/  BAR.ARV 0xb, 0xa0 ;  /* 0x02c2800000007b1d */ /* 0x000fec0000002000 */
[----:B------:R-:W-:Y:S04]  /*52e0*/  BSSY B0, `(.L_x_2881) ;  /* 0x0000003000007945 */ /* 0x000fe80003800000 */
[----:B------:R-:W-:Y:S05]  /*52f0*/  @!P0 BRA `(.L_x_2882) ;  /* 0x0000000000048947 */ /* 0x000fea0003800000 */
[----:B------:R-:W-:-:S04]  /*5300*/  DEPBAR.LE SB0, 0x0 ;  /* 0x000080000000791a */ /* 0x000fc80000000000 */
.L_x_2882:
[----:B------:R-:W-:Y:S05]  /*5310*/  BSYNC B0 ;  /* 0x0000000000007941 */ /* 0x000fea0003800000 */
.L_x_2881:
        /* <DEDUP_REMOVED lines=13> */
.L_x_2884:
[----:B------:R-:W-:Y:S05]  /*53f0*/  BSYNC B0 ;  /* 0x0000000000007941 */ /* 0x000fea0003800000 */
.L_x_2883:
        /* <DEDUP_REMOVED lines=12> */
.L_x_2886:
[----:B------:R-:W-:Y:S05]  /*54c0*/  BSYNC B0 ;  /* 0x0000000000007941 */ /* 0x000fea0003800000 */
.L_x_2885:
        /* <DEDUP_REMOVED lines=13> */
.L_x_2888:
[----:B------:R-:W-:Y:S05]  /*55a0*/  BSYNC B0 ;  /* 0x0000000000007941 */ /* 0x000fea0003800000 */
.L_x_2887:
[----:B------:R-:W-:Y:S06]  /*55b0*/  BAR.ARV 0xa, 0xa0 ;  /* 0x0282800000007b1d */ /* 0x000fec0000002000 */
[----:B------:R-:W-:Y:S04]  /*55c0*/  BSSY B0, `(.L_x_2889) ;  /* 0x0000003000007945 */ /* 0x000fe80003800000 */
[----:B------:R-:W-:Y:S05]  /*55d0*/  @!P0 BRA `(.L_x_2890) ;  /* 0x0000000000048947 */ /* 0x000fea0003800000 */
[----:B------:R-:W-:-:S04]  /*55e0*/  DEPBAR.LE SB0, 0x1 ;  /* 0x000080400000791a */ /* 0x000fc80000000000 */
.L_x_2890:
[----:B------:R-:W-:Y:S05]  /*55f0*/  BSYNC B0 ;  /* 0x0000000000007941 */ /* 0x000fea0003800000 */
.L_x_2889:
[----:B------:R-:W-:Y:S01]  /*5600*/  UIADD3 UR12, UR12, 0x2, URZ ;  /* 0x000000020c0c7890 */ /* 0x000fe2000fffe03f */
[----:B------:R-:W-:Y:S06]  /*5610*/  BAR.ARV 0xb, 0xa0 ;  /* 0x02c2800000007b1d */ /* 0x000fec0000002000 */
[----:B------:R-:W-:Y:S01]  /*5620*/  UISETP.GE.AND UP0, UPT, UR12, UR5, UPT ;  /* 0x000000050c00728c */ /* 0x000fe2000bf06270 */
[----:B------:R-:W-:Y:S04]  /*5630*/  BSSY B0, `(.L_x_2891) ;  /* 0x0000003000007945 */ /* 0x000fe80003800000 */
[----:B------:R-:W-:Y:S06]  /*5640*/  @!P0 BRA `(.L_x_2892) ;  /* 0x0000000000048947 */ /* 0x000fec0003800000 */
[----:B------:R-:W-:-:S04]  /*5650*/  DEPBAR.LE SB0, 0x0 ;  /* 0x000080000000791a */ /* 0x000fc80000000000 */
.L_x_2892:
[----:B------:R-:W-:Y:S05]  /*5660*/  BSYNC B0 ;  /* 0x0000000000007941 */ /* 0x000fea0003800000 */
.L_x_2891:
[----:B------:R-:W-:Y:S06]  /*5670*/  BAR.ARV 0xc, 0xa0 ;  /* 0x0302800000007b1d */ /* 0x000fec0000002000 */
[----:B------:R-:W-:Y:S01]  /*5680*/  PLOP3.LUT P1, PT, PT, PT, UP0, 0x80, 0x0 ;  /* 0x000000000000781c */ /* 0x000fe20003f2f008 */
[----:B------:R-:W-:Y:S02]  /*5690*/  UIADD3 UR24, UR24, 0x6000, URZ ;  /* 0x0000600018187890 */ /* 0x000fe4000fffe03f */
[----:B------:R-:W-:-:S10]  /*56a0*/  UIADD3 UR4, UR4, 0x6000, URZ ;  /* 0x0000600004047890 */ /* 0x000fd4000fffe03f */
[----:B------:R-:W-:Y:S05]  /*56b0*/  @!P1 BRA `(.L_x_2893) ;  /* 0xfffffff800289947 */ /* 0x000fea000383ffff */
[----:B------:R-:W-:Y:S05]  /*56c0*/  BRA `(.L_x_2834) ;  /* 0x0000002400c87947 */ /* 0x000fea0003800000 */
.L_x_2858:
        /* <DEDUP_REMOVED lines=21> */
.L_x_2894:
[----:B------:R-:W-:Y:S01]  /*5820*/  ULDC UR8, c[0x0][0x8cc] ;  /* 0x0002330000087ab9 */ /* 0x000fe20000000800 */
[----:B------:R-:W-:Y:S01]  /*5830*/  UMOV UR35, UR7 ;  /* 0x0000000700237c82 */ /* 0x000fe20008000000 */
[----:B------:R-:W-:-:S11]  /*5840*/  UISETP.NE.AND UP0, UPT, UR8, 0x1, UPT ;  /* 0x000000010800788c */ /* 0x000fd6000bf05270 */
[----:B------:R-:W-:Y:S02]  /*5850*/  @UP0 ULDC.64 UR10, c[0x0][0x8d0] ;  /* 0x00023400000a0ab9 */ /* 0x000fe40000000a00 */
[----:B------:R-:W-:-:S04]  /*5860*/  UIMAD.WIDE.U32 UR4, UR7, UR10, URZ ;  /* 0x0000000a070472a5 */ /* 0x000fc8000f8e003f */
[----:B------:R-:W-:-:S04]  /*5870*/  @UP0 USHF.R.U32.HI UR35, URZ, UR11, UR5 ;  /* 0x0000000b3f230299 */ /* 0x000fc80008011605 */
[----:B------:R-:W-:-:S12]  /*5880*/  UIMAD UR4, UR35, UR8, URZ ;  /* 0x00000008230472a4 */ /* 0x000fd8000f8e023f */
.L_x_2895:
        /* <DEDUP_REMOVED lines=77> */
.L_x_2925:
        /* <DEDUP_REMOVED lines=9> */
.L_x_2899:
        /* <DEDUP_REMOVED lines=108> */
.L_x_2910:
[----:B-1----:R-:W-:-:S05]  /*64b0*/  IMAD.MOV.U32 R13, RZ, RZ, 0x1 ;  /* 0x00000001ff0d7424 */ /* 0x002fca00078e00ff */
[----:B------:R-:W-:-:S04]  /*64c0*/  SHF.L.U32 R13, R13, 0x1f, RZ ;  /* 0x0000001f0d0d7819 */ /* 0x000fc800000006ff */
[----:B------:R-:W1:Y:S02]  /*64d0*/  SYNCS.PHASECHK.TRANS64.TRYWAIT P1, [R12+URZ+0x36438], R13 ;  /* 0x0364380d0c0075a7 */ /* 0x000e64000802017f */
[----:B-1----:R-:W-:Y:S05]  /*64e0*/  @!P1 BRA `(.L_x_2902) ;  /* 0x0000001800b49947 */ /* 0x002fea0003800000 */
.L_x_2926:
        /* <DEDUP_REMOVED lines=8> */
.L_x_2903:
        /* <DEDUP_REMOVED lines=48> */
.L_x_2927:
        /* <DEDUP_REMOVED lines=8> */
.L_x_2905:
        /* <DEDUP_REMOVED lines=46> */
.L_x_2928:
        /* <DEDUP_REMOVED lines=12> */
.L_x_2907:
        /* <DEDUP_REMOVED lines=37> */
.L_x_2930:
        /* <DEDUP_REMOVED lines=8> */
.L_x_2909:
        /* <DEDUP_REMOVED lines=41> */
.L_x_2901:
[----:B--2---:R-:W2:Y:S01]  /*71f0*/  LDL.LU R4, [R1] ;  /* 0x0000000001047983 */ /* 0x004ea20000300800 */
[----:B------:R-:W-:-:S03]  /*7200*/  IMAD.MOV.U32 R10, RZ, RZ, 0x1 ;  /* 0x00000001ff0a7424 */ /* 0x000fc600078e00ff */
[----:B------:R3:W5:Y:S01]  /*7210*/  LDL R5, [R1+0x4] ;  /* 0x0000040001057983 */ /* 0x0007620000100800 */
[----:B--2---:R-:W-:-:S13]  /*7220*/  ISETP.NE.AND P1, PT, R4, RZ, PT ;  /* 0x000000ff0400720c */ /* 0x004fda0003f25270 */
[----:B---3--:R-:W-:Y:S05]  /*7230*/  @!P1 BRA `(.L_x_2900) ;  /* 0x0000000400889947 */ /* 0x008fea0003800000 */
[----:B------:R-:W2:Y:S02]  /*7240*/  SYNCS.PHASECHK.TRANS64.TRYWAIT P1, [R12+URZ+0x36438], R13 ;  /* 0x0364380d0c0075a7 */ /* 0x000ea4000802017f */
[----:B--2---:R-:W-:Y:S05]  /*7250*/  @!P1 BRA `(.L_x_2911) ;  /* 0x0000000c00b89947 */ /* 0x004fea0003800000 */
.L_x_2931:
        /* <DEDUP_REMOVED lines=8> */
.L_x_2912:
        /* <DEDUP_REMOVED lines=41> */
.L_x_2932:
        /* <DEDUP_REMOVED lines=9> */
.L_x_2914:
        /* <DEDUP_REMOVED lines=38> */
.L_x_2900:
[----:B------:R-:W-:-:S04]  /*7860*/  SHF.L.U32 R3, R10, 0x1f, RZ ;  /* 0x0000001f0a037819 */ /* 0x000fc800000006ff */
[----:B------:R-:W2:Y:S02]  /*7870*/  SYNCS.PHASECHK.TRANS64.TRYWAIT P1, [R12+URZ+0x36438], R3 ;  /* 0x036438030c0075a7 */ /* 0x000ea4000802017f */
[----:B--2---:R-:W-:Y:S05]  /*7880*/  @!P1 BRA `(.L_x_2915) ;  /* 0x0000000800549947 */ /* 0x004fea0003800000 */
.L_x_2933:
[----:B------:R-:W-:Y:S05]  /*7890*/  @P0 BRA `(.L_x_2916) ;  /* 0x0000000000180947 */ /* 0x000fea0003800000 */
[----:B------:R-:W3:Y:S01]  /*78a0*/  S2R R0, SR_TID.X ;  /* 0x0000000000007919 */ /* 0x000ee20000002100 */
[----:B--2---:R-:W-:-:S04]  /*78b0*/  IMAD.MOV.U32 R3, RZ, RZ, 0x6100 ;  /* 0x00006100ff037424 */ /* 0x004fc800078e00ff */
[----:B------:R4:W-:Y:S01]  /*78c0*/  SYNCS.ARRIVE.TRANS64 RZ, [R12+URZ+0x36430], R3 ;  /* 0x036430030cff79a7 */ /* 0x0009e2000800003f */
[----:B---3--:R-:W-:-:S13]  /*78d0*/  LOP3.LUT P0, RZ, R0, 0x1f, RZ, 0xc0, !PT ;  /* 0x0000001f00ff7812 */ /* 0x008fda000780c0ff */
[----:B----4-:R-:W-:Y:S05]  /*78e0*/  @!P0 BRA `(.L_x_2916) ;  /* 0x0000000000048947 */ /* 0x010fea0003800000 */
[----:B------:R-:W-:Y:S01]  /*78f0*/  BPT.TRAP 0x1 ;  /* 0x000000040000795c */ /* 0x000fe20000300000 */
.L_x_2916:
        /* <DEDUP_REMOVED lines=45> */
.L_x_2897:
[----:B------:R-:W-:Y:S05]  /*7bd0*/  BSYNC B0 ;  /* 0x0000000000007941 */ /* 0x000fea0003800000 */
.L_x_2896:
[----:B------:R-:W-:-:S03]  /*7be0*/  UMOV UR4, 0xffffffff ;  /* 0xffffffff00047882 */ /* 0x000fc60000000000 */
[----:B------:R-:W-:Y:S05]  /*7bf0*/  BRA.DIV UR4, `(.L_x_2917) ;  /* 0x00000006048c7947 */ /* 0x000fea000b800000 */
[----:B------:R-:W-:-:S13]  /*7c00*/  ELECT P0, URZ, PT ;  /* 0x00000000003f782f */ /* 0x000fda0003800000 */
.L_x_2936:
[----:B------:R-:W-:Y:S05]  /*7c10*/  @!P0 BRA `(.L_x_2834) ;  /* 0x0000000000748947 */ /* 0x000fea0003800000 */
[----:B------:R-:W2:Y:S02]  /*7c20*/  LDL.LU R0, [R1+0x8] ;  /* 0x0000080001007983 */ /* 0x000ea40000300800 */
[----:B--2---:R-:W-:-:S04]  /*7c30*/  LOP3.LUT R0, R0, 0x2, RZ, 0xfc, !PT ;  /* 0x0000000200007812 */ /* 0x004fc800078efcff */
[----:B------:R-:W-:-:S13]  /*7c40*/  ISETP.NE.AND P0, PT, R0, 0x3, PT ;  /* 0x000000030000780c */ /* 0x000fda0003f05270 */
[----:B------:R-:W-:Y:S05]  /*7c50*/  @!P0 BRA `(.L_x_2918) ;  /* 0x0000000000048947 */ /* 0x000fea0003800000 */
[----:B------:R-:W-:Y:S01]  /*7c60*/  BPT.TRAP 0x1 ;  /* 0x000000040000795c */ /* 0x000fe20000300000 */
.L_x_2918:
        /* <DEDUP_REMOVED lines=15> */
.L_x_2937:
[----:B------:R-:W3:Y:S02]  /*7d60*/  SYNCS.PHASECHK.TRANS64.TRYWAIT P1, [R23+URZ], R0 ;  /* 0x00000000170075a7 */ /* 0x000ee4000802017f */
[----:B---3--:R-:W-:Y:S05]  /*7d70*/  @!P1 BRA `(.L_x_2920) ;  /* 0x0000000400649947 */ /* 0x008fea0003800000 */
.L_x_2938:
[----:B------:R-:W-:Y:S05]  /*7d80*/  @!P0 BRA `(.L_x_2921) ;  /* 0x0000000000048947 */ /* 0x000fea0003800000 */
[----:B------:R-:W-:Y:S01]  /*7d90*/  BPT.TRAP 0x1 ;  /* 0x000000040000795c */ /* 0x000fe20000300000 */
.L_x_2921:
[----:B------:R-:W-:-:S07]  /*7da0*/  SHF.L.U32 R10, R10, 0x1f, RZ ;  /* 0x0000001f0a0a7819 */ /* 0x000fce00000006ff */
.L_x_2922:
[----:B----4-:R4:W1:Y:S02]  /*7db0*/  SYNCS.PHASECHK.TRANS64.TRYWAIT P0, [R7+URZ+0x36438], R10 ;  /* 0x0364380a070075a7 */ /* 0x010864000800017f */
[----:B-1----:R-:W-:Y:S05]  /*7dc0*/  @!P0 NANOSLEEP.SYNCS 0x989680 ;  /* 0x009896800000895d */ /* 0x002fea0003900000 */
[----:B------:R-:W1:Y:S02]  /*7dd0*/  @!P0 SYNCS.PHASECHK.TRANS64 P0, [R7+URZ+0x36438], R10 ;  /* 0x0364380a070085a7 */ /* 0x000e64000800007f */
[----:B-1----:R-:W-:Y:S05]  /*7de0*/  @!P0 BRA `(.L_x_2922) ;  /* 0xfffffffc00f08947 */ /* 0x002fea000383ffff */
.L_x_2834:
[----:B------:R-:W-:Y:S05]  /*7df0*/  BSYNC B6 ;  /* 0x0000000000067941 */ /* 0x000fea0003800000 */
.L_x_2829:
[----:B------:R-:W-:Y:S05]  /*7e00*/  EXIT ;  /* 0x000000000000794d */ /* 0x000fea0003800000 */
.L_x_2840:
[----:B------:R-:W-:Y:S02]  /*7e10*/  IMAD.MOV.U32 R12, RZ, RZ, RZ ;  /* 0x000000ffff0c7224 */ /* 0x000fe400078e00ff */
[----:B------:R-:W-:Y:S02]  /*7e20*/  IMAD.MOV.U32 R11, RZ, RZ, 0x1f ;  /* 0x0000001fff0b7424 */ /* 0x000fe400078e00ff */
[----:B------:R-:W-:-:S07]  /*7e30*/  IMAD.MOV.U32 R15, RZ, RZ, -0x1 ;  /* 0xffffffffff0f7424 */ /* 0x000fce00078e00ff */
[----:B------:R-:W-:Y:S05]  /*7e40*/  WARPSYNC.COLLECTIVE R15, `(.L_x_2923) ;  /* 0x000000000f087348 */ /* 0x000fea0003c00000 */
[----:B------:R1:W2:Y:S02]  /*7e50*/  SHFL.IDX P6, R14, R13, R12, R11 ;  /* 0x0000000c0d0e7389 */ /* 0x0002a400000c000b */
[----:B-12---:R-:W-:Y:S01]  /*7e60*/  ENDCOLLECTIVE ;  /* 0x000000000000791b */ /* 0x006fe20003800000 */
.L_x_2923:
[----:B------:R-:W-:Y:S05]  /*7e70*/  BRA `(.L_x_2924) ;  /* 0xffffff9000d47947 */ /* 0x000fea000383ffff */
.L_x_2842:
[----:B--2---:R2:W3:Y:S02]  /*7e80*/  SYNCS.PHASECHK.TRANS64.TRYWAIT P0, [R19+URZ+0x36400], R10 ;  /* 0x0364000a130075a7 */ /* 0x0044e4000800017f */
[----:B---3--:R-:W-:Y:S05]  /*7e90*/  @!P0 NANOSLEEP.SYNCS 0x989680 ;  /* 0x009896800000895d */ /* 0x008fea0003900000 */
[----:B------:R-:W3:Y:S02]  /*7ea0*/  @!P0 SYNCS.PHASECHK.TRANS64 P0, [R19+URZ+0x36400], R10 ;  /* 0x0364000a130085a7 */ /* 0x000ee4000800007f */
[----:B---3--:R-:W-:Y:S05]  /*7eb0*/  @!P0 BRA `(.L_x_2842) ;  /* 0xfffffffc00f08947 */ /* 0x008fea000383ffff */
[----:B------:R-:W-:Y:S05]  /*7ec0*/  BRA `(.L_x_2841) ;  /* 0xffffff94000c7947 */ /* 0x000fea000383ffff */
.L_x_2846:
[----:B--2---:R2:W3:Y:S02]  /*7ed0*/  SYNCS.PHASECHK.TRANS64.TRYWAIT P1, [R3+URZ+0x36410], R12 ;  /* 0x0364100c030075a7 */ /* 0x0044e4000802017f */
[----:B---3--:R-:W-:Y:S05]  /*7ee0*/  @!P1 NANOSLEEP.SYNCS 0x989680 ;  /* 0x009896800000995d */ /* 0x008fea0003900000 */
[----:B------:R-:W3:Y:S02]  /*7ef0*/  @!P1 SYNCS.PHASECHK.TRANS64 P1, [R3+URZ+0x36410], R12 ;  /* 0x0364100c030095a7 */ /* 0x000ee4000802007f */
[----:B---3--:R-:W-:Y:S05]  /*7f00*/  @!P1 BRA `(.L_x_2846) ;  /* 0xfffffffc00f09947 */ /* 0x008fea000383ffff */
[----:B------:R-:W-:Y:S05]  /*7f10*/  BRA `(.L_x_2845) ;  /* 0xffffff9800d07947 */ /* 0x000fea000383ffff */
.L_x_2850:
[----:B------:R1:W1:Y:S02]  /*7f20*/  SYNCS.PHASECHK.TRANS64.TRYWAIT P1, [R19+URZ+0x36430], R14 ;  /* 0x0364300e130075a7 */ /* 0x000264000802017f */
[----:B-1----:R-:W-:Y:S05]  /*7f30*/  @!P1 NANOSLEEP.SYNCS 0x989680 ;  /* 0x009896800000995d */ /* 0x002fea0003900000 */
[----:B------:R-:W1:Y:S02]  /*7f40*/  @!P1 SYNCS.PHASECHK.TRANS64 P1, [R19+URZ+0x36430], R14 ;  /* 0x0364300e130095a7 */ /* 0x000e64000802007f */
[----:B-1----:R-:W-:Y:S05]  /*7f50*/  @!P1 BRA `(.L_x_2850) ;  /* 0xfffffffc00f09947 */ /* 0x002fea000383ffff */
[----:B------:R-:W-:Y:S05]  /*7f60*/  BRA `(.L_x_2849) ;  /* 0xffffffa000747947 */ /* 0x000fea000383ffff */
.L_x_2898:
[----:B-1----:R1:W2:Y:S02]  /*7f70*/  SYNCS.PHASECHK.TRANS64.TRYWAIT P1, [R12+URZ+0x36420], R13 ;  /* 0x0364200d0c0075a7 */ /* 0x0022a4000802017f */
[----:B--2---:R-:W-:Y:S05]  /*7f80*/  @!P1 NANOSLEEP.SYNCS 0x989680 ;  /* 0x009896800000995d */ /* 0x004fea0003900000 */
[----:B------:R-:W2:Y:S02]  /*7f90*/  @!P1 SYNCS.PHASECHK.TRANS64 P1, [R12+URZ+0x36420], R13 ;  /* 0x0364200d0c0095a7 */ /* 0x000ea4000802007f */
[----:B--2---:R-:W-:Y:S05]  /*7fa0*/  @!P1 BRA `(.L_x_2898) ;  /* 0xfffffffc00f09947 */ /* 0x004fea000383ffff */
[----:B------:R-:W-:Y:S05]  /*7fb0*/  BRA `(.L_x_2925) ;  /* 0xffffffdc00687947 */ /* 0x000fea000383ffff */
.L_x_2902:
[----:B-1----:R1:W3:Y:S02]  /*7fc0*/  SYNCS.PHASECHK.TRANS64.TRYWAIT P1, [R12+URZ+0x36438], R13 ;  /* 0x0364380d0c0075a7 */ /* 0x0022e4000802017f */
[----:B---3--:R-:W-:Y:S05]  /*7fd0*/  @!P1 NANOSLEEP.SYNCS 0x989680 ;  /* 0x009896800000995d */ /* 0x008fea0003900000 */
[----:B------:R-:W3:Y:S02]  /*7fe0*/  @!P1 SYNCS.PHASECHK.TRANS64 P1, [R12+URZ+0x36438], R13 ;  /* 0x0364380d0c0095a7 */ /* 0x000ee4000802007f */
[----:B---3--:R-:W-:Y:S05]  /*7ff0*/  @!P1 BRA `(.L_x_2902) ;  /* 0xfffffffc00f09947 */ /* 0x008fea000383ffff */
[----:B------:R-:W-:Y:S05]  /*8000*/  BRA `(.L_x_2926) ;  /* 0xffffffe400387947 */ /* 0x000fea000383ffff */
.L_x_2904:
[----:B--2---:R2:W3:Y:S02]  /*8010*/  SYNCS.PHASECHK.TRANS64.TRYWAIT P1, [R12+URZ+0x36428], R0 ;  /* 0x036428000c0075a7 */ /* 0x0044e4000802017f */
[----:B---3--:R-:W-:Y:S05]  /*8020*/  @!P1 NANOSLEEP.SYNCS 0x989680 ;  /* 0x009896800000995d */ /* 0x008fea0003900000 */
[----:B------:R-:W3:Y:S02]  /*8030*/  @!P1 SYNCS.PHASECHK.TRANS64 P1, [R12+URZ+0x36428], R0 ;  /* 0x036428000c0095a7 */ /* 0x000ee4000802007f */
[----:B---3--:R-:W-:Y:S05]  /*8040*/  @!P1 BRA `(.L_x_2904) ;  /* 0xfffffffc00f09947 */ /* 0x008fea000383ffff */
[----:B------:R-:W-:Y:S05]  /*8050*/  BRA `(.L_x_2927) ;  /* 0xffffffe800047947 */ /* 0x000fea000383ffff */
.L_x_2906:
        /* <DEDUP_REMOVED lines=8> */
.L_x_2908:
[----:B------:R-:W-:-:S07]  /*80e0*/  SHF.L.U32 R5, R16, 0x1f, RZ ;  /* 0x0000001f10057819 */ /* 0x000fce00000006ff */
.L_x_2929:
[----:B---3--:R3:W4:Y:S02]  /*80f0*/  SYNCS.PHASECHK.TRANS64.TRYWAIT P1, [R12+URZ+0x36420], R5 ;  /* 0x036420050c0075a7 */ /* 0x008724000802017f */
[----:B----4-:R-:W-:Y:S05]  /*8100*/  @!P1 NANOSLEEP.SYNCS 0x989680 ;  /* 0x009896800000995d */ /* 0x010fea0003900000 */
[----:B------:R-:W4:Y:S02]  /*8110*/  @!P1 SYNCS.PHASECHK.TRANS64 P1, [R12+URZ+0x36420], R5 ;  /* 0x036420050c0095a7 */ /* 0x000f24000802007f */
[----:B----4-:R-:W-:Y:S05]  /*8120*/  @!P1 BRA `(.L_x_2929) ;  /* 0xfffffffc00f09947 */ /* 0x010fea000383ffff */
[----:B------:R-:W-:Y:S05]  /*8130*/  BRA `(.L_x_2930) ;  /* 0xffffffec00687947 */ /* 0x000fea000383ffff */
.L_x_2911:
[----:B--2---:R2:W3:Y:S02]  /*8140*/  SYNCS.PHASECHK.TRANS64.TRYWAIT P1, [R12+URZ+0x36438], R13 ;  /* 0x0364380d0c0075a7 */ /* 0x0044e4000802017f */
[----:B---3--:R-:W-:Y:S05]  /*8150*/  @!P1 NANOSLEEP.SYNCS 0x989680 ;  /* 0x009896800000995d */ /* 0x008fea0003900000 */
[----:B------:R-:W3:Y:S02]  /*8160*/  @!P1 SYNCS.PHASECHK.TRANS64 P1, [R12+URZ+0x36438], R13 ;  /* 0x0364380d0c0095a7 */ /* 0x000ee4000802007f */
[----:B---3--:R-:W-:Y:S05]  /*8170*/  @!P1 BRA `(.L_x_2911) ;  /* 0xfffffffc00f09947 */ /* 0x008fea000383ffff */
[----:B------:R-:W-:Y:S05]  /*8180*/  BRA `(.L_x_2931) ;  /* 0xfffffff000347947 */ /* 0x000fea000383ffff */
.L_x_2913:
[----:B-1----:R1:W2:Y:S02]  /*8190*/  SYNCS.PHASECHK.TRANS64.TRYWAIT P1, [R12+URZ+0x36428], R5 ;  /* 0x036428050c0075a7 */ /* 0x0022a4000802017f */
[----:B--2---:R-:W-:Y:S05]  /*81a0*/  @!P1 NANOSLEEP.SYNCS 0x989680 ;  /* 0x009896800000995d */ /* 0x004fea0003900000 */
[----:B------:R-:W2:Y:S02]  /*81b0*/  @!P1 SYNCS.PHASECHK.TRANS64 P1, [R12+URZ+0x36428], R5 ;  /* 0x036428050c0095a7 */ /* 0x000ea4000802007f */
[----:B--2---:R-:W-:Y:S05]  /*81c0*/  @!P1 BRA `(.L_x_2913) ;  /* 0xfffffffc00f09947 */ /* 0x004fea000383ffff */
[----:B------:R-:W-:Y:S05]  /*81d0*/  BRA `(.L_x_2932) ;  /* 0xfffffff000e47947 */ /* 0x000fea000383ffff */
.L_x_2915:
[----:B--2---:R2:W3:Y:S02]  /*81e0*/  SYNCS.PHASECHK.TRANS64.TRYWAIT P1, [R12+URZ+0x36438], R3 ;  /* 0x036438030c0075a7 */ /* 0x0044e4000802017f */
[----:B---3--:R-:W-:Y:S05]  /*81f0*/  @!P1 NANOSLEEP.SYNCS 0x989680 ;  /* 0x009896800000995d */ /* 0x008fea0003900000 */
[----:B------:R-:W3:Y:S02]  /*8200*/  @!P1 SYNCS.PHASECHK.TRANS64 P1, [R12+URZ+0x36438], R3 ;  /* 0x036438030c0095a7 */ /* 0x000ee4000802007f */
[----:B---3--:R-:W-:Y:S05]  /*8210*/  @!P1 BRA `(.L_x_2915) ;  /* 0xfffffffc00f09947 */ /* 0x008fea000383ffff */
[----:B------:R-:W-:Y:S05]  /*8220*/  BRA `(.L_x_2933) ;  /* 0xfffffff400987947 */ /* 0x000fea000383ffff */
.L_x_2917:
[----:B------:R-:W-:Y:S01]  /*8230*/  BSSY B0, `(.L_x_2934) ;  /* 0x0000006000007945 */ /* 0x000fe20003800000 */
[----:B------:R-:W-:-:S07]  /*8240*/  IMAD.MOV.U32 R15, RZ, RZ, -0x1 ;  /* 0xffffffffff0f7424 */ /* 0x000fce00078e00ff */
[----:B-1----:R-:W-:Y:S05]  /*8250*/  WARPSYNC.COLLECTIVE R15, `(.L_x_2935) ;  /* 0x000000000f0c7348 */ /* 0x002fea0003c00000 */
[----:B------:R-:W-:Y:S02]  /*8260*/  ELECT P6, UR62, PT ;  /* 0x00000000003e782f */ /* 0x000fe400038c0000 */
[----:B------:R-:W-:Y:S01]  /*8270*/  MOV R14, UR62 ;  /* 0x0000003e000e7c02 */ /* 0x000fe20008000f00 */
[----:B-1----:R-:W-:Y:S10]  /*8280*/  ENDCOLLECTIVE ;  /* 0x000000000000791b */ /* 0x002ff40003800000 */
.L_x_2935:
[----:B------:R-:W-:Y:S05]  /*8290*/  BSYNC B0 ;  /* 0x0000000000007941 */ /* 0x000fea0003800000 */
.L_x_2934:
[----:B------:R-:W-:Y:S01]  /*82a0*/  PLOP3.LUT P0, PT, P6, PT, PT, 0x80, 0x0 ;  /* 0x000000000000781c */ /* 0x000fe2000370f070 */
[----:B------:R-:W-:-:S12]  /*82b0*/  BRA `(.L_x_2936) ;  /* 0xfffffff800547947 */ /* 0x000fd8000383ffff */
.L_x_2919:
[----:B--2---:R2:W3:Y:S02]  /*82c0*/  SYNCS.PHASECHK.TRANS64.TRYWAIT P1, [R5+URZ], R2 ;  /* 0x00000002050075a7 */ /* 0x0044e4000802017f */
[----:B---3--:R-:W-:Y:S05]  /*82d0*/  @!P1 NANOSLEEP.SYNCS 0x989680 ;  /* 0x009896800000995d */ /* 0x008fea0003900000 */
[----:B------:R-:W3:Y:S02]  /*82e0*/  @!P1 SYNCS.PHASECHK.TRANS64 P1, [R5+URZ], R2 ;  /* 0x00000002050095a7 */ /* 0x000ee4000802007f */
[----:B---3--:R-:W-:Y:S05]  /*82f0*/  @!P1 BRA `(.L_x_2919) ;  /* 0xfffffffc00f09947 */ /* 0x008fea000383ffff */
[----:B------:R-:W-:Y:S05]  /*8300*/  BRA `(.L_x_2937) ;  /* 0xfffffff800947947 */ /* 0x000fea000383ffff */
.L_x_2920:
[----:B---3--:R3:W4:Y:S02]  /*8310*/  SYNCS.PHASECHK.TRANS64.TRYWAIT P1, [R23+URZ], R0 ;  /* 0x00000000170075a7 */ /* 0x008724000802017f */
[----:B----4-:R-:W-:Y:S05]  /*8320*/  @!P1 NANOSLEEP.SYNCS 0x989680 ;  /* 0x009896800000995d */ /* 0x010fea0003900000 */
[----:B------:R-:W4:Y:S02]  /*8330*/  @!P1 SYNCS.PHASECHK.TRANS64 P1, [R23+URZ], R0 ;  /* 0x00000000170095a7 */ /* 0x000f24000802007f */
[----:B----4-:R-:W-:Y:S05]  /*8340*/  @!P1 BRA `(.L_x_2920) ;  /* 0xfffffffc00f09947 */ /* 0x010fea000383ffff */
[----:B------:R-:W-:Y:S05]  /*8350*/  BRA `(.L_x_2938) ;  /* 0xfffffff800887947 */ /* 0x000fea000383ffff */
.L_x_2939:
        /* <DEDUP_REMOVED lines=10> */
.L_x_3873:


//--------------------- .text._ZN7cutlass13device_kernelIN5flash11enable_sm90INS1_16FlashAttnBwdSm90INS1_25CollectiveMainloopBwdSm90ILi2ELi1ELi1EN4cute5tupleIJNS5_1CILi1EEES8_S8_EEENS6_IJNS7_ILi64EEENS7_ILi96EEENS7_ILi192EEEEEENS_10bfloat16_tEfNS_4arch4Sm90ELb1ELb0ELb0ELb0ELb1ELb0ELb1ELb0ELi3ELi1ELi1ELi1ELb0EEENS1_24CollectiveEpilogueBwdGQAISD_fSG_Li384ELb0ELb1EEENS1_25SingleTileBwdLPTSchedulerILb0ELi96ELb1EEEEEEEEEvNT_6ParamsE --------------------------
	.section	.text._ZN7cutlass13device_kernelIN5flash11enable_sm90INS1_16FlashAttnBwdSm90INS1_25CollectiveMainloopBwdSm90ILi2ELi1ELi1EN4cute5tupleIJNS5_1CILi1EEES8_S8_EEENS6_IJNS7_ILi64EEENS7_ILi96EEENS7_ILi192EEEEEENS_10bfloat16_tEfNS_4arch4Sm90ELb1ELb0ELb0ELb0ELb1ELb0ELb1ELb0ELi3ELi1ELi1ELi1ELb0EEENS1_24CollectiveEpilogueBwdGQAISD_fSG_Li384ELb0ELb1EEENS1_25SingleTileBwdLPTSchedulerILb0ELi96ELb1EEEEEEEEEvNT_6ParamsE,"ax",@progbits
	.align	128
.text._ZN7cutlass13device_kernelIN5flash11enable_sm90INS1_16FlashAttnBwdSm90INS1_25CollectiveMainloopBwdSm90ILi2ELi1ELi1EN4cute5tupleIJNS5_1CILi1EEES8_S8_EEENS6_IJNS7_ILi64EEENS7_ILi96EEENS7_ILi192EEEEEENS_10bfloat16_tEfNS_4arch4Sm90ELb1ELb0ELb0ELb0ELb1ELb0ELb1ELb0ELi3ELi1ELi1ELi1ELb0EEENS1_24CollectiveEpilogueBwdGQAISD_fSG_Li384ELb0ELb1EEENS1_25SingleTileBwdLPTSchedulerILb0ELi96ELb1EEEEEEEEEvNT_6ParamsE:
        .type           _ZN7cutlass13device_kernelIN5flash11enable_sm90INS1_16FlashAttnBwdSm90INS1_25CollectiveMainloopBwdSm90ILi2ELi1ELi1EN4cute5tupleIJNS5_1CILi1EEES8_S8_EEENS6_IJNS7_ILi64EEENS7_ILi96EEENS7_ILi192EEEEEENS_10bfloat16_tEfNS_4arch4Sm90ELb1ELb0ELb0ELb0ELb1ELb0ELb1ELb0ELi3ELi1ELi1ELi1ELb0EEENS1_24CollectiveEpilogueBwdGQAISD_fSG_Li384ELb0ELb1EEENS1_25SingleTileBwdLPTSchedulerILb0ELi96ELb1EEEEEEEEEvNT_6ParamsE,@function
        .size           _ZN7cutlass13device_kernelIN5flash11enable_sm90INS1_16FlashAttnBwdSm90INS1_25CollectiveMainloopBwdSm90ILi2ELi1ELi1EN4cute5tupleIJNS5_1CILi1EEES8_S8_EEENS6_IJNS7_ILi64EEENS7_ILi96EEENS7_ILi192EEEEEENS_10bfloat16_tEfNS_4arch4Sm90ELb1ELb0ELb0ELb0ELb1ELb0ELb1ELb0ELi3ELi1ELi1ELi1ELb0EEENS1_24CollectiveEpilogueBwdGQAISD_fSG_Li384ELb0ELb1EEENS1_25SingleTileBwdLPTSchedulerILb0ELi96ELb1EEEEEEEEEvNT_6ParamsE,(.L_x_3874 - _ZN7cutlass13device_kernelIN5flash11enable_sm90INS1_16FlashAttnBwdSm90INS1_25CollectiveMainloopBwdSm90ILi2ELi1ELi1EN4cute5tupleIJNS5_1CILi1EEES8_S8_EEENS6_IJNS7_ILi64EEENS7_ILi96EEENS7_ILi192EEEEEENS_10bfloat16_tEfNS_4arch4Sm90ELb1ELb0ELb0ELb0ELb1ELb0ELb1ELb0ELi3ELi1ELi1ELi1ELb0EEENS1_24CollectiveEpilogueBwdGQAISD_fSG_Li384ELb0ELb1EEENS1_25SingleTileBwdLPTSchedulerILb0ELi96ELb1EEEEEEEEEvNT_6ParamsE)
        .other          _ZN7cutlass13device_kernelIN5flash11enable_sm90INS1_16FlashAttnBwdSm90INS1_25CollectiveMainloopBwdSm90ILi2ELi1ELi1EN4cute5tupleIJNS5_1CILi1EEES8_S8_EEENS6_IJNS7_ILi64EEENS7_ILi96EEENS7_ILi192EEEEEENS_10bfloat16_tEfNS_4arch4Sm90ELb1ELb0ELb0ELb0ELb1ELb0ELb1ELb0ELi3ELi1ELi1ELi1ELb0EEENS1_24CollectiveEpilogueBwdGQAISD_fSG_Li384ELb0ELb1EEENS1_25SingleTileBwdLPTSchedulerILb0ELi96ELb1EEEEEEEEEvNT_6ParamsE,@"STO_CUDA_ENTRY STV_DEFAULT"
_ZN7cutlass13device_kernelIN5flash11enable_sm90INS1_16FlashAttnBwdSm90INS1_25CollectiveMainloopBwdSm90ILi2ELi1ELi1EN4cute5tupleIJNS5_1CILi1EEES8_S8_EEENS6_IJNS7_ILi64EEENS7_ILi96EEENS7_ILi192EEEEEENS_10bfloat16_tEfNS_4arch4Sm90ELb1ELb0ELb0ELb0ELb1ELb0ELb1ELb0ELi3ELi1ELi1ELi1ELb0EEENS1_24CollectiveEpilogueBwdGQAISD_fSG_Li384ELb0ELb1EEENS1_25SingleTileBwdLPTSchedulerILb0ELi96ELb1EEEEEEEEEvNT_6ParamsE:
        /* <DEDUP_REMOVED lines=23> */
.L_x_2941:
[----:B------:R-:W-:Y:S05]  /*0170*/  BSYNC B0 ;  /* 0x0000000000007941 */ /* 0x000fea0003800000 */
.L_x_2940:
        /* <DEDUP_REMOVED lines=34> */
.L_x_2942:
        /* <DEDUP_REMOVED lines=20> */
.L_x_2943:
[----:B---3--:R-:W-:Y:S01]  /*04e0*/  ISETP.NE.AND P0, PT, R2, RZ, PT ;  /* 0x000000ff0200720c */ /* 0x008fe20003f05270 */
[----:B------:R-:W-:Y:S01]  /*04f0*/  IMAD.MOV.U32 R2, RZ, RZ, 0x1 ;  /* 0x00000001ff027424 */ /* 0x000fe200078e00ff */
[----:B------:R-:W-:Y:S01]  /*0500*/  NOP ;  /* 0x0000000000007918 */ /* 0x000fe20000000000 */
[----:B------:R-:W-:Y:S01]  /*0510*/  ULDC.64 UR38, c[0x0][0x208] ;  /* 0x0000820000267ab9 */ /* 0x000fe20000000a00 */
[----:B------:R-:W-:Y:S02]  /*0520*/  BSSY B6, `(.L_x_2944) ;  /* 0x0000881000067945 */ /* 0x000fe40003800000 */
[----:B------:R-:W-:-:S05]  /*0530*/  SEL R2, R2, 0x2, !P0 ;  /* 0x0000000202027807 */ /* 0x000fca0004000000 */
[----:B------:R3:W-:Y:S01]  /*0540*/  STL [R1+0x8], R2 ;  /* 0x0000080201007387 */ /* 0x0007e20000100800 */
[----:B-12-4-:R-:W-:Y:S06]  /*0550*/  BAR.SYNC.DEFER_BLOCKING 0x0 ;  /* 0x0000000000007b1d */ /* 0x016fec0000010000 */
[----:B------:R-:W-:Y:S05]  /*0560*/  @!P0 BRA `(.L_x_2945) ;  /* 0x0000004400008947 */ /* 0x000fea0003800000 */
.L_x_2946:
        /* <DEDUP_REMOVED lines=32> */
.L_x_2947:
[----:B------:R-:W-:Y:S01]  /*0770*/  ULDC UR7, c[0x0][0x8cc] ;  /* 0x0002330000077ab9 */ /* 0x000fe20000000800 */
[----:B------:R-:W-:Y:S01]  /*0780*/  UMOV UR40, UR10 ;  /* 0x0000000a00287c82 */ /* 0x000fe20008000000 */
[----:B------:R-:W-:-:S11]  /*0790*/  UISETP.NE.AND UP0, UPT, UR7, 0x1, UPT ;  /* 0x000000010700788c */ /* 0x000fd6000bf05270 */
[----:B------:R-:W-:Y:S02]  /*07a0*/  @UP0 ULDC.64 UR8, c[0x0][0x8d0] ;  /* 0x0002340000080ab9 */ /* 0x000fe40000000a00 */
[----:B------:R-:W-:-:S04]  /*07b0*/  UIMAD.WIDE.U32 UR4, UR10, UR8, URZ ;  /* 0x000000080a0472a5 */ /* 0x000fc8000f8e003f */
[----:B------:R-:W-:-:S04]  /*07c0*/  @UP0 USHF.R.U32.HI UR40, URZ, UR9, UR5 ;  /* 0x000000093f280299 */ /* 0x000fc80008011605 */
[----:B------:R-:W-:-:S12]  /*07d0*/  UIMAD UR4, UR40, UR7, URZ ;  /* 0x00000007280472a4 */ /* 0x000fd8000f8e023f */
.L_x_2948:
        /* <DEDUP_REMOVED lines=105> */
.L_x_2952:
        /* <DEDUP_REMOVED lines=15> */
.L_x_2951:
        /* <DEDUP_REMOVED lines=20> */
.L_x_2954:
        /* <DEDUP_REMOVED lines=15> */
.L_x_2953:
        /* <DEDUP_REMOVED lines=8> */
.L_x_3069:
        /* <DEDUP_REMOVED lines=19> */
.L_x_2956:
        /* <DEDUP_REMOVED lines=107> */
.L_x_2968:
[----:B------:R-:W-:-:S13]  /*19f0*/  ISETP.NE.AND P0, PT, R10, 0x3, PT ;  /* 0x000000030a00780c */ /* 0x000fda0003f05270 */
[----:B-1----:R-:W-:Y:S05]  /*1a00*/  @!P0 BRA `(.L_x_2958) ;  /* 0x0000000000048947 */ /* 0x002fea0003800000 */
[----:B------:R-:W-:Y:S01]  /*1a10*/  BPT.TRAP 0x1 ;  /* 0x000000040000795c */ /* 0x000fe20000300000 */
.L_x_2958:
[----:B------:R-:W-:Y:S02]  /*1a20*/  LEA R3, R2, UR43, 0x3 ;  /* 0x0000002b02037c11 */ /* 0x000fe4000f8e18ff */
[----:B------:R-:W-:-:S04]  /*1a30*/  SHF.L.U32 R12, R7, 0x1f, RZ ;  /* 0x0000001f070c7819 */ /* 0x000fc800000006ff */
[----:B------:R1:W2:Y:S01]  /*1a40*/  SYNCS.PHASECHK.TRANS64.TRYWAIT P1, [R3+URZ+0x36410], R12 ;  /* 0x0364100c030075a7 */ /* 0x0002a2000802017f */
[----:B------:R-:W-:Y:S05]  /*1a50*/  @!P0 BRA `(.L_x_2959) ;  /* 0x0000000000048947 */ /* 0x000fea0003800000 */
[----:B------:R-:W-:Y:S01]  /*1a60*/  BPT.TRAP 0x1 ;  /* 0x000000040000795c */ /* 0x000fe20000300000 */
.L_x_2959:
[----:B--2---:R-:W-:Y:S05]  /*1a70*/  @P1 BRA `(.L_x_2960) ;  /* 0x0000000000081947 */ /* 0x004fea0003800000 */
[----:B------:R-:W2:Y:S02]  /*1a80*/  SYNCS.PHASECHK.TRANS64.TRYWAIT P1, [R3+URZ+0x36410], R12 ;  /* 0x0364100c030075a7 */ /* 0x000ea4000802017f */
[----:B--2---:R-:W-:Y:S05]  /*1a90*/  @!P1 BRA `(.L_x_2961) ;  /* 0x0000007000dc9947 */ /* 0x004fea0003800000 */
.L_x_2960:
        /* <DEDUP_REMOVED lines=103> */
.L_x_2962:
[----:B------:R-:W-:-:S04]  /*2110*/  SHF.L.U32 R14, R5, 0x1f, RZ ;  /* 0x0000001f050e7819 */ /* 0x000fc800000006ff */
[----:B------:R4:W1:Y:S01]  /*2120*/  SYNCS.PHASECHK.TRANS64.TRYWAIT P1, [UR43+0x36430], R14 ;  /* 0x0364300eff0075a7 */ /* 0x000862000802016b */
[----:B------:R-:W-:Y:S05]  /*2130*/  @!P0 BRA `(.L_x_2963) ;  /* 0x0000000000048947 */ /* 0x000fea0003800000 */
[----:B------:R-:W-:Y:S01]  /*2140*/  BPT.TRAP 0x1 ;  /* 0x000000040000795c */ /* 0x000fe20000300000 */
.L_x_2963:
[----:B-1----:R-:W-:Y:S05]  /*2150*/  @P1 BRA `(.L_x_2964) ;  /* 0x0000000000081947 */ /* 0x002fea0003800000 */
[----:B------:R-:W1:Y:S02]  /*2160*/  SYNCS.PHASECHK.TRANS64.TRYWAIT P1, [UR43+0x36430], R14 ;  /* 0x0364300eff0075a7 */ /* 0x000e64000802016b */
[----:B-1----:R-:W-:Y:S05]  /*2170*/  @!P1 BRA `(.L_x_2965) ;  /* 0x0000006c00389947 */ /* 0x002fea0003800000 */
.L_x_2964:
        /* <DEDUP_REMOVED lines=314> */
.L_x_2966:
        /* <DEDUP_REMOVED lines=60> */
.L_x_2967:
        /* <DEDUP_REMOVED lines=62> */
.L_x_2950:
[----:B------:R-:W-:Y:S05]  /*3cc0*/  @P0 BRA `(.L_x_2949) ;  /* 0x0000005000180947 */ /* 0x000fea0003800000 */
[----:B------:R-:W1:Y:S01]  /*3cd0*/  S2R R4, SR_TID.X ;  /* 0x0000000000047919 */ /* 0x000e620000002100 */
[----:B------:R-:W-:Y:S01]  /*3ce0*/  ULDC UR8, c[0x0][0x850] ;  /* 0x0002140000087ab9 */ /* 0x000fe20000000800 */
[----:B------:R-:W-:Y:S01]  /*3cf0*/  UMOV UR10, UR36 ;  /* 0x00000024000a7c82 */ /* 0x000fe20008000000 */
[----:B------:R-:W-:Y:S01]  /*3d00*/  UISETP.NE.AND UP0, UPT, UR8, 0x1, UPT ;  /* 0x000000010800788c */ /* 0x000fe2000bf05270 */
[----:B------:R-:W2:Y:S01]  /*3d10*/  S2UR UR17, SR_CgaCtaId ;  /* 0x00000000001179c3 */ /* 0x000ea20000008800 */
[----:B------:R-:W-:Y:S01]  /*3d20*/  ULDC.64 UR12, c[0x0][0x818] ;  /* 0x00020600000c7ab9 */ /* 0x000fe20000000a00 */
[----:B------:R-:W-:Y:S01]  /*3d30*/  ULOP3.LUT UR40, URZ, UR40, URZ, 0x33, !UPT ;  /* 0x000000283f287292 */ /* 0x000fe2000f8e333f */
[----:B------:R-:W-:Y:S01]  /*3d40*/  BSSY B0, `(.L_x_2969) ;  /* 0x0000056000007945 */ /* 0x000fe20003800000 */
[----:B------:R-:W-:Y:S01]  /*3d50*/  ULDC UR6, c[0x0][0x8b4] ;  /* 0x00022d0000067ab9 */ /* 0x000fe20000000800 */
[----:B------:R-:W-:Y:S01]  /*3d60*/  ULDC UR14, c[0x0][0x80c] ;  /* 0x00020300000e7ab9 */ /* 0x000fe20000000800 */
[----:B------:R-:W-:-:S02]  /*3d70*/  UIADD3 UR40, UR40, UR6, URZ ;  /* 0x0000000628287290 */ /* 0x000fc4000fffe03f */
[----:B------:R-:W-:Y:S02]  /*3d80*/  UIMAD UR11, UR37, UR14, URZ ;  /* 0x0000000e250b72a4 */ /* 0x000fe4000f8e023f */
[----:B------:R-:W-:Y:S01]  /*3d90*/  @UP0 ULDC UR4, c[0x0][0x854] ;  /* 0x0002150000040ab9 */ /* 0x000fe20000000800 */
[----:B------:R-:W-:Y:S01]  /*3da0*/  @UP0 ULDC UR7, c[0x0][0x858] ;  /* 0x0002160000070ab9 */ /* 0x000fe20000000800 */
[----:B------:R-:W-:Y:S01]  /*3db0*/  UIMAD.WIDE.U32 UR4, UR36, UR4, URZ ;  /* 0x00000004240472a5 */ /* 0x000fe2000f8e003f */
[----:B------:R-:W-:Y:S01]  /*3dc0*/  UMOV UR16, 0x400 ;  /* 0x0000040000107882 */ /* 0x000fe20000000000 */
[----:B------:R-:W-:Y:S02]  /*3dd0*/  UIMAD UR6, UR40, 0x4800, URZ ;  /* 0x00004800280678a4 */ /* 0x000fe4000f8e023f */
[----:B------:R-:W-:Y:S02]  /*3de0*/  @UP0 USHF.R.U32.HI UR10, URZ, UR7, UR5 ;  /* 0x000000073f0a0299 */ /* 0x000fe40008011605 */
[----:B------:R-:W-:-:S02]  /*3df0*/  USHF.R.S32.HI UR7, URZ, 0x1f, UR6 ;  /* 0x0000001f3f077899 */ /* 0x000fc40008011406 */
[----:B------:R-:W-:Y:S01]  /*3e00*/  USHF.R.S32.HI UR15, URZ, 0x1f, UR10 ;  /* 0x0000001f3f0f7899 */ /* 0x000fe2000801140a */
[----:B------:R-:W-:Y:S01]  /*3e10*/  ULDC.64 UR20, c[0x0][0x840] ;  /* 0x0002100000147ab9 */ /* 0x000fe20000000a00 */
[----:B------:R-:W-:Y:S02]  /*3e20*/  UIMAD.WIDE.U32 UR4, UR10, UR12, UR6 ;  /* 0x0000000c0a0472a5 */ /* 0x000fe4000f8e0006 */
[----:B------:R-:W-:Y:S01]  /*3e30*/  UIMAD UR9, UR15, UR12, URZ ;  /* 0x0000000c0f0972a4 */ /* 0x000fe2000f8e023f */
[C---:B-1----:R-:W-:Y:S01]  /*3e40*/  VIADD R3, R4.reuse, 0xffffff80 ;  /* 0xffffff8004037836 */ /* 0x042fe20000000000 */
[----:B------:R-:W-:Y:S01]  /*3e50*/  UIMAD UR19, UR15, UR20, URZ ;  /* 0x000000140f1372a4 */ /* 0x000fe2000f8e023f */
[----:B------:R-:W-:Y:S01]  /*3e60*/  BAR.SYNC.DEFER_BLOCKING 0x1, 0x180 ;  /* 0x0046000000007b1d */ /* 0x000fe20000010000 */
[----:B------:R-:W-:Y:S01]  /*3e70*/  UIMAD UR18, UR10, UR13, UR9 ;  /* 0x0000000d0a1272a4 */ /* 0x000fe2000f8e0209 */
[----:B------:R-:W-:Y:S01]  /*3e80*/  ISETP.NE.AND P1, PT, R4, 0x80, PT ;  /* 0x000000800400780c */ /* 0x000fe20003f25270 */
[----:B------:R-:W-:Y:S01]  /*3e90*/  UIMAD.WIDE.U32 UR6, UR10, UR20, UR6 ;  /* 0x000000140a0672a5 */ /* 0x000fe2000f8e0006 */
[----:B------:R-:W-:Y:S01]  /*3ea0*/  SHF.R.S32.HI R0, RZ, 0x1f, R3 ;  /* 0x0000001fff007819 */ /* 0x000fe20000011403 */
[----:B------:R-:W-:Y:S01]  /*3eb0*/  UIMAD UR19, UR10, UR21, UR19 ;  /* 0x000000150a1372a4 */ /* 0x000fe2000f8e0213 */
[----:B------:R-:W-:Y:S01]  /*3ec0*/  ISETP.NE.AND P0, PT, R3, RZ, PT ;  /* 0x000000ff0300720c */ /* 0x000fe20003f05270 */
[----:B------:R-:W-:Y:S01]  /*3ed0*/  ULDC UR9, c[0x0][0x870] ;  /* 0x00021c0000097ab9 */ /* 0x000fe20000000800 */
[----:B------:R-:W-:Y:S01]  /*3ee0*/  LEA.HI R2, R0, R3, RZ, 0x7 ;  /* 0x0000000300027211 */ /* 0x000fe200078f38ff */
[----:B------:R-:W-:Y:S01]  /*3ef0*/  UIMAD UR9, UR9, UR40, URZ ;  /* 0x00000028090972a4 */ /* 0x000fe2000f8e023f */
[----:B------:R-:W-:-:S02]  /*3f00*/  ULDC.64 UR12, c[0x0][0x868] ;  /* 0x00021a00000c7ab9 */ /* 0x000fc40000000a00 */
[----:B------:R-:W-:Y:S01]  /*3f10*/  LOP3.LUT R0, R2, 0x3fffff80, RZ, 0xc0, !PT ;  /* 0x3fffff8002007812 */ /* 0x000fe200078ec0ff */
[----:B------:R-:W-:Y:S01]  /*3f20*/  UIMAD UR14, UR9, UR14, URZ ;  /* 0x0000000e090e72a4 */ /* 0x000fe2000f8e023f */
[----:B------:R-:W-:Y:S01]  /*3f30*/  SHF.R.S32.HI R5, RZ, 0x7, R2 ;  /* 0x00000007ff057819 */ /* 0x000fe20000011402 */
[----:B--2---:R-:W-:Y:S02]  /*3f40*/  ULEA UR9, UR17, UR16, 0x18 ;  /* 0x0000001011097291 */ /* 0x004fe4000f8ec03f */
[----:B------:R-:W-:Y:S01]  /*3f50*/  IMAD.IADD R0, R3, 0x1, -R0 ;  /* 0x0000000103007824 */ /* 0x000fe200078e0a00 */
[----:B------:R-:W-:Y:S02]  /*3f60*/  USHF.R.S32.HI UR16, URZ, 0x1f, UR11 ;  /* 0x0000001f3f107899 */ /* 0x000fe4000801140b */
[----:B------:R-:W-:Y:S01]  /*3f70*/  USHF.R.S32.HI UR17, URZ, 0x1f, UR14 ;  /* 0x0000001f3f117899 */ /* 0x000fe2000801140e */
[----:B------:R-:W-:Y:S01]  /*3f80*/  IMAD R0, R5, 0x600, R0 ;  /* 0x0000060005007824 */ /* 0x000fe200078e0200 */
[----:B------:R-:W-:Y:S01]  /*3f90*/  UIADD3 UR11, UP0, UP1, UR14, UR11, UR10 ;  /* 0x0000000b0e0b7290 */ /* 0x000fe2000f91e00a */
[----:B------:R-:W-:-:S02]  /*3fa0*/  ULDC.64 UR20, c[0x0][0x820] ;  /* 0x0002080000147ab9 */ /* 0x000fc40000000a00 */
[----:B------:R-:W-:Y:S01]  /*3fb0*/  IMAD.SHL.U32 R0, R0, 0x4, RZ ;  /* 0x0000000400007824 */ /* 0x000fe200078e00ff */
[----:B------:R-:W-:Y:S02]  /*3fc0*/  UIADD3.X UR16, UR17, UR16, UR15, UP0, UP1 ;  /* 0x0000001011107290 */ /* 0x000fe400087e240f */
[----:B------:R-:W-:Y:S02]  /*3fd0*/  USHF.L.U32 UR14, UR11, 0x2, URZ ;  /* 0x000000020b0e7899 */ /* 0x000fe4000800063f */
[----:B------:R-:W-:Y:S01]  /*3fe0*/  LEA R0, R0, UR9, 0x2 ;  /* 0x0000000900007c11 */ /* 0x000fe2000f8e10ff */
[----:B------:R-:W-:Y:S02]  /*3ff0*/  USHF.L.U64.HI UR11, UR11, 0x2, UR16 ;  /* 0x000000020b0b7899 */ /* 0x000fe40008010210 */
[----:B------:R-:W-:Y:S02]  /*4000*/  UIADD3 UR15, UP0, UR14, UR12, URZ ;  /* 0x0000000c0e0f7290 */ /* 0x000fe4000ff1e03f */
[----:B------:R1:W-:Y:S01]  /*4010*/  STS.128 [R0], R24 ;  /* 0x0000001800007388 */ /* 0x0003e20000000c00 */
[----:B------:R-:W-:-:S02]  /*4020*/  USHF.R.S32.HI UR12, URZ, 0x1f, UR37 ;  /* 0x0000001f3f0c7899 */ /* 0x000fc40008011425 */
[----:B------:R-:W-:Y:S01]  /*4030*/  UIADD3.X UR16, UR11, UR13, URZ, UP0, !UPT ;  /* 0x0000000d0b107290 */ /* 0x000fe200087fe43f */
[----:B------:R1:W-:Y:S01]  /*4040*/  STS.128 [R0+0x800], R28 ;  /* 0x0008001c00007388 */ /* 0x0003e20000000c00 */
[----:B------:R-:W-:Y:S01]  /*4050*/  ULDC.64 UR22, c[0x0][0x848] ;  /* 0x0002120000167ab9 */ /* 0x000fe20000000a00 */
[----:B------:R-:W-:Y:S01]  /*4060*/  UIMAD UR13, UR12, UR20, URZ ;  /* 0x000000140c0d72a4 */ /* 0x000fe2000f8e023f */
[----:B------:R-:W-:Y:S01]  /*4070*/  IMAD.U32 R2, RZ, RZ, UR15 ;  /* 0x0000000fff027e24 */ /* 0x000fe2000f8e00ff */
[----:B------:R1:W-:Y:S01]  /*4080*/  STS.128 [R0+0x1000], R32 ;  /* 0x0010002000007388 */ /* 0x0003e20000000c00 */
[----:B------:R-:W-:Y:S01]  /*4090*/  UIADD3 UR5, UR5, UR18, URZ ;  /* 0x0000001205057290 */ /* 0x000fe2000fffe03f */
[----:B------:R-:W-:Y:S01]  /*40a0*/  IMAD.U32 R3, RZ, RZ, UR16 ;  /* 0x00000010ff037e24 */ /* 0x000fe2000f8e00ff */
[----:B------:R-:W-:Y:S01]  /*40b0*/  UIMAD UR12, UR12, UR22, URZ ;  /* 0x000000160c0c72a4 */ /* 0x000fe2000f8e023f */
[----:B------:R1:W-:Y:S01]  /*40c0*/  STS.128 [R0+0x1800], R36 ;  /* 0x0018002400007388 */ /* 0x0003e20000000c00 */
[----:B------:R-:W-:-:S02]  /*40d0*/  UIADD3 UR7, UR7, UR19, URZ ;  /* 0x0000001307077290 */ /* 0x000fc4000fffe03f */
[----:B------:R-:W-:Y:S01]  /*40e0*/  UIMAD UR13, UR37, UR21, UR13 ;  /* 0x00000015250d72a4 */ /* 0x000fe2000f8e020d */
[----:B------:R1:W-:Y:S01]  /*40f0*/  STS.128 [R0+0x2000], R40 ;  /* 0x0020002800007388 */ /* 0x0003e20000000c00 */
[----:B------:R-:W-:Y:S02]  /*4100*/  UIMAD.WIDE.U32 UR4, UR37, UR20, UR4 ;  /* 0x00000014250472a5 */ /* 0x000fe4000f8e0004 */
[----:B------:R-:W-:Y:S01]  /*4110*/  UIMAD UR12, UR37, UR23, UR12 ;  /* 0x00000017250c72a4 */ /* 0x000fe2000f8e020c */
[----:B------:R1:W-:Y:S01]  /*4120*/  STS.128 [R0+0x2800], R44 ;  /* 0x0028002c00007388 */ /* 0x0003e20000000c00 */
[----:B------:R-:W-:Y:S01]  /*4130*/  UIMAD.WIDE.U32 UR6, UR37, UR22, UR6 ;  /* 0x00000016250672a5 */ /* 0x000fe2000f8e0006 */
[----:B------:R-:W-:Y:S02]  /*4140*/  ULDC.64 UR18, c[0x0][0x800] ;  /* 0x0002000000127ab9 */ /* 0x000fe40000000a00 */
[----:B------:R1:W-:Y:S01]  /*4150*/  STS.128 [R0+0x3000], R48 ;  /* 0x0030003000007388 */ /* 0x0003e20000000c00 */
[----:B------:R-:W-:Y:S01]  /*4160*/  ULDC.64 UR20, c[0x0][0x828] ;  /* 0x00020a0000147ab9 */ /* 0x000fe20000000a00 */
[----:B------:R-:W-:-:S02]  /*4170*/  UIADD3 UR17, -UR10, URZ, URZ ;  /* 0x0000003f0a117290 */ /* 0x000fc4000fffe13f */
[----:B------:R1:W-:Y:S01]  /*4180*/  STS.128 [R0+0x3800], R52 ;  /* 0x0038003400007388 */ /* 0x0003e20000000c00 */
[----:B------:R-:W-:Y:S02]  /*4190*/  UIADD3 UR10, UR5, UR13, URZ ;  /* 0x0000000d050a7290 */ /* 0x000fe4000fffe03f */
[----:B------:R-:W-:Y:S01]  /*41a0*/  ULEA UR18, UP0, UR4, UR18, 0x2 ;  /* 0x0000001204127291 */ /* 0x000fe2000f80103f */
[----:B------:R1:W-:Y:S01]  /*41b0*/  STS.128 [R0+0x4000], R56 ;  /* 0x0040003800007388 */ /* 0x0003e20000000c00 */
[----:B------:R-:W-:Y:S02]  /*41c0*/  UIADD3 UR5, UR7, UR12, URZ ;  /* 0x0000000c07057290 */ /* 0x000fe4000fffe03f */
[----:B------:R-:W-:Y:S01]  /*41d0*/  ULEA UR20, UP1, UR6, UR20, 0x2 ;  /* 0x0000001406147291 */ /* 0x000fe2000f82103f */
[----:B------:R1:W-:Y:S01]  /*41e0*/  STS.128 [R0+0x4800], R60 ;  /* 0x0048003c00007388 */ /* 0x0003e20000000c00 */
[----:B------:R-:W-:Y:S02]  /*41f0*/  ULEA.HI.X UR19, UR4, UR19, UR10, 0x2, UP0 ;  /* 0x0000001304137291 */ /* 0x000fe400080f140a */
[----:B------:R-:W-:Y:S01]  /*4200*/  ULEA.HI.X UR5, UR6, UR21, UR5, 0x2, UP1 ;  /* 0x0000001506057291 */ /* 0x000fe200088f1405 */
[----:B------:R1:W-:Y:S01]  /*4210*/  STS.128 [R0+0x5000], R64 ;  /* 0x0050004000007388 */ /* 0x0003e20000000c00 */
[----:B------:R-:W-:-:S03]  /*4220*/  UIMAD UR17, UR8, UR17, UR36 ;  /* 0x00000011081172a4 */ /* 0x000fc6000f8e0224 */
[----:B------:R1:W-:Y:S01]  /*4230*/  STS.128 [R0+0x5800], R68 ;  /* 0x0058004400007388 */ /* 0x0003e20000000c00 */
[----:B------:R-:W-:Y:S08]  /*4240*/  @P0 BRA `(.L_x_2970) ;  /* 0x0000000000140947 */ /* 0x000ff00003800000 */
.L_x_2971:
[----:B------:R-:W2:Y:S04]  /*4250*/  LDG.E.STRONG.GPU R4, desc[UR38][R2.64] ;  /* 0x0000002602047981 */ /* 0x000ea8000c1ef900 */
[----:B--2---:R-:W-:Y:S01]  /*4260*/  CCTL.IVALL ;  /* 0x00000000ff00798f */ /* 0x004fe20002000000 */
[----:B------:R-:W-:Y:S05]  /*4270*/  YIELD ;  /* 0x0000000000007946 */ /* 0x000fea0003800000 */
[----:B------:R-:W-:-:S13]  /*4280*/  ISETP.NE.AND P0, PT, R4, UR17, PT ;  /* 0x0000001104007c0c */ /* 0x000fda000bf05270 */
[----:B------:R-:W-:Y:S05]  /*4290*/  @P0 BRA `(.L_x_2971) ;  /* 0xfffffffc00ec0947 */ /* 0x000fea000383ffff */
.L_x_2970:
[----:B------:R-:W-:Y:S05]  /*42a0*/  BSYNC B0 ;  /* 0x0000000000007941 */ /* 0x000fea0003800000 */
.L_x_2969:
[----:B------:R-:W-:-:S03]  /*42b0*/  UMOV UR4, 0xffffffff ;  /* 0xffffffff00047882 */ /* 0x000fc60000000000 */
[----:B------:R-:W-:Y:S05]  /*42c0*/  BRA.DIV UR4, `(.L_x_2972) ;  /* 0x0000004a04f87947 */ /* 0x000fea000b800000 */
[----:B------:R-:W-:Y:S01]  /*42d0*/  NOP ;  /* 0x0000000000007918 */ /* 0x000fe20000000000 */
.L_x_3072:
        /* <DEDUP_REMOVED lines=15> */
.L_x_2975:
[----:B------:R-:W-:Y:S01]  /*43d0*/  @P0 ELECT P2, URZ, PT ;  /* 0x00000000003f082f */ /* 0x000fe20003840000 */
[----:B------:R2:W-:-:S12]  /*43e0*/  UBLKRED.G.S.ADD.F32.RN [UR4], [UR9], UR6, desc[UR12] ;  /* 0x00000c04090073bb */ /* 0x0005d800080a1406 */
[----:B------:R-:W-:Y:S02]  /*43f0*/  @P2 PLOP3.LUT P0, PT, P2, PT, PT, 0x8, 0x0 ;  /* 0x000000000000281c */ /* 0x000fe4000170e170 */
[----:B------:R-:W-:-:S11]  /*4400*/  PLOP3.LUT P2, PT, PT, PT, PT, 0x8, 0x0 ;  /* 0x000000000000781c */ /* 0x000fd60003f4e170 */
[----:B--2---:R-:W-:Y:S05]  /*4410*/  @P0 BRA.U.ANY `(.L_x_2975) ;  /* 0xfffffffd00ec0947 */ /* 0x004fea000393ffff */
[----:B------:R0:W-:Y:S01]  /*4420*/  UTMACMDFLUSH ;  /* 0x00000000000079b7 */ /* 0x0001e20000000000 */
[----:B------:R-:W-:-:S04]  /*4430*/  DEPBAR.LE SB0, 0x0 ;  /* 0x000080000000791a */ /* 0x000fc80000000000 */
.L_x_2974:
[----:B------:R-:W-:Y:S05]  /*4440*/  BSYNC B0 ;  /* 0x0000000000007941 */ /* 0x000fea0003800000 */
.L_x_2973:
        /* <DEDUP_REMOVED lines=14> */
.L_x_2977:
[----:B------:R-:W-:Y:S05]  /*4530*/  BSYNC B0 ;  /* 0x0000000000007941 */ /* 0x000fea0003800000 */
.L_x_2976:
        /* <DEDUP_REMOVED lines=20> */
.L_x_2980:
[----:B-12---:R-:W2:Y:S04]  /*4680*/  LDG.E.STRONG.GPU R0, desc[UR38][R2.64] ;  /* 0x0000002602007981 */ /* 0x006ea8000c1ef900 */
[----:B--2---:R-:W-:Y:S01]  /*4690*/  CCTL.IVALL ;  /* 0x00000000ff00798f */ /* 0x004fe20002000000 */
[----:B------:R-:W-:Y:S05]  /*46a0*/  YIELD ;  /* 0x0000000000007946 */ /* 0x000fea0003800000 */
[----:B------:R-:W-:-:S13]  /*46b0*/  ISETP.NE.AND P0, PT, R0, UR17, PT ;  /* 0x0000001100007c0c */ /* 0x000fda000bf05270 */
[----:B------:R-:W-:Y:S05]  /*46c0*/  @P0 BRA `(.L_x_2980) ;  /* 0xfffffffc00ec0947 */ /* 0x000fea000383ffff */
.L_x_2979:
[----:B------:R-:W-:Y:S05]  /*46d0*/  BSYNC B0 ;  /* 0x0000000000007941 */ /* 0x000fea0003800000 */
.L_x_2978:
[----:B------:R-:W-:-:S03]  /*46e0*/  UMOV UR4, 0xffffffff ;  /* 0xffffffff00047882 */ /* 0x000fc60000000000 */
[----:B------:R-:W-:Y:S05]  /*46f0*/  BRA.DIV UR4, `(.L_x_2981) ;  /* 0x0000004a04087947 */ /* 0x000fea000b800000 */
[----:B------:R-:W-:Y:S01]  /*4700*/  NOP ;  /* 0x0000000000007918 */ /* 0x000fe20000000000 */
.L_x_3075:
        /* <DEDUP_REMOVED lines=16> */
.L_x_2984:
[----:B------:R-:W-:Y:S01]  /*4810*/  @P0 ELECT P2, URZ, PT ;  /* 0x00000000003f082f */ /* 0x000fe20003840000 */
[----:B------:R3:W-:-:S12]  /*4820*/  UBLKRED.G.S.ADD.F32.RN [UR4], [UR9], UR6, desc[UR10] ;  /* 0x00000a04090073bb */ /* 0x0007d800080a1406 */
[----:B------:R-:W-:Y:S02]  /*4830*/  @P2 PLOP3.LUT P0, PT, P2, PT, PT, 0x8, 0x0 ;  /* 0x000000000000281c */ /* 0x000fe4000170e170 */
[----:B------:R-:W-:-:S11]  /*4840*/  PLOP3.LUT P2, PT, PT, PT, PT, 0x8, 0x0 ;  /* 0x000000000000781c */ /* 0x000fd60003f4e170 */
[----:B---3--:R-:W-:Y:S05]  /*4850*/  @P0 BRA.U.ANY `(.L_x_2984) ;  /* 0xfffffffd00ec0947 */ /* 0x008fea000393ffff */
[----:B------:R0:W-:Y:S01]  /*4860*/  UTMACMDFLUSH ;  /* 0x00000000000079b7 */ /* 0x0001e20000000000 */
[----:B------:R-:W-:-:S04]  /*4870*/  DEPBAR.LE SB0, 0x0 ;  /* 0x000080000000791a */ /* 0x000fc80000000000 */
.L_x_2983:
[----:B------:R-:W-:Y:S05]  /*4880*/  BSYNC B0 ;  /* 0x0000000000007941 */ /* 0x000fea0003800000 */
.L_x_2982:
        /* <DEDUP_REMOVED lines=14> */
.L_x_2945:
        /* <DEDUP_REMOVED lines=29> */
.L_x_2986:
[----:B------:R-:W-:Y:S01]  /*4b40*/  ULDC UR9, c[0x0][0x8cc] ;  /* 0x0002330000097ab9 */ /* 0x000fe20000000800 */
[----:B------:R-:W-:Y:S01]  /*4b50*/  UMOV UR7, UR8 ;  /* 0x0000000800077c82 */ /* 0x000fe20008000000 */
[----:B------:R-:W-:-:S11]  /*4b60*/  UISETP.NE.AND UP0, UPT, UR9, 0x1, UPT ;  /* 0x000000010900788c */ /* 0x000fd6000bf05270 */
[----:B------:R-:W-:Y:S02]  /*4b70*/  @UP0 ULDC.64 UR10, c[0x0][0x8d0] ;  /* 0x00023400000a0ab9 */ /* 0x000fe40000000a00 */
[----:B------:R-:W-:-:S04]  /*4b80*/  UIMAD.WIDE.U32 UR4, UR8, UR10, URZ ;  /* 0x0000000a080472a5 */ /* 0x000fc8000f8e003f */
[----:B------:R-:W-:-:S04]  /*4b90*/  @UP0 USHF.R.U32.HI UR7, URZ, UR11, UR5 ;  /* 0x0000000b3f070299 */ /* 0x000fc80008011605 */
[----:B------:R-:W-:-:S12]  /*4ba0*/  UIMAD UR4, UR7, UR9, URZ ;  /* 0x00000009070472a4 */ /* 0x000fd8000f8e023f */
.L_x_2987:
        /* <DEDUP_REMOVED lines=85> */
.L_x_2991:
[----:B------:R-:W2:Y:S04]  /*5100*/  LDG.E.STRONG.GPU R4, desc[UR38][R2.64] ;  /* 0x0000002602047981 */ /* 0x000ea8000c1ef900 */
[----:B--2---:R-:W-:Y:S01]  /*5110*/  CCTL.IVALL ;  /* 0x00000000ff00798f */ /* 0x004fe20002000000 */
[----:B------:R-:W-:Y:S05]  /*5120*/  YIELD ;  /* 0x0000000000007946 */ /* 0x000fea0003800000 */
[----:B------:R-:W-:-:S13]  /*5130*/  ISETP.NE.AND P2, PT, R4, R5, PT ;  /* 0x000000050400720c */ /* 0x000fda0003f45270 */
[----:B------:R-:W-:Y:S05]  /*5140*/  @P2 BRA `(.L_x_2991) ;  /* 0xfffffffc00ec2947 */ /* 0x000fea000383ffff */
.L_x_2990:
[----:B------:R-:W-:Y:S05]  /*5150*/  BSYNC B0 ;  /* 0x0000000000007941 */ /* 0x000fea0003800000 */
.L_x_2989:
[----:B------:R-:W-:-:S03]  /*5160*/  UMOV UR4, 0xffffffff ;  /* 0xffffffff00047882 */ /* 0x000fc60000000000 */
[----:B------:R-:W-:Y:S05]  /*5170*/  BRA.DIV UR4, `(.L_x_2992) ;  /* 0x0000003e04847947 */ /* 0x000fea000b800000 */
[----:B------:R-:W-:Y:S01]  /*5180*/  NOP ;  /* 0x0000000000007918 */ /* 0x000fe20000000000 */
.L_x_3078:
        /* <DEDUP_REMOVED lines=22> */
.L_x_2994:
[----:B------:R-:W-:Y:S05]  /*52f0*/  BSYNC B0 ;  /* 0x0000000000007941 */ /* 0x000fea0003800000 */
.L_x_2993:
        /* <DEDUP_REMOVED lines=19> */
.L_x_2996:
[----:B------:R-:W-:Y:S05]  /*5430*/  BSYNC B0 ;  /* 0x0000000000007941 */ /* 0x000fea0003800000 */
.L_x_2995:
        /* <DEDUP_REMOVED lines=20> */
.L_x_2998:
[----:B------:R-:W-:Y:S05]  /*5580*/  BSYNC B0 ;  /* 0x0000000000007941 */ /* 0x000fea0003800000 */
.L_x_2997:
[----:B------:R-:W-:Y:S06]  /*5590*/  BAR.ARV 0xa, 0xa0 ;  /* 0x0282800000007b1d */ /* 0x000fec0000002000 */
[----:B------:R-:W-:Y:S04]  /*55a0*/  BSSY B0, `(.L_x_2999) ;  /* 0x0000003000007945 */ /* 0x000fe80003800000 */
[----:B------:R-:W-:Y:S05]  /*55b0*/  @!P0 BRA `(.L_x_3000) ;  /* 0x0000000000048947 */ /* 0x000fea0003800000 */
[----:B------:R-:W-:-:S04]  /*55c0*/  DEPBAR.LE SB0, 0x1 ;  /* 0x000080400000791a */ /* 0x000fc80000000000 */
.L_x_3000:
[----:B------:R-:W-:Y:S05]  /*55d0*/  BSYNC B0 ;  /* 0x0000000000007941 */ /* 0x000fea0003800000 */
.L_x_2999:
[----:B------:R-:W-:Y:S06]  /*55e0*/  BAR.ARV 0xb, 0xa0 ;  /* 0x02c2800000007b1d */ /* 0x000fec0000002000 */
[----:B------:R-:W-:Y:S04]  /*55f0*/  BSSY B0, `(.L_x_3001) ;  /* 0x0000003000007945 */ /* 0x000fe80003800000 */
[----:B------:R-:W-:Y:S05]  /*5600*/  @!P0 BRA `(.L_x_3002) ;  /* 0x0000000000048947 */ /* 0x000fea0003800000 */
[----:B------:R-:W-:-:S04]  /*5610*/  DEPBAR.LE SB0, 0x0 ;  /* 0x000080000000791a */ /* 0x000fc80000000000 */
.L_x_3002:
[----:B------:R-:W-:Y:S05]  /*5620*/  BSYNC B0 ;  /* 0x0000000000007941 */ /* 0x000fea0003800000 */
.L_x_3001:
        /* <DEDUP_REMOVED lines=19> */
.L_x_3004:
[----:B------:R-:W-:Y:S05]  /*5760*/  BSYNC B0 ;  /* 0x0000000000007941 */ /* 0x000fea0003800000 */
.L_x_3003:
[----:B------:R-:W-:Y:S01]  /*5770*/  UIADD3 UR17, UR8, 0x1, URZ ;  /* 0x0000000108117890 */ /* 0x000fe2000fffe03f */
[----:B------:R-:W-:Y:S11]  /*5780*/  BRA `(.L_x_3005) ;  /* 0x0000000000047947 */ /* 0x000ff60003800000 */
.L_x_2988:
[----:B------:R-:W-:-:S05]  /*5790*/  UMOV UR17, UR8 ;  /* 0x0000000800117c82 */ /* 0x000fca0008000000 */
.L_x_3005:
        /* <DEDUP_REMOVED lines=12> */
.L_x_3038:
        /* <DEDUP_REMOVED lines=18> */
.L_x_3008:
[----:B------:R-:W2:Y:S04]  /*5980*/  LDG.E.STRONG.GPU R4, desc[UR38][R2.64] ;  /* 0x0000002602047981 */ /* 0x000ea8000c1ef900 */
[----:B--2---:R-:W-:Y:S01]  /*5990*/  CCTL.IVALL ;  /* 0x00000000ff00798f */ /* 0x004fe20002000000 */
[----:B------:R-:W-:Y:S05]  /*59a0*/  YIELD ;  /* 0x0000000000007946 */ /* 0x000fea0003800000 */
[----:B------:R-:W-:-:S13]  /*59b0*/  ISETP.NE.AND P2, PT, R4, R5, PT ;  /* 0x000000050400720c */ /* 0x000fda0003f45270 */
[----:B------:R-:W-:Y:S05]  /*59c0*/  @P2 BRA `(.L_x_3008) ;  /* 0xfffffffc00ec2947 */ /* 0x000fea000383ffff */
.L_x_3007:
[----:B------:R-:W-:Y:S05]  /*59d0*/  BSYNC B0 ;  /* 0x0000000000007941 */ /* 0x000fea0003800000 */
.L_x_3006:
[----:B------:R-:W-:-:S03]  /*59e0*/  UMOV UR18, 0xffffffff ;  /* 0xffffffff00127882 */ /* 0x000fc60000000000 */
[----:B------:R-:W-:Y:S05]  /*59f0*/  BRA.DIV UR18, `(.L_x_3009) ;  /* 0x0000003612807947 */ /* 0x000fea000b800000 */
[----:B------:R-:W-:Y:S01]  /*5a00*/  NOP ;  /* 0x0000000000007918 */ /* 0x000fe20000000000 */
.L_x_3081:
        /* <DEDUP_REMOVED lines=19> */
.L_x_3011:
[----:B------:R-:W-:Y:S05]  /*5b40*/  BSYNC B0 ;  /* 0x0000000000007941 */ /* 0x000fea0003800000 */
.L_x_3010:
        /* <DEDUP_REMOVED lines=14> */
.L_x_3013:
[----:B------:R-:W-:Y:S05]  /*5c30*/  BSYNC B0 ;  /* 0x0000000000007941 */ /* 0x000fea0003800000 */
.L_x_3012:
        /* <DEDUP_REMOVED lines=15> */
.L_x_3015:
[----:B------:R-:W-:Y:S05]  /*5d30*/  BSYNC B0 ;  /* 0x0000000000007941 */ /* 0x000fea0003800000 */
.L_x_3014:
[----:B------:R-:W-:Y:S06]  /*5d40*/  BAR.ARV 0xa, 0xa0 ;  /* 0x0282800000007b1d */ /* 0x000fec0000002000 */
[----:B------:R-:W-:Y:S04]  /*5d50*/  BSSY B0, `(.L_x_3016) ;  /* 0x0000003000007945 */ /* 0x000fe80003800000 */
[----:B------:R-:W-:Y:S05]  /*5d60*/  @!P0 BRA `(.L_x_3017) ;  /* 0x0000000000048947 */ /* 0x000fea0003800000 */
[----:B------:R-:W-:-:S04]  /*5d70*/  DEPBAR.LE SB0, 0x1 ;  /* 0x000080400000791a */ /* 0x000fc80000000000 */
.L_x_3017:
[----:B------:R-:W-:Y:S05]  /*5d80*/  BSYNC B0 ;  /* 0x0000000000007941 */ /* 0x000fea0003800000 */
.L_x_3016:
[----:B------:R-:W-:Y:S06]  /*5d90*/  BAR.ARV 0xb, 0xa0 ;  /* 0x02c2800000007b1d */ /* 0x000fec0000002000 */
[----:B------:R-:W-:Y:S04]  /*5da0*/  BSSY B0, `(.L_x_3018) ;  /* 0x0000003000007945 */ /* 0x000fe80003800000 */
[----:B------:R-:W-:Y:S05]  /*5db0*/  @!P0 BRA `(.L_x_3019) ;  /* 0x0000000000048947 */ /* 0x000fea0003800000 */
[----:B------:R-:W-:-:S04]  /*5dc0*/  DEPBAR.LE SB0, 0x0 ;  /* 0x000080000000791a */ /* 0x000fc80000000000 */
.L_x_3019:
[----:B------:R-:W-:Y:S05]  /*5dd0*/  BSYNC B0 ;  /* 0x0000000000007941 */ /* 0x000fea0003800000 */
.L_x_3018:
        /* <DEDUP_REMOVED lines=19> */
.L_x_3021:
[----:B------:R-:W-:Y:S05]  /*5f10*/  BSYNC B0 ;  /* 0x0000000000007941 */ /* 0x000fea0003800000 */
.L_x_3020:
        /* <DEDUP_REMOVED lines=16> */
.L_x_3024:
[----:B------:R-:W2:Y:S04]  /*6020*/  LDG.E.STRONG.GPU R4, desc[UR38][R2.64] ;  /* 0x0000002602047981 */ /* 0x000ea8000c1ef900 */
[----:B--2---:R-:W-:Y:S01]  /*6030*/  CCTL.IVALL ;  /* 0x00000000ff00798f */ /* 0x004fe20002000000 */
[----:B------:R-:W-:Y:S05]  /*6040*/  YIELD ;  /* 0x0000000000007946 */ /* 0x000fea0003800000 */
[----:B------:R-:W-:-:S13]  /*6050*/  ISETP.NE.AND P2, PT, R4, R5, PT ;  /* 0x000000050400720c */ /* 0x000fda0003f45270 */
[----:B------:R-:W-:Y:S05]  /*6060*/  @P2 BRA `(.L_x_3024) ;  /* 0xfffffffc00ec2947 */ /* 0x000fea000383ffff */
.L_x_3023:
[----:B------:R-:W-:Y:S05]  /*6070*/  BSYNC B0 ;  /* 0x0000000000007941 */ /* 0x000fea0003800000 */
.L_x_3022:
[----:B------:R-:W-:-:S03]  /*6080*/  UMOV UR14, 0xffffffff ;  /* 0xffffffff000e7882 */ /* 0x000fc60000000000 */
[----:B------:R-:W-:Y:S05]  /*6090*/  BRA.DIV UR14, `(.L_x_3025) ;  /* 0x0000002e0ef47947 */ /* 0x000fea000b800000 */
[----:B------:R-:W-:Y:S01]  /*60a0*/  NOP ;  /* 0x0000000000007918 */ /* 0x000fe20000000000 */
.L_x_3084:
        /* <DEDUP_REMOVED lines=15> */
.L_x_3027:
[----:B------:R-:W-:Y:S05]  /*61a0*/  BSYNC B0 ;  /* 0x0000000000007941 */ /* 0x000fea0003800000 */
.L_x_3026:
        /* <DEDUP_REMOVED lines=14> */
.L_x_3029:
[----:B------:R-:W-:Y:S05]  /*6290*/  BSYNC B0 ;  /* 0x0000000000007941 */ /* 0x000fea0003800000 */
.L_x_3028:
        /* <DEDUP_REMOVED lines=15> */
.L_x_3031:
[----:B------:R-:W-:Y:S05]  /*6390*/  BSYNC B0 ;  /* 0x0000000000007941 */ /* 0x000fea0003800000 */
.L_x_3030:
[----:B------:R-:W-:Y:S06]  /*63a0*/  BAR.ARV 0xa, 0xa0 ;  /* 0x0282800000007b1d */ /* 0x000fec0000002000 */
[----:B------:R-:W-:Y:S04]  /*63b0*/  BSSY B0, `(.L_x_3032) ;  /* 0x0000003000007945 */ /* 0x000fe80003800000 */
[----:B------:R-:W-:Y:S05]  /*63c0*/  @!P0 BRA `(.L_x_3033) ;  /* 0x0000000000048947 */ /* 0x000fea0003800000 */
[----:B------:R-:W-:-:S04]  /*63d0*/  DEPBAR.LE SB0, 0x1 ;  /* 0x000080400000791a */ /* 0x000fc80000000000 */
.L_x_3033:
[----:B------:R-:W-:Y:S05]  /*63e0*/  BSYNC B0 ;  /* 0x0000000000007941 */ /* 0x000fea0003800000 */
.L_x_3032:
[----:B------:R-:W-:Y:S06]  /*63f0*/  BAR.ARV 0xb, 0xa0 ;  /* 0x02c2800000007b1d */ /* 0x000fec0000002000 */
[----:B------:R-:W-:Y:S04]  /*6400*/  BSSY B0, `(.L_x_3034) ;  /* 0x0000003000007945 */ /* 0x000fe80003800000 */
[----:B------:R-:W-:Y:S05]  /*6410*/  @!P0 BRA `(.L_x_3035) ;  /* 0x0000000000048947 */ /* 0x000fea0003800000 */
[----:B------:R-:W-:-:S04]  /*6420*/  DEPBAR.LE SB0, 0x0 ;  /* 0x000080000000791a */ /* 0x000fc80000000000 */
.L_x_3035:
[----:B------:R-:W-:Y:S05]  /*6430*/  BSYNC B0 ;  /* 0x0000000000007941 */ /* 0x000fea0003800000 */
.L_x_3034:
        /* <DEDUP_REMOVED lines=19> */
.L_x_3037:
[----:B------:R-:W-:Y:S05]  /*6570*/  BSYNC B0 ;  /* 0x0000000000007941 */ /* 0x000fea0003800000 */
.L_x_3036:
[----:B------:R-:W-:Y:S02]  /*6580*/  UIADD3 UR17, UR17, 0x2, URZ ;  /* 0x0000000211117890 */ /* 0x000fe4000fffe03f */
[----:B------:R-:W-:Y:S02]  /*6590*/  UIADD3 UR4, UR4, 0x6000, URZ ;  /* 0x0000600004047890 */ /* 0x000fe4000fffe03f */
[----:B------:R-:W-:-:S06]  /*65a0*/  UISETP.GE.AND UP0, UPT, UR17, UR5, UPT ;  /* 0x000000051100728c */ /* 0x000fcc000bf06270 */
[----:B------:R-:W-:-:S13]  /*65b0*/  PLOP3.LUT P1, PT, PT, PT, UP0, 0x80, 0x0 ;  /* 0x000000000000781c */ /* 0x000fda0003f2f008 */
[----:B------:R-:W-:Y:S05]  /*65c0*/  @!P1 BRA `(.L_x_3038) ;  /* 0xfffffff000a49947 */ /* 0x000fea000383ffff */
[----:B------:R-:W-:Y:S05]  /*65d0*/  BRA `(.L_x_2949) ;  /* 0x0000002400d47947 */ /* 0x000fea0003800000 */
.L_x_2985:
        /* <DEDUP_REMOVED lines=21> */
.L_x_3039:
[----:B------:R-:W-:Y:S01]  /*6730*/  ULDC UR9, c[0x0][0x8cc] ;  /* 0x0002330000097ab9 */ /* 0x000fe20000000800 */
[----:B------:R-:W-:Y:S01]  /*6740*/  UMOV UR7, UR8 ;  /* 0x0000000800077c82 */ /* 0x000fe20008000000 */
[----:B------:R-:W-:-:S11]  /*6750*/  UISETP.NE.AND UP0, UPT, UR9, 0x1, UPT ;  /* 0x000000010900788c */ /* 0x000fd6000bf05270 */
[----:B------:R-:W-:Y:S02]  /*6760*/  @UP0 ULDC.64 UR10, c[0x0][0x8d0] ;  /* 0x00023400000a0ab9 */ /* 0x000fe40000000a00 */
[----:B------:R-:W-:-:S04]  /*6770*/  UIMAD.WIDE.U32 UR4, UR8, UR10, URZ ;  /* 0x0000000a080472a5 */ /* 0x000fc8000f8e003f */
[----:B------:R-:W-:-:S04]  /*6780*/  @UP0 USHF.R.U32.HI UR7, URZ, UR11, UR5 ;  /* 0x0000000b3f070299 */ /* 0x000fc80008011605 */
[----:B------:R-:W-:-:S12]  /*6790*/  UIMAD UR4, UR7, UR9, URZ ;  /* 0x00000009070472a4 */ /* 0x000fd8000f8e023f */
.L_x_3040:
        /* <DEDUP_REMOVED lines=80> */
.L_x_3085:
        /* <DEDUP_REMOVED lines=9> */
.L_x_3044:
        /* <DEDUP_REMOVED lines=108> */
.L_x_3055:
[----:B-1----:R-:W-:-:S05]  /*73f0*/  IMAD.MOV.U32 R13, RZ, RZ, 0x1 ;  /* 0x00000001ff0d7424 */ /* 0x002fca00078e00ff */
[----:B------:R-:W-:-:S04]  /*7400*/  SHF.L.U32 R13, R13, 0x1f, RZ ;  /* 0x0000001f0d0d7819 */ /* 0x000fc800000006ff */
[----:B------:R-:W1:Y:S02]  /*7410*/  SYNCS.PHASECHK.TRANS64.TRYWAIT P1, [R12+URZ+0x36438], R13 ;  /* 0x0364380d0c0075a7 */ /* 0x000e64000802017f */
[----:B-1----:R-:W-:Y:S05]  /*7420*/  @!P1 BRA `(.L_x_3047) ;  /* 0x0000001c00409947 */ /* 0x002fea0003800000 */
.L_x_3086:
        /* <DEDUP_REMOVED lines=8> */
.L_x_3048:
        /* <DEDUP_REMOVED lines=48> */
.L_x_3087:
        /* <DEDUP_REMOVED lines=8> */
.L_x_3050:
        /* <DEDUP_REMOVED lines=46> */
.L_x_3088:
        /* <DEDUP_REMOVED lines=12> */
.L_x_3052:
        /* <DEDUP_REMOVED lines=37> */
.L_x_3090:
        /* <DEDUP_REMOVED lines=8> */
.L_x_3054:
        /* <DEDUP_REMOVED lines=41> */
.L_x_3046:
[----:B--2---:R-:W2:Y:S01]  /*8130*/  LDL.LU R4, [R1] ;  /* 0x0000000001047983 */ /* 0x004ea20000300800 */
[----:B------:R-:W-:-:S03]  /*8140*/  IMAD.MOV.U32 R10, RZ, RZ, 0x1 ;  /* 0x00000001ff0a7424 */ /* 0x000fc600078e00ff */
[----:B------:R3:W5:Y:S01]  /*8150*/  LDL R5, [R1+0x4] ;  /* 0x0000040001057983 */ /* 0x0007620000100800 */
[----:B--2---:R-:W-:-:S13]  /*8160*/  ISETP.NE.AND P1, PT, R4, RZ, PT ;  /* 0x000000ff0400720c */ /* 0x004fda0003f25270 */
[----:B---3--:R-:W-:Y:S05]  /*8170*/  @!P1 BRA `(.L_x_3045) ;  /* 0x0000000400889947 */ /* 0x008fea0003800000 */
[----:B------:R-:W2:Y:S02]  /*8180*/  SYNCS.PHASECHK.TRANS64.TRYWAIT P1, [R12+URZ+0x36438], R13 ;  /* 0x0364380d0c0075a7 */ /* 0x000ea4000802017f */
[----:B--2---:R-:W-:Y:S05]  /*8190*/  @!P1 BRA `(.L_x_3056) ;  /* 0x0000001000449947 */ /* 0x004fea0003800000 */
.L_x_3091:
        /* <DEDUP_REMOVED lines=8> */
.L_x_3057:
        /* <DEDUP_REMOVED lines=41> */
.L_x_3092:
        /* <DEDUP_REMOVED lines=9> */
.L_x_3059:
        /* <DEDUP_REMOVED lines=38> */
.L_x_3045:
[----:B------:R-:W-:-:S04]  /*87a0*/  SHF.L.U32 R3, R10, 0x1f, RZ ;  /* 0x0000001f0a037819 */ /* 0x000fc800000006ff */
[----:B------:R-:W2:Y:S02]  /*87b0*/  SYNCS.PHASECHK.TRANS64.TRYWAIT P1, [R12+URZ+0x36438], R3 ;  /* 0x036438030c0075a7 */ /* 0x000ea4000802017f */
[----:B--2---:R-:W-:Y:S05]  /*87c0*/  @!P1 BRA `(.L_x_3060) ;  /* 0x0000000800e09947 */ /* 0x004fea0003800000 */
.L_x_3093:
[----:B------:R-:W-:Y:S05]  /*87d0*/  @P0 BRA `(.L_x_3061) ;  /* 0x0000000000180947 */ /* 0x000fea0003800000 */
[----:B------:R-:W3:Y:S01]  /*87e0*/  S2R R0, SR_TID.X ;  /* 0x0000000000007919 */ /* 0x000ee20000002100 */
[----:B--2---:R-:W-:-:S04]  /*87f0*/  IMAD.MOV.U32 R3, RZ, RZ, 0x6100 ;  /* 0x00006100ff037424 */ /* 0x004fc800078e00ff */
[----:B------:R4:W-:Y:S01]  /*8800*/  SYNCS.ARRIVE.TRANS64 RZ, [R12+URZ+0x36430], R3 ;  /* 0x036430030cff79a7 */ /* 0x0009e2000800003f */
[----:B---3--:R-:W-:-:S13]  /*8810*/  LOP3.LUT P0, RZ, R0, 0x1f, RZ, 0xc0, !PT ;  /* 0x0000001f00ff7812 */ /* 0x008fda000780c0ff */
[----:B----4-:R-:W-:Y:S05]  /*8820*/  @!P0 BRA `(.L_x_3061) ;  /* 0x0000000000048947 */ /* 0x010fea0003800000 */
[----:B------:R-:W-:Y:S01]  /*8830*/  BPT.TRAP 0x1 ;  /* 0x000000040000795c */ /* 0x000fe20000300000 */
.L_x_3061:
        /* <DEDUP_REMOVED lines=45> */
.L_x_3042:
[----:B------:R-:W-:Y:S05]  /*8b10*/  BSYNC B0 ;  /* 0x0000000000007941 */ /* 0x000fea0003800000 */
.L_x_3041:
[----:B------:R-:W-:-:S03]  /*8b20*/  UMOV UR4, 0xffffffff ;  /* 0xffffffff00047882 */ /* 0x000fc60000000000 */
[----:B------:R-:W-:Y:S05]  /*8b30*/  BRA.DIV UR4, `(.L_x_3062) ;  /* 0x0000000a04187947 */ /* 0x000fea000b800000 */
[----:B------:R-:W-:-:S13]  /*8b40*/  ELECT P0, URZ, PT ;  /* 0x00000000003f782f */ /* 0x000fda0003800000 */
.L_x_3096:
[----:B------:R-:W-:Y:S05]  /*8b50*/  @!P0 BRA `(.L_x_2949) ;  /* 0x0000000000748947 */ /* 0x000fea0003800000 */
[----:B------:R-:W2:Y:S02]  /*8b60*/  LDL.LU R0, [R1+0x8] ;  /* 0x0000080001007983 */ /* 0x000ea40000300800 */
[----:B--2---:R-:W-:-:S04]  /*8b70*/  LOP3.LUT R0, R0, 0x2, RZ, 0xfc, !PT ;  /* 0x0000000200007812 */ /* 0x004fc800078efcff */
[----:B------:R-:W-:-:S13]  /*8b80*/  ISETP.NE.AND P0, PT, R0, 0x3, PT ;  /* 0x000000030000780c */ /* 0x000fda0003f05270 */
[----:B------:R-:W-:Y:S05]  /*8b90*/  @!P0 BRA `(.L_x_3063) ;  /* 0x0000000000048947 */ /* 0x000fea0003800000 */
[----:B------:R-:W-:Y:S01]  /*8ba0*/  BPT.TRAP 0x1 ;  /* 0x000000040000795c */ /* 0x000fe20000300000 */
.L_x_3063:
        /* <DEDUP_REMOVED lines=15> */
.L_x_3097:
[----:B------:R-:W3:Y:S02]  /*8ca0*/  SYNCS.PHASECHK.TRANS64.TRYWAIT P1, [R23+URZ], R0 ;  /* 0x00000000170075a7 */ /* 0x000ee4000802017f */
[----:B---3--:R-:W-:Y:S05]  /*8cb0*/  @!P1 BRA `(.L_x_3065) ;  /* 0x0000000400f09947 */ /* 0x008fea0003800000 */
.L_x_3098:
[----:B------:R-:W-:Y:S05]  /*8cc0*/  @!P0 BRA `(.L_x_3066) ;  /* 0x0000000000048947 */ /* 0x000fea0003800000 */
[----:B------:R-:W-:Y:S01]  /*8cd0*/  BPT.TRAP 0x1 ;  /* 0x000000040000795c */ /* 0x000fe20000300000 */
.L_x_3066:
[----:B------:R-:W-:-:S07]  /*8ce0*/  SHF.L.U32 R10, R10, 0x1f, RZ ;  /* 0x0000001f0a0a7819 */ /* 0x000fce00000006ff */
.L_x_3067:
[----:B----4-:R4:W1:Y:S02]  /*8cf0*/  SYNCS.PHASECHK.TRANS64.TRYWAIT P0, [R7+URZ+0x36438], R10 ;  /* 0x0364380a070075a7 */ /* 0x010864000800017f */
[----:B-1----:R-:W-:Y:S05]  /*8d00*/  @!P0 NANOSLEEP.SYNCS 0x989680 ;  /* 0x009896800000895d */ /* 0x002fea0003900000 */
[----:B------:R-:W1:Y:S02]  /*8d10*/  @!P0 SYNCS.PHASECHK.TRANS64 P0, [R7+URZ+0x36438], R10 ;  /* 0x0364380a070085a7 */ /* 0x000e64000800007f */
[----:B-1----:R-:W-:Y:S05]  /*8d20*/  @!P0 BRA `(.L_x_3067) ;  /* 0xfffffffc00f08947 */ /* 0x002fea000383ffff */
.L_x_2949:
[----:B------:R-:W-:Y:S05]  /*8d30*/  BSYNC B6 ;  /* 0x0000000000067941 */ /* 0x000fea0003800000 */
.L_x_2944:
[----:B------:R-:W-:Y:S05]  /*8d40*/  EXIT ;  /* 0x000000000000794d */ /* 0x000fea0003800000 */
.L_x_2955:
[----:B------:R-:W-:Y:S02]  /*8d50*/  IMAD.MOV.U32 R12, RZ, RZ, RZ ;  /* 0x000000ffff0c7224 */ /* 0x000fe400078e00ff */
[----:B------:R-:W-:Y:S02]  /*8d60*/  IMAD.MOV.U32 R11, RZ, RZ, 0x1f ;  /* 0x0000001fff0b7424 */ /* 0x000fe400078e00ff */
[----:B------:R-:W-:-:S07]  /*8d70*/  IMAD.MOV.U32 R15, RZ, RZ, -0x1 ;  /* 0xffffffffff0f7424 */ /* 0x000fce00078e00ff */
[----:B------:R-:W-:Y:S05]  /*8d80*/  WARPSYNC.COLLECTIVE R15, `(.L_x_3068) ;  /* 0x000000000f087348 */ /* 0x000fea0003c00000 */
[----:B------:R1:W2:Y:S02]  /*8d90*/  SHFL.IDX P6, R14, R13, R12, R11 ;  /* 0x0000000c0d0e7389 */ /* 0x0002a400000c000b */
[----:B-12---:R-:W-:Y:S01]  /*8da0*/  ENDCOLLECTIVE ;  /* 0x000000000000791b */ /* 0x006fe20003800000 */
.L_x_3068:
[----:B------:R-:W-:Y:S05]  /*8db0*/  BRA `(.L_x_3069) ;  /* 0xffffff8400147947 */ /* 0x000fea000383ffff */
.L_x_2957:
[----:B--2---:R2:W3:Y:S02]  /*8dc0*/  SYNCS.PHASECHK.TRANS64.TRYWAIT P0, [R19+URZ+0x36400], R10 ;  /* 0x0364000a130075a7 */ /* 0x0044e4000800017f */
[----:B---3--:R-:W-:Y:S05]  /*8dd0*/  @!P0 NANOSLEEP.SYNCS 0x989680 ;  /* 0x009896800000895d */ /* 0x008fea0003900000 */
[----:B------:R-:W3:Y:S02]  /*8de0*/  @!P0 SYNCS.PHASECHK.TRANS64 P0, [R19+URZ+0x36400], R10 ;  /* 0x0364000a130085a7 */ /* 0x000ee4000800007f */
[----:B---3--:R-:W-:Y:S05]  /*8df0*/  @!P0 BRA `(.L_x_2957) ;  /* 0xfffffffc00f08947 */ /* 0x008fea000383ffff */
[----:B------:R-:W-:Y:S05]  /*8e00*/  BRA `(.L_x_2956) ;  /* 0xffffff84004c7947 */ /* 0x000fea000383ffff */
.L_x_2961:
[----:B--2---:R2:W3:Y:S02]  /*8e10*/  SYNCS.PHASECHK.TRANS64.TRYWAIT P1, [R3+URZ+0x36410], R12 ;  /* 0x0364100c030075a7 */ /* 0x0044e4000802017f */
[----:B---3--:R-:W-:Y:S05]  /*8e20*/  @!P1 NANOSLEEP.SYNCS 0x989680 ;  /* 0x009896800000995d */ /* 0x008fea0003900000 */
[----:B------:R-:W3:Y:S02]  /*8e30*/  @!P1 SYNCS.PHASECHK.TRANS64 P1, [R3+URZ+0x36410], R12 ;  /* 0x0364100c030095a7 */ /* 0x000ee4000802007f */
[----:B---3--:R-:W-:Y:S05]  /*8e40*/  @!P1 BRA `(.L_x_2961) ;  /* 0xfffffffc00f09947 */ /* 0x008fea000383ffff */
[----:B------:R-:W-:Y:S05]  /*8e50*/  BRA `(.L_x_2960) ;  /* 0xffffff8c00107947 */ /* 0x000fea000383ffff */
.L_x_2965:
[----:B------:R1:W1:Y:S02]  /*8e60*/  SYNCS.PHASECHK.TRANS64.TRYWAIT P1, [R19+URZ+0x36430], R14 ;  /* 0x0364300e130075a7 */ /* 0x000264000802017f */
[----:B-1----:R-:W-:Y:S05]  /*8e70*/  @!P1 NANOSLEEP.SYNCS 0x989680 ;  /* 0x009896800000995d */ /* 0x002fea0003900000 */
[----:B------:R-:W1:Y:S02]  /*8e80*/  @!P1 SYNCS.PHASECHK.TRANS64 P1, [R19+URZ+0x36430], R14 ;  /* 0x0364300e130095a7 */ /* 0x000e64000802007f */
[----:B-1----:R-:W-:Y:S05]  /*8e90*/  @!P1 BRA `(.L_x_2965) ;  /* 0xfffffffc00f09947 */ /* 0x002fea000383ffff */
[----:B------:R-:W-:Y:S05]  /*8ea0*/  BRA `(.L_x_2964) ;  /* 0xffffff9000b47947 */ /* 0x000fea000383ffff */
.L_x_2972:
[----:B------:R-:W-:Y:S01]  /*8eb0*/  BSSY B0, `(.L_x_3070) ;  /* 0x0000005000007945 */ /* 0x000fe20003800000 */
[----:B------:R-:W-:-:S07]  /*8ec0*/  IMAD.MOV.U32 R15, RZ, RZ, -0x1 ;  /* 0xffffffffff0f7424 */ /* 0x000fce00078e00ff */
[----:B-1----:R-:W-:Y:S05]  /*8ed0*/  WARPSYNC.COLLECTIVE R15, `(.L_x_3071) ;  /* 0x000000000f087348 */ /* 0x002fea0003c00000 */
[----:B------:R-:W-:Y:S01]  /*8ee0*/  NOP ;  /* 0x0000000000007918 */ /* 0x000fe20000000000 */
[----:B-1----:R-:W-:Y:S01]  /*8ef0*/  ENDCOLLECTIVE ;  /* 0x000000000000791b */ /* 0x002fe20003800000 */
.L_x_3071:
[----:B------:R-:W-:Y:S05]  /*8f00*/  BSYNC B0 ;  /* 0x0000000000007941 */ /* 0x000fea0003800000 */
.L_x_3070:
[----:B------:R-:W-:Y:S05]  /*8f10*/  BRA `(.L_x_3072) ;  /* 0xffffffb000f07947 */ /* 0x000fea000383ffff */
.L_x_2981:
[----:B------:R-:W-:Y:S01]  /*8f20*/  BSSY B0, `(.L_x_3073) ;  /* 0x0000005000007945 */ /* 0x000fe20003800000 */
[----:B------:R-:W-:-:S07]  /*8f30*/  IMAD.MOV.U32 R15, RZ, RZ, -0x1 ;  /* 0xffffffffff0f7424 */ /* 0x000fce00078e00ff */
[----:B-12---:R-:W-:Y:S05]  /*8f40*/  WARPSYNC.COLLECTIVE R15, `(.L_x_3074) ;  /* 0x000000000f087348 */ /* 0x006fea0003c00000 */
[----:B------:R-:W-:Y:S01]  /*8f50*/  NOP ;  /* 0x0000000000007918 */ /* 0x000fe20000000000 */
[----:B-12---:R-:W-:Y:S01]  /*8f60*/  ENDCOLLECTIVE ;  /* 0x000000000000791b */ /* 0x006fe20003800000 */
.L_x_3074:
[----:B------:R-:W-:Y:S05]  /*8f70*/  BSYNC B0 ;  /* 0x0000000000007941 */ /* 0x000fea0003800000 */
.L_x_3073:
[----:B------:R-:W-:Y:S05]  /*8f80*/  BRA `(.L_x_3075) ;  /* 0xffffffb400e07947 */ /* 0x000fea000383ffff */
.L_x_2992:
[----:B------:R-:W-:Y:S01]  /*8f90*/  BSSY B0, `(.L_x_3076) ;  /* 0x0000005000007945 */ /* 0x000fe20003800000 */
[----:B------:R-:W-:-:S07]  /*8fa0*/  IMAD.MOV.U32 R15, RZ, RZ, -0x1 ;  /* 0xffffffffff0f7424 */ /* 0x000fce00078e00ff */
[----:B------:R-:W-:Y:S05]  /*8fb0*/  WARPSYNC.COLLECTIVE R15, `(.L_x_3077) ;  /* 0x000000000f087348 */ /* 0x000fea0003c00000 */
[----:B------:R-:W-:Y:S01]  /*8fc0*/  NOP ;  /* 0x0000000000007918 */ /* 0x000fe20000000000 */
[----:B------:R-:W-:Y:S01]  /*8fd0*/  ENDCOLLECTIVE ;  /* 0x000000000000791b */ /* 0x000fe20003800000 */
.L_x_3077:
[----:B------:R-:W-:Y:S05]  /*8fe0*/  BSYNC B0 ;  /* 0x0000000000007941 */ /* 0x000fea0003800000 */
.L_x_3076:
[----:B------:R-:W-:Y:S05]  /*8ff0*/  BRA `(.L_x_3078) ;  /* 0xffffffc000647947 */ /* 0x000fea000383ffff */
.L_x_3009:
[----:B------:R-:W-:Y:S01]  /*9000*/  BSSY B0, `(.L_x_3079) ;  /* 0x0000005000007945 */ /* 0x000fe20003800000 */
[----:B------:R-:W-:-:S07]  /*9010*/  IMAD.MOV.U32 R15, RZ, RZ, -0x1 ;  /* 0xffffffffff0f7424 */ /* 0x000fce00078e00ff */
[----:B------:R-:W-:Y:S05]  /*9020*/  WARPSYNC.COLLECTIVE R15, `(.L_x_3080) ;  /* 0x000000000f087348 */ /* 0x000fea0003c00000 */
[----:B------:R-:W-:Y:S01]  /*9030*/  NOP ;  /* 0x0000000000007918 */ /* 0x000fe20000000000 */
[----:B------:R-:W-:Y:S01]  /*9040*/  ENDCOLLECTIVE ;  /* 0x000000000000791b */ /* 0x000fe20003800000 */
.L_x_3080:
[----:B------:R-:W-:Y:S05]  /*9050*/  BSYNC B0 ;  /* 0x0000000000007941 */ /* 0x000fea0003800000 */
.L_x_3079:
[----:B------:R-:W-:Y:S05]  /*9060*/  BRA `(.L_x_3081) ;  /* 0xffffffc800687947 */ /* 0x000fea000383ffff */
.L_x_3025:
[----:B------:R-:W-:Y:S01]  /*9070*/  BSSY B0, `(.L_x_3082) ;  /* 0x0000005000007945 */ /* 0x000fe20003800000 */
[----:B------:R-:W-:-:S07]  /*9080*/  IMAD.MOV.U32 R15, RZ, RZ, -0x1 ;  /* 0xffffffffff0f7424 */ /* 0x000fce00078e00ff */
[----:B------:R-:W-:Y:S05]  /*9090*/  WARPSYNC.COLLECTIVE R15, `(.L_x_3083) ;  /* 0x000000000f087348 */ /* 0x000fea0003c00000 */
[----:B------:R-:W-:Y:S01]  /*90a0*/  NOP ;  /* 0x0000000000007918 */ /* 0x000fe20000000000 */
[----:B------:R-:W-:Y:S01]  /*90b0*/  ENDCOLLECTIVE ;  /* 0x000000000000791b */ /* 0x000fe20003800000 */
.L_x_3083:
[----:B------:R-:W-:Y:S05]  /*90c0*/  BSYNC B0 ;  /* 0x0000000000007941 */ /* 0x000fea0003800000 */
.L_x_3082:
[----:B------:R-:W-:Y:S05]  /*90d0*/  BRA `(.L_x_3084) ;  /* 0xffffffcc00f47947 */ /* 0x000fea000383ffff */
.L_x_3043:
[----:B-1----:R1:W2:Y:S02]  /*90e0*/  SYNCS.PHASECHK.TRANS64.TRYWAIT P1, [R12+URZ+0x36420], R13 ;  /* 0x0364200d0c0075a7 */ /* 0x0022a4000802017f */
[----:B--2---:R-:W-:Y:S05]  /*90f0*/  @!P1 NANOSLEEP.SYNCS 0x989680 ;  /* 0x009896800000995d */ /* 0x004fea0003900000 */
[----:B------:R-:W2:Y:S02]  /*9100*/  @!P1 SYNCS.PHASECHK.TRANS64 P1, [R12+URZ+0x36420], R13 ;  /* 0x0364200d0c0095a7 */ /* 0x000ea4000802007f */
[----:B--2---:R-:W-:Y:S05]  /*9110*/  @!P1 BRA `(.L_x_3043) ;  /* 0xfffffffc00f09947 */ /* 0x004fea000383ffff */
[----:B------:R-:W-:Y:S05]  /*9120*/  BRA `(.L_x_3085) ;  /* 0xffffffd800dc7947 */ /* 0x000fea000383ffff */
.L_x_3047:
[----:B-1----:R1:W3:Y:S02]  /*9130*/  SYNCS.PHASECHK.TRANS64.TRYWAIT P1, [R12+URZ+0x36438], R13 ;  /* 0x0364380d0c0075a7 */ /* 0x0022e4000802017f */
[----:B---3--:R-:W-:Y:S05]  /*9140*/  @!P1 NANOSLEEP.SYNCS 0x989680 ;  /* 0x009896800000995d */ /* 0x008fea0003900000 */
[----:B------:R-:W3:Y:S02]  /*9150*/  @!P1 SYNCS.PHASECHK.TRANS64 P1, [R12+URZ+0x36438], R13 ;  /* 0x0364380d0c0095a7 */ /* 0x000ee4000802007f */
[----:B---3--:R-:W-:Y:S05]  /*9160*/  @!P1 BRA `(.L_x_3047) ;  /* 0xfffffffc00f09947 */ /* 0x008fea000383ffff */
[----:B------:R-:W-:Y:S05]  /*9170*/  BRA `(.L_x_3086) ;  /* 0xffffffe000ac7947 */ /* 0x000fea000383ffff */
.L_x_3049:
[----:B--2---:R2:W3:Y:S02]  /*9180*/  SYNCS.PHASECHK.TRANS64.TRYWAIT P1, [R12+URZ+0x36428], R0 ;  /* 0x036428000c0075a7 */ /* 0x0044e4000802017f */
[----:B---3--:R-:W-:Y:S05]  /*9190*/  @!P1 NANOSLEEP.SYNCS 0x989680 ;  /* 0x009896800000995d */ /* 0x008fea0003900000 */
[----:B------:R-:W3:Y:S02]  /*91a0*/  @!P1 SYNCS.PHASECHK.TRANS64 P1, [R12+URZ+0x36428], R0 ;  /* 0x036428000c0095a7 */ /* 0x000ee4000802007f */
[----:B---3--:R-:W-:Y:S05]  /*91b0*/  @!P1 BRA `(.L_x_3049) ;  /* 0xfffffffc00f09947 */ /* 0x008fea000383ffff */
[----:B------:R-:W-:Y:S05]  /*91c0*/  BRA `(.L_x_3087) ;  /* 0xffffffe400787947 */ /* 0x000fea000383ffff */
.L_x_3051:
        /* <DEDUP_REMOVED lines=8> */
.L_x_3053:
[----:B------:R-:W-:-:S07]  /*9250*/  SHF.L.U32 R5, R16, 0x1f, RZ ;  /* 0x0000001f10057819 */ /* 0x000fce00000006ff */
.L_x_3089:
[----:B---3--:R3:W4:Y:S02]  /*9260*/  SYNCS.PHASECHK.TRANS64.TRYWAIT P1, [R12+URZ+0x36420], R5 ;  /* 0x036420050c0075a7 */ /* 0x008724000802017f */
[----:B----4-:R-:W-:Y:S05]  /*9270*/  @!P1 NANOSLEEP.SYNCS 0x989680 ;  /* 0x009896800000995d */ /* 0x010fea0003900000 */
[----:B------:R-:W4:Y:S02]  /*9280*/  @!P1 SYNCS.PHASECHK.TRANS64 P1, [R12+URZ+0x36420], R5 ;  /* 0x036420050c0095a7 */ /* 0x000f24000802007f */
[----:B----4-:R-:W-:Y:S05]  /*9290*/  @!P1 BRA `(.L_x_3089) ;  /* 0xfffffffc00f09947 */ /* 0x010fea000383ffff */
[----:B------:R-:W-:Y:S05]  /*92a0*/  BRA `(.L_x_3090) ;  /* 0xffffffe800dc7947 */ /* 0x000fea000383ffff */
.L_x_3056:
[----:B--2---:R2:W3:Y:S02]  /*92b0*/  SYNCS.PHASECHK.TRANS64.TRYWAIT P1, [R12+URZ+0x36438], R13 ;  /* 0x0364380d0c0075a7 */ /* 0x0044e4000802017f */
[----:B---3--:R-:W-:Y:S05]  /*92c0*/  @!P1 NANOSLEEP.SYNCS 0x989680 ;  /* 0x009896800000995d */ /* 0x008fea0003900000 */
[----:B------:R-:W3:Y:S02]  /*92d0*/  @!P1 SYNCS.PHASECHK.TRANS64 P1, [R12+URZ+0x36438], R13 ;  /* 0x0364380d0c0095a7 */ /* 0x000ee4000802007f */
[----:B---3--:R-:W-:Y:S05]  /*92e0*/  @!P1 BRA `(.L_x_3056) ;  /* 0xfffffffc00f09947 */ /* 0x008fea000383ffff */
[----:B------:R-:W-:Y:S05]  /*92f0*/  BRA `(.L_x_3091) ;  /* 0xffffffec00a87947 */ /* 0x000fea000383ffff */
.L_x_3058:
[----:B-1----:R1:W2:Y:S02]  /*9300*/  SYNCS.PHASECHK.TRANS64.TRYWAIT P1, [R12+URZ+0x36428], R5 ;  /* 0x036428050c0075a7 */ /* 0x0022a4000802017f */
[----:B--2---:R-:W-:Y:S05]  /*9310*/  @!P1 NANOSLEEP.SYNCS 0x989680 ;  /* 0x009896800000995d */ /* 0x004fea0003900000 */
[----:B------:R-:W2:Y:S02]  /*9320*/  @!P1 SYNCS.PHASECHK.TRANS64 P1, [R12+URZ+0x36428], R5 ;  /* 0x036428050c0095a7 */ /* 0x000ea4000802007f */
[----:B--2---:R-:W-:Y:S05]  /*9330*/  @!P1 BRA `(.L_x_3058) ;  /* 0xfffffffc00f09947 */ /* 0x004fea000383ffff */
[----:B------:R-:W-:Y:S05]  /*9340*/  BRA `(.L_x_3092) ;  /* 0xfffffff000587947 */ /* 0x000fea000383ffff */
.L_x_3060:
[----:B--2---:R2:W3:Y:S02]  /*9350*/  SYNCS.PHASECHK.TRANS64.TRYWAIT P1, [R12+URZ+0x36438], R3 ;  /* 0x036438030c0075a7 */ /* 0x0044e4000802017f */
[----:B---3--:R-:W-:Y:S05]  /*9360*/  @!P1 NANOSLEEP.SYNCS 0x989680 ;  /* 0x009896800000995d */ /* 0x008fea0003900000 */
[----:B------:R-:W3:Y:S02]  /*9370*/  @!P1 SYNCS.PHASECHK.TRANS64 P1, [R12+URZ+0x36438], R3 ;  /* 0x036438030c0095a7 */ /* 0x000ee4000802007f */
[----:B---3--:R-:W-:Y:S05]  /*9380*/  @!P1 BRA `(.L_x_3060) ;  /* 0xfffffffc00f09947 */ /* 0x008fea000383ffff */
[----:B------:R-:W-:Y:S05]  /*9390*/  BRA `(.L_x_3093) ;  /* 0xfffffff4000c7947 */ /* 0x000fea000383ffff */
.L_x_3062:
[----:B------:R-:W-:Y:S01]  /*93a0*/  BSSY B0, `(.L_x_3094) ;  /* 0x0000006000007945 */ /* 0x000fe20003800000 */
[----:B------:R-:W-:-:S07]  /*93b0*/  IMAD.MOV.U32 R15, RZ, RZ, -0x1 ;  /* 0xffffffffff0f7424 */ /* 0x000fce00078e00ff */
[----:B-1----:R-:W-:Y:S05]  /*93c0*/  WARPSYNC.COLLECTIVE R15, `(.L_x_3095) ;  /* 0x000000000f0c7348 */ /* 0x002fea0003c00000 */
[----:B------:R-:W-:Y:S02]  /*93d0*/  ELECT P6, UR62, PT ;  /* 0x00000000003e782f */ /* 0x000fe400038c0000 */
[----:B------:R-:W-:Y:S01]  /*93e0*/  MOV R14, UR62 ;  /* 0x0000003e000e7c02 */ /* 0x000fe20008000f00 */
[----:B-1----:R-:W-:Y:S10]  /*93f0*/  ENDCOLLECTIVE ;  /* 0x000000000000791b */ /* 0x002ff40003800000 */
.L_x_3095:
[----:B------:R-:W-:Y:S05]  /*9400*/  BSYNC B0 ;  /* 0x0000000000007941 */ /* 0x000fea0003800000 */
.L_x_3094:
[----:B------:R-:W-:Y:S01]  /*9410*/  PLOP3.LUT P0, PT, P6, PT, PT, 0x80, 0x0 ;  /* 0x000000000000781c */ /* 0x000fe2000370f070 */
[----:B------:R-:W-:-:S12]  /*9420*/  BRA `(.L_x_3096) ;  /* 0xfffffff400c87947 */ /* 0x000fd8000383ffff */
.L_x_3064:
[----:B--2---:R2:W3:Y:S02]  /*9430*/  SYNCS.PHASECHK.TRANS64.TRYWAIT P1, [R5+URZ], R2 ;  /* 0x00000002050075a7 */ /* 0x0044e4000802017f */
[----:B---3--:R-:W-:Y:S05]  /*9440*/  @!P1 NANOSLEEP.SYNCS 0x989680 ;  /* 0x009896800000995d */ /* 0x008fea0003900000 */
[----:B------:R-:W3:Y:S02]  /*9450*/  @!P1 SYNCS.PHASECHK.TRANS64 P1, [R5+URZ], R2 ;  /* 0x00000002050095a7 */ /* 0x000ee4000802007f */
[----:B---3--:R-:W-:Y:S05]  /*9460*/  @!P1 BRA `(.L_x_3064) ;  /* 0xfffffffc00f09947 */ /* 0x008fea000383ffff */
[----:B------:R-:W-:Y:S05]  /*9470*/  BRA `(.L_x_3097) ;  /* 0xfffffff800087947 */ /* 0x000fea000383ffff */
.L_x_3065:
[----:B---3--:R3:W4:Y:S02]  /*9480*/  SYNCS.PHASECHK.TRANS64.TRYWAIT P1, [R23+URZ], R0 ;  /* 0x00000000170075a7 */ /* 0x008724000802017f */
[----:B----4-:R-:W-:Y:S05]  /*9490*/  @!P1 NANOSLEEP.SYNCS 0x989680 ;  /* 0x009896800000995d */ /* 0x010fea0003900000 */
[----:B------:R-:W4:Y:S02]  /*94a0*/  @!P1 SYNCS.PHASECHK.TRANS64 P1, [R23+URZ], R0 ;  /* 0x00000000170095a7 */ /* 0x000f24000802007f */
[----:B----4-:R-:W-:Y:S05]  /*94b0*/  @!P1 BRA `(.L_x_3065) ;  /* 0xfffffffc00f09947 */ /* 0x010fea000383ffff */
[----:B------:R-:W-:Y:S05]  /*94c0*/  BRA `(.L_x_3098) ;  /* 0xfffffff400fc7947 */ /* 0x000fea000383ffff */
.L_x_3099:
        /* <DEDUP_REMOVED lines=11> */
.L_x_3874:


//--------------------- .text._ZN7cutlass13device_kernelIN5flash22FlashAttnBwdPreprocessIN4cute5tupleIJNS3_1CILi64EEENS5_ILi192EEEEEENS_10bfloat16_tEfNS_4arch4Sm90ELb1ELb0EEEEEvNT_6ParamsE --------------------------
	.section	.text._ZN7cutlass13device_kernelIN5flash22FlashAttnBwdPreprocessIN4cute5tupleIJNS3_1CILi64EEENS5_ILi192EEEEEENS_10bfloat16_tEfNS_4arch4Sm90ELb1ELb0EEEEEvNT_6ParamsE,"ax",@progbits
	.align	128
.text._ZN7cutlass13device_kernelIN5flash22FlashAttnBwdPreprocessIN4cute5tupleIJNS3_1CILi64EEENS5_ILi192EEEEEENS_10bfloat16_tEfNS_4arch4Sm90ELb1ELb0EEEEEvNT_6ParamsE:
        .type           _ZN7cutlass13device_kernelIN5flash22FlashAttnBwdPreprocessIN4cute5tupleIJNS3_1CILi64EEENS5_ILi192EEEEEENS_10bfloat16_tEfNS_4arch4Sm90ELb1ELb0EEEEEvNT_6ParamsE,@function
        .size           _ZN7cutlass13device_kernelIN5flash22FlashAttnBwdPreprocessIN4cute5tupleIJNS3_1CILi64EEENS5_ILi192EEEEEENS_10bfloat16_tEfNS_4arch4Sm90ELb1ELb0EEEEEvNT_6ParamsE,(.L_x_3875 - _ZN7cutlass13device_kernelIN5flash22FlashAttnBwdPreprocessIN4cute5tupleIJNS3_1CILi64EEENS5_ILi192EEEEEENS_10bfloat16_tEfNS_4arch4Sm90ELb1ELb0EEEEEvNT_6ParamsE)
        .other          _ZN7cutlass13device_kernelIN5flash22FlashAttnBwdPreprocessIN4cute5tupleIJNS3_1CILi64EEENS5_ILi192EEEEEENS_10bfloat16_tEfNS_4arch4Sm90ELb1ELb0EEEEEvNT_6ParamsE,@"STO_CUDA_ENTRY STV_DEFAULT"
_ZN7cutlass13device_kernelIN5flash22FlashAttnBwdPreprocessIN4cute5tupleIJNS3_1CILi64EEENS5_ILi192EEEEEENS_10bfloat16_tEfNS_4arch4Sm90ELb1ELb0EEEEEvNT_6ParamsE:
[----:B------:R-:W-:Y:S01]  /*0000*/  LDC R1, c[0x0][0x28] ;  /* 0x00000a00ff017b82 */ /* 0x000fe20000000800 */
[----:B------:R-:W0:Y:S01]  /*0010*/  S2R R55, SR_CTAID.X ;  /* 0x0000000000377919 */ /* 0x000e220000002500 */
[----:B------:R-:W-:-:S06]  /*0020*/  ULDC UR4, c[0x0][0x218] ;  /* 0x0000860000047ab9 */ /* 0x000fcc0000000800 */
[----:B------:R-:W1:Y:S01]  /*0030*/  S2UR UR8, SR_CTAID.Y ;  /* 0x00000000000879c3 */ /* 0x000e620000002600 */
[----:B------:R-:W-:Y:S01]  /*0040*/  IMAD.MOV.U32 R56, RZ, RZ, 0x7f800000 ;  /* 0x7f800000ff387424 */ /* 0x000fe200078e00ff */
[----:B------:R-:W2:Y:S01]  /*0050*/  S2R R57, SR_TID.X ;  /* 0x0000000000397919 */ /* 0x000ea20000002100 */
[----:B------:R-:W-:-:S05]  /*0060*/  ULDC.64 UR6, c[0x0][0x208] ;  /* 0x0000820000067ab9 */ /* 0x000fca0000000a00 */
[----:B------:R-:W3:Y:S08]  /*0070*/  S2UR UR9, SR_CTAID.Z ;  /* 0x00000000000979c3 */ /* 0x000ef00000002700 */
[----:B------:R-:W4:Y:S01]  /*0080*/  LDC.64 R30, c[0x0][0x250] ;  /* 0x00009400ff1e7b82 */ /* 0x000f220000000a00 */
[----:B-1----:R-:W-:-:S07]  /*0090*/  USHF.R.S32.HI UR10, URZ, 0x1f, UR8 ;  /* 0x0000001f3f0a7899 */ /* 0x002fce0008011408 */
[----:B------:R-:W1:Y:S01]  /*00a0*/  LDC.64 R38, c[0x0][0x238] ;  /* 0x00008e00ff267b82 */ /* 0x000e620000000a00 */
[----:B0-----:R-:W-:Y:S01]  /*00b0*/  IMAD.SHL.U32 R2, R55, 0x40, RZ ;  /* 0x0000004037027824 */ /* 0x001fe200078e00ff */
[----:B---3--:R-:W-:-:S06]  /*00c0*/  USHF.R.S32.HI UR11, URZ, 0x1f, UR9 ;  /* 0x0000001f3f0b7899 */ /* 0x008fcc0008011409 */
[----:B------:R-:W0:Y:S01]  /*00d0*/  LDC.64 R62, c[0x0][0x258] ;  /* 0x00009600ff3e7b82 */ /* 0x000e220000000a00 */
[----:B------:R-:W-:-:S04]  /*00e0*/  IADD3 R59, -R2, UR4, RZ ;  /* 0x00000004023b7c10 */ /* 0x000fc8000fffe1ff */
[----:B--2---:R-:W-:-:S04]  /*00f0*/  ISETP.GE.AND P0, PT, R57, R59, PT ;  /* 0x0000003b3900720c */ /* 0x004fc80003f06270 */
[----:B------:R-:W-:-:S13]  /*0100*/  ISETP.GT.OR P0, PT, R57, 0x3f, P0 ;  /* 0x0000003f3900780c */ /* 0x000fda0000704670 */
[----:B------:R-:W2:Y:S01]  /*0110*/  @!P0 LDC.64 R6, c[0x0][0x290] ;  /* 0x0000a400ff068b82 */ /* 0x000ea20000000a00 */
[----:B------:R-:W-:Y:S02]  /*0120*/  @!P0 SHF.R.S32.HI R5, RZ, 0x1f, R57 ;  /* 0x0000001fff058819 */ /* 0x000fe40000011439 */
[----:B------:R-:W-:-:S04]  /*0130*/  @!P0 IADD3 R4, P1, R2, R57, RZ ;  /* 0x0000003902048210 */ /* 0x000fc80007f3e0ff */
[----:B------:R-:W-:Y:S01]  /*0140*/  @!P0 LEA.HI.X.SX32 R5, R2, R5, 0x1, P1 ;  /* 0x0000000502058211 */ /* 0x000fe200008f0eff */
[----:B------:R-:W3:Y:S08]  /*0150*/  @!P0 LDC.64 R8, c[0x0][0x298] ;  /* 0x0000a600ff088b82 */ /* 0x000ef00000000a00 */
[----:B------:R-:W4:Y:S01]  /*0160*/  @!P0 LDC.64 R10, c[0x0][0x288] ;  /* 0x0000a200ff0a8b82 */ /* 0x000f220000000a00 */
[----:B--2---:R-:W-:-:S02]  /*0170*/  @!P0 IMAD R0, R6, UR10, RZ ;  /* 0x0000000a06008c24 */ /* 0x004fc4000f8e02ff */
[----:B------:R-:W-:-:S04]  /*0180*/  @!P0 IMAD.WIDE.U32 R4, R6, UR8, R4 ;  /* 0x0000000806048c25 */ /* 0x000fc8000f8e0004 */
[----:B------:R-:W-:Y:S02]  /*0190*/  @!P0 IMAD R7, R7, UR8, R0 ;  /* 0x0000000807078c24 */ /* 0x000fe4000f8e0200 */
[C---:B---3--:R-:W-:Y:S02]  /*01a0*/  @!P0 IMAD R0, R8.reuse, UR11, RZ ;  /* 0x0000000b08008c24 */ /* 0x048fe4000f8e02ff */
[----:B------:R-:W-:Y:S02]  /*01b0*/  @!P0 IMAD.IADD R5, R5, 0x1, R7 ;  /* 0x0000000105058824 */ /* 0x000fe400078e0207 */
[----:B------:R-:W-:Y:S02]  /*01c0*/  @!P0 IMAD R7, R9, UR9, R0 ;  /* 0x0000000909078c24 */ /* 0x000fe4000f8e0200 */
[----:B------:R-:W-:Y:S02]  /*01d0*/  @!P0 IMAD.WIDE.U32 R4, R8, UR9, R4 ;  /* 0x0000000908048c25 */ /* 0x000fe4000f8e0004 */
[----:B------:R-:W2:Y:S03]  /*01e0*/  LDC.64 R8, c[0x0][0x230] ;  /* 0x00008c00ff087b82 */ /* 0x000ea60000000a00 */
[----:B------:R-:W-:-:S02]  /*01f0*/  @!P0 IADD3 R0, R5, R7, RZ ;  /* 0x0000000705008210 */ /* 0x000fc40007ffe0ff */
[----:B----4-:R-:W-:-:S04]  /*0200*/  @!P0 LEA R6, P1, R4, R10, 0x2 ;  /* 0x0000000a04068211 */ /* 0x010fc800078210ff */
[----:B------:R-:W-:Y:S02]  /*0210*/  @!P0 LEA.HI.X R7, R4, R11, R0, 0x2, P1 ;  /* 0x0000000b04078211 */ /* 0x000fe400008f1400 */
[----:B------:R-:W-:-:S03]  /*0220*/  SHF.R.S32.HI R0, RZ, 0x1f, R57 ;  /* 0x0000001fff007819 */ /* 0x000fc60000011439 */
[----:B------:R1:W5:Y:S01]  /*0230*/  @!P0 LDG.E R56, desc[UR6][R6.64] ;  /* 0x0000000606388981 */ /* 0x000362000c1e1900 */
[----:B------:R-:W-:Y:S01]  /*0240*/  LEA.HI R0, R0, R57, RZ, 0x3 ;  /* 0x0000003900007211 */ /* 0x000fe200078f18ff */
[----:B------:R-:W-:Y:S01]  /*0250*/  BSSY B0, `(.L_x_3100) ;  /* 0x0000037000007945 */ /* 0x000fe20003800000 */
[----:B------:R-:W-:Y:S02]  /*0260*/  CS2R R10, SRZ ;  /* 0x00000000000a7805 */ /* 0x000fe4000001ff00 */
[----:B------:R-:W-:Y:S02]  /*0270*/  CS2R R12, SRZ ;  /* 0x00000000000c7805 */ /* 0x000fe4000001ff00 */
[----:B------:R-:W-:Y:S02]  /*0280*/  LOP3.LUT R54, R0, 0xfffffff8, RZ, 0xc0, !PT ;  /* 0xfffffff800367812 */ /* 0x000fe400078ec0ff */
[----:B------:R-:W-:Y:S02]  /*0290*/  CS2R R14, SRZ ;  /* 0x00000000000e7805 */ /* 0x000fe4000001ff00 */
[----:B------:R-:W-:-:S02]  /*02a0*/  SHF.R.S32.HI R52, RZ, 0x3, R0 ;  /* 0x00000003ff347819 */ /* 0x000fc40000011400 */
[----:B------:R-:W-:Y:S02]  /*02b0*/  CS2R R16, SRZ ;  /* 0x0000000000107805 */ /* 0x000fe4000001ff00 */
[----:B------:R-:W-:Y:S01]  /*02c0*/  CS2R R18, SRZ ;  /* 0x0000000000127805 */ /* 0x000fe2000001ff00 */
[----:B------:R-:W-:Y:S01]  /*02d0*/  IMAD.IADD R54, R57, 0x1, -R54 ;  /* 0x0000000139367824 */ /* 0x000fe200078e0a36 */
[----:B------:R-:W-:Y:S01]  /*02e0*/  ISETP.GE.AND P0, PT, R52, R59, PT ;  /* 0x0000003b3400720c */ /* 0x000fe20003f06270 */
[----:B--2---:R-:W-:Y:S01]  /*02f0*/  IMAD R4, R8, UR10, RZ ;  /* 0x0000000a08047c24 */ /* 0x004fe2000f8e02ff */
[----:B------:R-:W-:Y:S01]  /*0300*/  CS2R R24, SRZ ;  /* 0x0000000000187805 */ /* 0x000fe2000001ff00 */
[----:B-1----:R-:W-:Y:S01]  /*0310*/  IMAD R6, R38, UR11, RZ ;  /* 0x0000000b26067c24 */ /* 0x002fe2000f8e02ff */
[----:B------:R-:W-:Y:S01]  /*0320*/  SHF.L.U32 R60, R54, 0x3, RZ ;  /* 0x00000003363c7819 */ /* 0x000fe200000006ff */
[----:B------:R-:W-:Y:S01]  /*0330*/  IMAD R7, R9, UR8, R4 ;  /* 0x0000000809077c24 */ /* 0x000fe2000f8e0204 */
[----:B------:R-:W-:Y:S01]  /*0340*/  CS2R R20, SRZ ;  /* 0x0000000000147805 */ /* 0x000fe2000001ff00 */
[----:B------:R-:W-:Y:S01]  /*0350*/  VIADD R0, R52, 0x20 ;  /* 0x0000002034007836 */ /* 0x000fe20000000000 */
[----:B------:R-:W-:Y:S01]  /*0360*/  SHF.R.S32.HI R61, RZ, 0x1f, R60 ;  /* 0x0000001fff3d7819 */ /* 0x000fe2000001143c */
[----:B------:R-:W-:Y:S01]  /*0370*/  IMAD R39, R39, UR9, R6 ;  /* 0x0000000927277c24 */ /* 0x000fe2000f8e0206 */
[----:B------:R-:W-:-:S02]  /*0380*/  CS2R R22, SRZ ;  /* 0x0000000000167805 */ /* 0x000fc4000001ff00 */
[----:B------:R-:W-:Y:S02]  /*0390*/  SHF.R.S32.HI R53, RZ, 0x1f, R52 ;  /* 0x0000001fff357819 */ /* 0x000fe40000011434 */
[----:B------:R-:W-:Y:S01]  /*03a0*/  CS2R R26, SRZ ;  /* 0x00000000001a7805 */ /* 0x000fe2000001ff00 */
[----:B------:R-:W-:Y:S01]  /*03b0*/  IMAD.WIDE.U32 R4, R8, UR8, R60 ;  /* 0x0000000808047c25 */ /* 0x000fe2000f8e003c */
[----:B------:R-:W-:-:S03]  /*03c0*/  ISETP.GE.AND P1, PT, R0, R59, PT ;  /* 0x0000003b0000720c */ /* 0x000fc60003f26270 */
[C---:B------:R-:W-:Y:S02]  /*03d0*/  IMAD R8, R30.reuse, UR10, RZ ;  /* 0x0000000a1e087c24 */ /* 0x040fe4000f8e02ff */
[----:B------:R-:W-:Y:S01]  /*03e0*/  IMAD.IADD R5, R5, 0x1, R7 ;  /* 0x0000000105057824 */ /* 0x000fe200078e0207 */
[----:B------:R-:W-:Y:S01]  /*03f0*/  CS2R R6, SRZ ;  /* 0x0000000000067805 */ /* 0x000fe2000001ff00 */
[----:B------:R-:W-:Y:S01]  /*0400*/  IMAD R31, R31, UR8, R8 ;  /* 0x000000081f1f7c24 */ /* 0x000fe2000f8e0208 */
[----:B------:R-:W-:Y:S01]  /*0410*/  CS2R R8, SRZ ;  /* 0x0000000000087805 */ /* 0x000fe2000001ff00 */
[----:B------:R-:W-:-:S04]  /*0420*/  IMAD.WIDE.U32 R28, R30, UR8, R60 ;  /* 0x000000081e1c7c25 */ /* 0x000fc8000f8e003c */
[----:B------:R-:W-:Y:S01]  /*0430*/  IMAD.WIDE.U32 R34, R38, UR9, R4 ;  /* 0x0000000926227c25 */ /* 0x000fe2000f8e0004 */
[----:B------:R-:W-:Y:S02]  /*0440*/  CS2R R4, SRZ ;  /* 0x0000000000047805 */ /* 0x000fe4000001ff00 */
[----:B------:R-:W-:Y:S01]  /*0450*/  IADD3 R31, R29, R31, RZ ;  /* 0x0000001f1d1f7210 */ /* 0x000fe20007ffe0ff */
[----:B0-----:R-:W-:Y:S02]  /*0460*/  IMAD R40, R62, UR11, RZ ;  /* 0x0000000b3e287c24 */ /* 0x001fe4000f8e02ff */
[----:B------:R-:W-:Y:S01]  /*0470*/  IMAD.IADD R39, R35, 0x1, R39 ;  /* 0x0000000123277824 */ /* 0x000fe200078e0227 */
[----:B------:R-:W-:Y:S06]  /*0480*/  @P0 BRA `(.L_x_3101) ;  /* 0x00000000004c0947 */ /* 0x000fec0003800000 */
[----:B------:R-:W-:Y:S01]  /*0490*/  IMAD.WIDE R32, R55, 0x40, R52 ;  /* 0x0000004037207825 */ /* 0x000fe200078e0234 */
[----:B------:R-:W-:Y:S01]  /*04a0*/  ULDC.64 UR12, c[0x0][0x228] ;  /* 0x00008a00000c7ab9 */ /* 0x000fe20000000a00 */
[----:B------:R-:W-:Y:S01]  /*04b0*/  ULDC UR5, c[0x0][0x21c] ;  /* 0x0000870000057ab9 */ /* 0x000fe20000000800 */
[C---:B------:R-:W-:Y:S01]  /*04c0*/  IADD3 R41, R60.reuse, 0x80, RZ ;  /* 0x000000803c297810 */ /* 0x040fe20007ffe0ff */
[C---:B------:R-:W-:Y:S01]  /*04d0*/  VIADD R36, R60.reuse, 0x40 ;  /* 0x000000403c247836 */ /* 0x040fe20000000000 */
[----:B------:R-:W-:Y:S01]  /*04e0*/  ISETP.GE.AND P2, PT, R60, UR5, PT ;  /* 0x000000053c007c0c */ /* 0x000fe2000bf46270 */
[----:B------:R-:W-:Y:S01]  /*04f0*/  IMAD R33, R33, UR12, RZ ;  /* 0x0000000c21217c24 */ /* 0x000fe2000f8e02ff */
[----:B------:R-:W-:Y:S01]  /*0500*/  ISETP.GE.AND P4, PT, R41, UR5, PT ;  /* 0x0000000529007c0c */ /* 0x000fe2000bf86270 */
[----:B------:R-:W-:Y:S01]  /*0510*/  IMAD.MOV.U32 R38, RZ, RZ, R34 ;  /* 0x000000ffff267224 */ /* 0x000fe200078e0022 */
[----:B------:R-:W-:Y:S01]  /*0520*/  ISETP.GE.AND P3, PT, R36, UR5, PT ;  /* 0x0000000524007c0c */ /* 0x000fe2000bf66270 */
[----:B------:R-:W-:-:S02]  /*0530*/  IMAD R33, R32, UR13, R33 ;  /* 0x0000000d20217c24 */ /* 0x000fc4000f8e0221 */
[----:B------:R-:W-:Y:S01]  /*0540*/  IMAD.WIDE.U32 R36, R32, UR12, R38 ;  /* 0x0000000c20247c25 */ /* 0x000fe2000f8e0026 */
[----:B------:R-:W-:-:S03]  /*0550*/  ULDC.64 UR12, c[0x0][0x210] ;  /* 0x00008400000c7ab9 */ /* 0x000fc60000000a00 */
[----:B------:R-:W-:Y:S01]  /*0560*/  IMAD.IADD R33, R37, 0x1, R33 ;  /* 0x0000000125217824 */ /* 0x000fe200078e0221 */
[----:B------:R-:W-:-:S04]  /*0570*/  LEA R32, P5, R36, UR12, 0x1 ;  /* 0x0000000c24207c11 */ /* 0x000fc8000f8a08ff */
[----:B------:R-:W-:-:S05]  /*0580*/  LEA.HI.X R33, R36, UR13, R33, 0x1, P5 ;  /* 0x0000000d24217c11 */ /* 0x000fca000a8f0c21 */
[----:B------:R0:W5:Y:S04]  /*0590*/  @!P2 LDG.E.128 R4, desc[UR6][R32.64] ;  /* 0x000000062004a981 */ /* 0x000168000c1e1d00 */
[----:B------:R0:W5:Y:S04]  /*05a0*/  @!P3 LDG.E.128 R8, desc[UR6][R32.64+0x80] ;  /* 0x000080062008b981 */ /* 0x000168000c1e1d00 */
[----:B------:R0:W5:Y:S02]  /*05b0*/  @!P4 LDG.E.128 R20, desc[UR6][R32.64+0x100] ;  /* 0x000100062014c981 */ /* 0x000164000c1e1d00 */
.L_x_3101:
[----:B------:R-:W-:Y:S05]  /*05c0*/  BSYNC B0 ;  /* 0x0000000000007941 */ /* 0x000fea0003800000 */
.L_x_3100:
[----:B------:R-:W-:Y:S04]  /*05d0*/  BSSY B0, `(.L_x_3102) ;  /* 0x0000017000007945 */ /* 0x000fe80003800000 */
[----:B------:R-:W-:Y:S05]  /*05e0*/  @P1 BRA `(.L_x_3103) ;  /* 0x0000000000541947 */ /* 0x000fea0003800000 */
[----:B0-----:R-:W-:Y:S01]  /*05f0*/  IMAD.WIDE R32, R55, 0x40, R52 ;  /* 0x0000004037207825 */ /* 0x001fe200078e0234 */
[----:B------:R-:W-:Y:S01]  /*0600*/  ULDC.64 UR12, c[0x0][0x228] ;  /* 0x00008a00000c7ab9 */ /* 0x000fe20000000a00 */
[----:B------:R-:W-:Y:S01]  /*0610*/  ULDC UR5, c[0x0][0x21c] ;  /* 0x0000870000057ab9 */ /* 0x000fe20000000800 */
[----:B------:R-:W-:Y:S01]  /*0620*/  IADD3 R36, R60, 0x80, RZ ;  /* 0x000000803c247810 */ /* 0x000fe20007ffe0ff */
[----:B------:R-:W-:Y:S01]  /*0630*/  IMAD.MOV.U32 R35, RZ, RZ, R39 ;  /* 0x000000ffff237224 */ /* 0x000fe200078e0027 */
[----:B------:R-:W-:Y:S02]  /*0640*/  IADD3 R37, P2, R32, 0x20, RZ ;  /* 0x0000002020257810 */ /* 0x000fe40007f5e0ff */
[C---:B------:R-:W-:Y:S02]  /*0650*/  ISETP.GE.AND P3, PT, R60.reuse, UR5, PT ;  /* 0x000000053c007c0c */ /* 0x040fe4000bf66270 */
[----:B------:R-:W-:Y:S01]  /*0660*/  IADD3.X R32, RZ, R33, RZ, P2, !PT ;  /* 0x00000021ff207210 */ /* 0x000fe200017fe4ff */
[----:B------:R-:W-:Y:S01]  /*0670*/  VIADD R33, R60, 0x40 ;  /* 0x000000403c217836 */ /* 0x000fe20000000000 */
[----:B------:R-:W-:Y:S01]  /*0680*/  ISETP.GE.AND P5, PT, R36, UR5, PT ;  /* 0x0000000524007c0c */ /* 0x000fe2000bfa6270 */
[----:B------:R-:W-:-:S03]  /*0690*/  IMAD.WIDE.U32 R34, R37, UR12, R34 ;  /* 0x0000000c25227c25 */ /* 0x000fc6000f8e0022 */
[----:B------:R-:W-:Y:S01]  /*06a0*/  ISETP.GE.AND P4, PT, R33, UR5, PT ;  /* 0x0000000521007c0c */ /* 0x000fe2000bf86270 */
[----:B------:R-:W-:-:S04]  /*06b0*/  IMAD R32, R32, UR12, RZ ;  /* 0x0000000c20207c24 */ /* 0x000fc8000f8e02ff */
[----:B------:R-:W-:Y:S01]  /*06c0*/  IMAD R33, R37, UR13, R32 ;  /* 0x0000000d25217c24 */ /* 0x000fe2000f8e0220 */
[----:B------:R-:W-:Y:S02]  /*06d0*/  ULDC.64 UR12, c[0x0][0x210] ;  /* 0x00008400000c7ab9 */ /* 0x000fe40000000a00 */
[----:B------:R-:W-:Y:S01]  /*06e0*/  LEA R32, P2, R34, UR12, 0x1 ;  /* 0x0000000c22207c11 */ /* 0x000fe2000f8408ff */
[----:B------:R-:W-:-:S05]  /*06f0*/  IMAD.IADD R33, R35, 0x1, R33 ;  /* 0x0000000123217824 */ /* 0x000fca00078e0221 */
[----:B------:R-:W-:-:S05]  /*0700*/  LEA.HI.X R33, R34, UR13, R33, 0x1, P2 ;  /* 0x0000000d22217c11 */ /* 0x000fca00090f0c21 */
[----:B------:R1:W5:Y:S04]  /*0710*/  @!P3 LDG.E.128 R12, desc[UR6][R32.64] ;  /* 0x00000006200cb981 */ /* 0x000368000c1e1d00 */
[----:B------:R1:W5:Y:S04]  /*0720*/  @!P4 LDG.E.128 R16, desc[UR6][R32.64+0x80] ;  /* 0x000080062010c981 */ /* 0x000368000c1e1d00 */
[----:B------:R1:W5:Y:S02]  /*0730*/  @!P5 LDG.E.128 R24, desc[UR6][R32.64+0x100] ;  /* 0x000100062018d981 */ /* 0x000364000c1e1d00 */
.L_x_3103:
[----:B------:R-:W-:Y:S05]  /*0740*/  BSYNC B0 ;  /* 0x0000000000007941 */ /* 0x000fea0003800000 */
.L_x_3102:
[----:B------:R-:W-:Y:S01]  /*0750*/  IMAD.MOV.U32 R30, RZ, RZ, R28 ;  /* 0x000000ffff1e7224 */ /* 0x000fe200078e001c */
[----:B------:R-:W-:Y:S01]  /*0760*/  BSSY B0, `(.L_x_3104) ;  /* 0x000003a000007945 */ /* 0x000fe20003800000 */
[----:B------:R-:W-:Y:S01]  /*0770*/  IMAD R65, R63, UR9, R40 ;  /* 0x000000093f417c24 */ /* 0x000fe2000f8e0228 */
[----:B------:R-:W-:Y:S01]  /*0780*/  CS2R R28, SRZ ;  /* 0x00000000001c7805 */ /* 0x000fe2000001ff00 */
[----:B------:R-:W-:Y:S01]  /*0790*/  IMAD.WIDE.U32 R62, R62, UR9, R30 ;  /* 0x000000093e3e7c25 */ /* 0x000fe2000f8e001e */
[----:B------:R-:W-:Y:S02]  /*07a0*/  CS2R R30, SRZ ;  /* 0x00000000001e7805 */ /* 0x000fe4000001ff00 */
[----:B01----:R-:W-:Y:S02]  /*07b0*/  CS2R R32, SRZ ;  /* 0x0000000000207805 */ /* 0x003fe4000001ff00 */
        /* <DEDUP_REMOVED lines=9> */
[----:B------:R-:W-:Y:S01]  /*0850*/  IADD3 R65, R63, R65, RZ ;  /* 0x000000413f417210 */ /* 0x000fe20007ffe0ff */
[----:B------:R-:W-:Y:S06]  /*0860*/  @P0 BRA `(.L_x_3105) ;  /* 0x0000000000a40947 */ /* 0x000fec0003800000 */
[----:B------:R-:W-:Y:S01]  /*0870*/  ULDC UR5, c[0x0][0x21c] ;  /* 0x0000870000057ab9 */ /* 0x000fe20000000800 */
[C---:B------:R-:W-:Y:S01]  /*0880*/  VIADD R58, R60.reuse, 0x40 ;  /* 0x000000403c3a7836 */ /* 0x040fe20000000000 */
[C---:B------:R-:W-:Y:S01]  /*0890*/  ISETP.GE.AND P2, PT, R60.reuse, UR5, PT ;  /* 0x000000053c007c0c */ /* 0x040fe2000bf46270 */
[----:B------:R-:W-:-:S03]  /*08a0*/  VIADD R64, R60, 0x80 ;  /* 0x000000803c407836 */ /* 0x000fc60000000000 */
[----:B------:R-:W-:Y:S02]  /*08b0*/  ISETP.GE.AND P3, PT, R58, UR5, PT ;  /* 0x000000053a007c0c */ /* 0x000fe4000bf66270 */
[----:B------:R-:W-:-:S07]  /*08c0*/  ISETP.GE.AND P5, PT, R64, UR5, PT ;  /* 0x0000000540007c0c */ /* 0x000fce000bfa6270 */
[----:B------:R-:W0:Y:S01]  /*08d0*/  @!P2 LDC.64 R76, c[0x0][0x248] ;  /* 0x00009200ff4cab82 */ /* 0x000e220000000a00 */
[----:B------:R-:W-:Y:S01]  /*08e0*/  @!P2 IMAD.WIDE R68, R55, 0x40, R52 ;  /* 0x000000403744a825 */ /* 0x000fe200078e0234 */
[----:B------:R-:W-:-:S03]  /*08f0*/  @!P2 MOV R64, R62 ;  /* 0x0000003e0040a202 */ /* 0x000fc60000000f00 */
[----:B------:R-:W-:Y:S01]  /*0900*/  @!P3 IMAD.WIDE R78, R55, 0x40, R52 ;  /* 0x00000040374eb825 */ /* 0x000fe200078e0234 */
[----:B------:R-:W-:Y:S02]  /*0910*/  @!P5 MOV R84, R62 ;  /* 0x0000003e0054d202 */ /* 0x000fe40000000f00 */
[----:B------:R-:W1:Y:S01]  /*0920*/  @!P3 LDC.64 R80, c[0x0][0x248] ;  /* 0x00009200ff50bb82 */ /* 0x000e620000000a00 */
[----:B------:R-:W-:-:S07]  /*0930*/  @!P5 IMAD.MOV.U32 R85, RZ, RZ, R65 ;  /* 0x000000ffff55d224 */ /* 0x000fce00078e0041 */
[----:B------:R-:W2:Y:S08]  /*0940*/  @!P5 LDC.64 R82, c[0x0][0x248] ;  /* 0x00009200ff52db82 */ /* 0x000eb00000000a00 */
[----:B------:R-:W3:Y:S01]  /*0950*/  @!P2 LDC.64 R74, c[0x0][0x240] ;  /* 0x00009000ff4aab82 */ /* 0x000ee20000000a00 */
[-C--:B0-----:R-:W-:Y:S02]  /*0960*/  @!P2 IMAD R87, R69, R76.reuse, RZ ;  /* 0x0000004c4557a224 */ /* 0x081fe400078e02ff */
[----:B------:R-:W-:-:S04]  /*0970*/  @!P2 IMAD.WIDE.U32 R72, R68, R76, R64 ;  /* 0x0000004c4448a225 */ /* 0x000fc800078e0040 */
[----:B------:R-:W-:Y:S01]  /*0980*/  @!P2 IMAD R87, R68, R77, R87 ;  /* 0x0000004d4457a224 */ /* 0x000fe200078e0257 */
[----:B------:R-:W0:Y:S01]  /*0990*/  @!P3 LDC.64 R70, c[0x0][0x240] ;  /* 0x00009000ff46bb82 */ /* 0x000e220000000a00 */
[----:B------:R-:W-:Y:S02]  /*09a0*/  @!P3 IMAD.MOV.U32 R68, RZ, RZ, R62 ;  /* 0x000000ffff44b224 */ /* 0x000fe400078e003e */
[----:B------:R-:W-:Y:S02]  /*09b0*/  @!P3 IMAD.MOV.U32 R69, RZ, RZ, R65 ;  /* 0x000000ffff45b224 */ /* 0x000fe400078e0041 */
[----:B------:R-:W-:-:S03]  /*09c0*/  @!P5 IMAD.WIDE R76, R55, 0x40, R52 ;  /* 0x00000040374cd825 */ /* 0x000fc600078e0234 */
[----:B------:R-:W4:Y:S01]  /*09d0*/  @!P5 LDC.64 R66, c[0x0][0x240] ;  /* 0x00009000ff42db82 */ /* 0x000f220000000a00 */
[----:B-1----:R-:W-:-:S04]  /*09e0*/  @!P3 IMAD.WIDE.U32 R68, R78, R80, R68 ;  /* 0x000000504e44b225 */ /* 0x002fc800078e0044 */
[----:B------:R-:W-:Y:S02]  /*09f0*/  @!P3 IMAD R80, R79, R80, RZ ;  /* 0x000000504f50b224 */ /* 0x000fe400078e02ff */
[----:B--2---:R-:W-:Y:S01]  /*0a00*/  @!P5 IMAD R58, R77, R82, RZ ;  /* 0x000000524d3ad224 */ /* 0x004fe200078e02ff */
[----:B---3--:R-:W-:Y:S01]  /*0a10*/  @!P2 LEA R74, P0, R72, R74, 0x1 ;  /* 0x0000004a484aa211 */ /* 0x008fe200078008ff */
[----:B------:R-:W-:-:S04]  /*0a20*/  @!P5 IMAD.WIDE.U32 R84, R76, R82, R84 ;  /* 0x000000524c54d225 */ /* 0x000fc800078e0054 */
[----:B------:R-:W-:Y:S02]  /*0a30*/  @!P3 IMAD R81, R78, R81, R80 ;  /* 0x000000514e51b224 */ /* 0x000fe400078e0250 */
[----:B------:R-:W-:Y:S01]  /*0a40*/  @!P5 IMAD R83, R76, R83, R58 ;  /* 0x000000534c53d224 */ /* 0x000fe200078e023a */
[----:B0-----:R-:W-:Y:S01]  /*0a50*/  @!P3 LEA R70, P4, R68, R70, 0x1 ;  /* 0x000000464446b211 */ /* 0x001fe200078808ff */
[----:B------:R-:W-:Y:S01]  /*0a60*/  @!P2 IMAD.IADD R87, R73, 0x1, R87 ;  /* 0x000000014957a824 */ /* 0x000fe200078e0257 */
[----:B------:R-:W-:Y:S01]  /*0a70*/  @!P3 IADD3 R81, R69, R81, RZ ;  /* 0x000000514551b210 */ /* 0x000fe20007ffe0ff */
[----:B------:R-:W-:-:S03]  /*0a80*/  @!P5 IMAD.IADD R83, R85, 0x1, R83 ;  /* 0x000000015553d824 */ /* 0x000fc600078e0253 */
[----:B------:R-:W-:Y:S02]  /*0a90*/  @!P2 LEA.HI.X R75, R72, R75, R87, 0x1, P0 ;  /* 0x0000004b484ba211 */ /* 0x000fe400000f0c57 */
[----:B----4-:R-:W-:Y:S02]  /*0aa0*/  @!P5 LEA R66, P6, R84, R66, 0x1 ;  /* 0x000000425442d211 */ /* 0x010fe400078c08ff */
[----:B------:R-:W-:Y:S01]  /*0ab0*/  @!P3 LEA.HI.X R71, R68, R71, R81, 0x1, P4 ;  /* 0x000000474447b211 */ /* 0x000fe200020f0c51 */
[----:B------:R0:W5:Y:S01]  /*0ac0*/  @!P2 LDG.E.128 R28, desc[UR6][R74.64] ;  /* 0x000000064a1ca981 */ /* 0x000162000c1e1d00 */
[----:B------:R-:W-:-:S03]  /*0ad0*/  @!P5 LEA.HI.X R67, R84, R67, R83, 0x1, P6 ;  /* 0x000000435443d211 */ /* 0x000fc600030f0c53 */
[----:B------:R0:W5:Y:S04]  /*0ae0*/  @!P3 LDG.E.128 R32, desc[UR6][R70.64+0x80] ;  /* 0x000080064620b981 */ /* 0x000168000c1e1d00 */
[----:B------:R0:W5:Y:S02]  /*0af0*/  @!P5 LDG.E.128 R44, desc[UR6][R66.64+0x100] ;  /* 0x00010006422cd981 */ /* 0x000164000c1e1d00 */
.L_x_3105:
[----:B------:R-:W-:Y:S05]  /*0b00*/  BSYNC B0 ;  /* 0x0000000000007941 */ /* 0x000fea0003800000 */
.L_x_3104:
[----:B------:R-:W-:Y:S04]  /*0b10*/  BSSY B0, `(.L_x_3106) ;  /* 0x0000017000007945 */ /* 0x000fe80003800000 */
[----:B------:R-:W-:Y:S05]  /*0b20*/  @P1 BRA `(.L_x_3107) ;  /* 0x0000000000541947 */ /* 0x000fea0003800000 */
[----:B0-----:R-:W-:Y:S01]  /*0b30*/  IMAD.WIDE R66, R55, 0x40, R52 ;  /* 0x0000004037427825 */ /* 0x001fe200078e0234 */
[----:B------:R-:W-:Y:S01]  /*0b40*/  ULDC UR5, c[0x0][0x21c] ;  /* 0x0000870000057ab9 */ /* 0x000fe20000000800 */
[----:B------:R-:W-:Y:S01]  /*0b50*/  MOV R63, R65 ;  /* 0x00000041003f7202 */ /* 0x000fe20000000f00 */
[----:B------:R-:W-:Y:S01]  /*0b60*/  ULDC.64 UR12, c[0x0][0x248] ;  /* 0x00009200000c7ab9 */ /* 0x000fe20000000a00 */
[----:B------:R-:W-:Y:S01]  /*0b70*/  VIADD R64, R60, 0x40 ;  /* 0x000000403c407836 */ /* 0x000fe20000000000 */
[----:B------:R-:W-:Y:S02]  /*0b80*/  IADD3 R61, P0, R66, 0x20, RZ ;  /* 0x00000020423d7810 */ /* 0x000fe40007f1e0ff */
[C---:B------:R-:W-:Y:S01]  /*0b90*/  ISETP.GE.AND P1, PT, R60.reuse, UR5, PT ;  /* 0x000000053c007c0c */ /* 0x040fe2000bf26270 */
[----:B------:R-:W-:Y:S01]  /*0ba0*/  VIADD R60, R60, 0x80 ;  /* 0x000000803c3c7836 */ /* 0x000fe20000000000 */
[----:B------:R-:W-:Y:S01]  /*0bb0*/  ISETP.GE.AND P2, PT, R64, UR5, PT ;  /* 0x0000000540007c0c */ /* 0x000fe2000bf46270 */
[----:B------:R-:W-:-:S02]  /*0bc0*/  IMAD.X R58, RZ, RZ, R67, P0 ;  /* 0x000000ffff3a7224 */ /* 0x000fc400000e0643 */
[----:B------:R-:W-:Y:S01]  /*0bd0*/  IMAD.WIDE.U32 R62, R61, UR12, R62 ;  /* 0x0000000c3d3e7c25 */ /* 0x000fe2000f8e003e */
[----:B------:R-:W-:-:S03]  /*0be0*/  ISETP.GE.AND P3, PT, R60, UR5, PT ;  /* 0x000000053c007c0c */ /* 0x000fc6000bf66270 */
[----:B------:R-:W-:-:S04]  /*0bf0*/  IMAD R58, R58, UR12, RZ ;  /* 0x0000000c3a3a7c24 */ /* 0x000fc8000f8e02ff */
[----:B------:R-:W-:Y:S01]  /*0c00*/  IMAD R61, R61, UR13, R58 ;  /* 0x0000000d3d3d7c24 */ /* 0x000fe2000f8e023a */
[----:B------:R-:W-:Y:S02]  /*0c10*/  ULDC.64 UR12, c[0x0][0x240] ;  /* 0x00009000000c7ab9 */ /* 0x000fe40000000a00 */
[----:B------:R-:W-:Y:S02]  /*0c20*/  LEA R60, P0, R62, UR12, 0x1 ;  /* 0x0000000c3e3c7c11 */ /* 0x000fe4000f8008ff */
[----:B------:R-:W-:-:S04]  /*0c30*/  IADD3 R61, R63, R61, RZ ;  /* 0x0000003d3f3d7210 */ /* 0x000fc80007ffe0ff */
[----:B------:R-:W-:-:S05]  /*0c40*/  LEA.HI.X R61, R62, UR13, R61, 0x1, P0 ;  /* 0x0000000d3e3d7c11 */ /* 0x000fca00080f0c3d */
[----:B------:R1:W5:Y:S04]  /*0c50*/  @!P1 LDG.E.128 R36, desc[UR6][R60.64] ;  /* 0x000000063c249981 */ /* 0x000368000c1e1d00 */
[----:B------:R1:W5:Y:S04]  /*0c60*/  @!P2 LDG.E.128 R40, desc[UR6][R60.64+0x80] ;  /* 0x000080063c28a981 */ /* 0x000368000c1e1d00 */
[----:B------:R1:W5:Y:S02]  /*0c70*/  @!P3 LDG.E.128 R48, desc[UR6][R60.64+0x100] ;  /* 0x000100063c30b981 */ /* 0x000364000c1e1d00 */
.L_x_3107:
[----:B------:R-:W-:Y:S05]  /*0c80*/  BSYNC B0 ;  /* 0x0000000000007941 */ /* 0x000fea0003800000 */
.L_x_3106:
[C---:B0----5:R-:W-:Y:S01]  /*0c90*/  IMAD.U32 R75, R32.reuse, 0x10000, RZ ;  /* 0x00010000204b7824 */ /* 0x061fe200078e00ff */
[----:B------:R-:W-:Y:S01]  /*0ca0*/  LOP3.LUT R68, R32, 0xffff0000, RZ, 0xc0, !PT ;  /* 0xffff000020447812 */ /* 0x000fe200078ec0ff */
[----:B------:R-:W-:Y:S01]  /*0cb0*/  IMAD.U32 R67, R31, 0x10000, RZ ;  /* 0x000100001f437824 */ /* 0x000fe200078e00ff */
[----:B------:R-:W-:Y:S01]  /*0cc0*/  LOP3.LUT R74, R4, 0xffff0000, RZ, 0xc0, !PT ;  /* 0xffff0000044a7812 */ /* 0x000fe200078ec0ff */
[----:B------:R-:W-:Y:S01]  /*0cd0*/  IMAD.U32 R69, R29, 0x10000, RZ ;  /* 0x000100001d457824 */ /* 0x000fe200078e00ff */
[----:B------:R-:W-:Y:S01]  /*0ce0*/  LOP3.LUT R79, R28, 0xffff0000, RZ, 0xc0, !PT ;  /* 0xffff00001c4f7812 */ /* 0x000fe200078ec0ff */
[----:B------:R-:W-:Y:S01]  /*0cf0*/  IMAD.U32 R66, R6, 0x10000, RZ ;  /* 0x0001000006427824 */ /* 0x000fe200078e00ff */
[C---:B------:R-:W-:Y:S01]  /*0d00*/  SHF.L.U32 R65, R33.reuse, 0x10, RZ ;  /* 0x0000001021417819 */ /* 0x040fe200000006ff */
[----:B------:R-:W-:Y:S01]  /*0d10*/  IMAD.U32 R77, R30, 0x10000, RZ ;  /* 0x000100001e4d7824 */ /* 0x000fe200078e00ff */
[----:B------:R-:W-:Y:S01]  /*0d20*/  LOP3.LUT R32, R33, 0xffff0000, RZ, 0xc0, !PT ;  /* 0xffff000021207812 */ /* 0x000fe200078ec0ff */
[----:B------:R-:W-:Y:S01]  /*0d30*/  IMAD.U32 R63, R4, 0x10000, RZ ;  /* 0x00010000043f7824 */ /* 0x000fe200078e00ff */
[----:B------:R-:W-:Y:S01]  /*0d40*/  LOP3.LUT R71, R31, 0xffff0000, RZ, 0xc0, !PT ;  /* 0xffff00001f477812 */ /* 0x000fe200078ec0ff */
[----:B------:R-:W-:Y:S01]  /*0d50*/  IMAD.U32 R4, R11, 0x10000, RZ ;  /* 0x000100000b047824 */ /* 0x000fe200078e00ff */
[----:B------:R-:W-:Y:S01]  /*0d60*/  LOP3.LUT R33, R12, 0xffff0000, RZ, 0xc0, !PT ;  /* 0xffff00000c217812 */ /* 0x000fe200078ec0ff */
[----:B------:R-:W-:Y:S01]  /*0d70*/  FMUL.FTZ R74, R74, R79 ;  /* 0x0000004f4a4a7220 */ /* 0x000fe20000410000 */
[----:B------:R-:W-:Y:S01]  /*0d80*/  LOP3.LUT R76, R36, 0xffff0000, RZ, 0xc0, !PT ;  /* 0xffff0000244c7812 */ /* 0x000fe200078ec0ff */
[----:B------:R-:W-:Y:S01]  /*0d90*/  IMAD.U32 R58, R5, 0x10000, RZ ;  /* 0x00010000053a7824 */ /* 0x000fe200078e00ff */
[----:B------:R-:W-:Y:S01]  /*0da0*/  SHF.L.U32 R72, R28, 0x10, RZ ;  /* 0x000000101c487819 */ /* 0x000fe200000006ff */
[----:B------:R-:W-:Y:S01]  /*0db0*/  BSSY B0, `(.L_x_3108) ;  /* 0x00000a4000007945 */ /* 0x000fe20003800000 */
[----:B------:R-:W-:Y:S01]  /*0dc0*/  LOP3.LUT R73, R29, 0xffff0000, RZ, 0xc0, !PT ;  /* 0xffff00001d497812 */ /* 0x000fe200078ec0ff */
[----:B------:R-:W-:Y:S01]  /*0dd0*/  FMUL.FTZ R76, R33, R76 ;  /* 0x0000004c214c7220 */ /* 0x000fe20000410000 */
[C---:B------:R-:W-:Y:S01]  /*0de0*/  SHF.L.U32 R64, R8.reuse, 0x10, RZ ;  /* 0x0000001008407819 */ /* 0x040fe200000006ff */
[----:B------:R-:W-:Y:S01]  /*0df0*/  FFMA.FTZ R63, R63, R72, R74 ;  /* 0x000000483f3f7223 */ /* 0x000fe2000001004a */
[----:B------:R-:W-:Y:S01]  /*0e00*/  LOP3.LUT R31, R8, 0xffff0000, RZ, 0xc0, !PT ;  /* 0xffff0000081f7812 */ /* 0x000fe200078ec0ff */
[----:B------:R-:W-:Y:S01]  /*0e10*/  IMAD.U32 R8, R9, 0x10000, RZ ;  /* 0x0001000009087824 */ /* 0x000fe200078e00ff */
[----:B-1----:R-:W-:Y:S01]  /*0e20*/  LOP3.LUT R61, R6, 0xffff0000, RZ, 0xc0, !PT ;  /* 0xffff0000063d7812 */ /* 0x002fe200078ec0ff */
[----:B------:R-:W-:Y:S01]  /*0e30*/  IMAD.U32 R6, R10, 0x10000, RZ ;  /* 0x000100000a067824 */ /* 0x000fe200078e00ff */
[----:B------:R-:W-:Y:S01]  /*0e40*/  SHF.L.U32 R28, R7, 0x10, RZ ;  /* 0x00000010071c7819 */ /* 0x000fe200000006ff */
[----:B------:R-:W-:Y:S01]  /*0e50*/  IMAD.U32 R33, R37, 0x10000, RZ ;  /* 0x0001000025217824 */ /* 0x000fe200078e00ff */
[----:B------:R-:W-:Y:S01]  /*0e60*/  LOP3.LUT R60, R7, 0xffff0000, RZ, 0xc0, !PT ;  /* 0xffff0000073c7812 */ /* 0x000fe200078ec0ff */
[----:B------:R-:W-:Y:S01]  /*0e70*/  FFMA.FTZ R63, R58, R69, R63 ;  /* 0x000000453a3f7223 */ /* 0x000fe2000001003f */
[----:B------:R-:W-:-:S02]  /*0e80*/  LOP3.LUT R70, R30, 0xffff0000, RZ, 0xc0, !PT ;  /* 0xffff00001e467812 */ /* 0x000fc400078ec0ff */
[----:B------:R-:W-:Y:S02]  /*0e90*/  LOP3.LUT R29, R9, 0xffff0000, RZ, 0xc0, !PT ;  /* 0xffff0000091d7812 */ /* 0x000fe400078ec0ff */
[----:B------:R-:W-:Y:S02]  /*0ea0*/  LOP3.LUT R7, R10, 0xffff0000, RZ, 0xc0, !PT ;  /* 0xffff00000a077812 */ /* 0x000fe400078ec0ff */
[C---:B------:R-:W-:Y:S02]  /*0eb0*/  SHF.L.U32 R9, R34.reuse, 0x10, RZ ;  /* 0x0000001022097819 */ /* 0x040fe400000006ff */
[----:B------:R-:W-:Y:S02]  /*0ec0*/  LOP3.LUT R30, R34, 0xffff0000, RZ, 0xc0, !PT ;  /* 0xffff0000221e7812 */ /* 0x000fe400078ec0ff */
[----:B------:R-:W-:Y:S01]  /*0ed0*/  LOP3.LUT R10, R11, 0xffff0000, RZ, 0xc0, !PT ;  /* 0xffff00000b0a7812 */ /* 0x000fe200078ec0ff */
[----:B------:R-:W-:Y:S01]  /*0ee0*/  IMAD.U32 R11, R12, 0x10000, RZ ;  /* 0x000100000c0b7824 */ /* 0x000fe200078e00ff */
[----:B------:R-:W-:Y:S01]  /*0ef0*/  SHF.L.U32 R34, R36, 0x10, RZ ;  /* 0x0000001024227819 */ /* 0x000fe200000006ff */
[----:B------:R-:W-:Y:S01]  /*0f00*/  IMAD.U32 R12, R13, 0x10000, RZ ;  /* 0x000100000d0c7824 */ /* 0x000fe200078e00ff */
[----:B------:R-:W-:Y:S01]  /*0f10*/  LOP3.LUT R62, R5, 0xffff0000, RZ, 0xc0, !PT ;  /* 0xffff0000053e7812 */ /* 0x000fe200078ec0ff */
[----:B------:R-:W-:Y:S01]  /*0f20*/  IMAD.U32 R5, R35, 0x10000, RZ ;  /* 0x0001000023057824 */ /* 0x000fe200078e00ff */
[----:B------:R-:W-:Y:S01]  /*0f30*/  LOP3.LUT R13, R13, 0xffff0000, RZ, 0xc0, !PT ;  /* 0xffff00000d0d7812 */ /* 0x000fe200078ec0ff */
[----:B------:R-:W-:Y:S01]  /*0f40*/  FFMA.FTZ R11, R11, R34, R76 ;  /* 0x000000220b0b7223 */ /* 0x000fe2000001004c */
[----:B------:R-:W-:Y:S01]  /*0f50*/  LOP3.LUT R36, R37, 0xffff0000, RZ, 0xc0, !PT ;  /* 0xffff000025247812 */ /* 0x000fe200078ec0ff */
[----:B------:R-:W-:Y:S01]  /*0f60*/  FFMA.FTZ R63, R62, R73, R63 ;  /* 0x000000493e3f7223 */ /* 0x000fe2000001003f */
[----:B------:R-:W-:-:S02]  /*0f70*/  IMAD.U32 R34, R38, 0x10000, RZ ;  /* 0x0001000026227824 */ /* 0x000fc400078e00ff */
[----:B------:R-:W-:Y:S01]  /*0f80*/  FFMA.FTZ R12, R12, R33, R11 ;  /* 0x000000210c0c7223 */ /* 0x000fe2000001000b */
[----:B------:R-:W-:Y:S01]  /*0f90*/  SHF.L.U32 R11, R14, 0x10, RZ ;  /* 0x000000100e0b7819 */ /* 0x000fe200000006ff */
[----:B------:R-:W-:Y:S01]  /*0fa0*/  FFMA.FTZ R66, R66, R77, R63 ;  /* 0x0000004d42427223 */ /* 0x000fe2000001003f */
[----:B------:R-:W-:Y:S01]  /*0fb0*/  LOP3.LUT R35, R35, 0xffff0000, RZ, 0xc0, !PT ;  /* 0xffff000023237812 */ /* 0x000fe200078ec0ff */
[----:B------:R-:W-:Y:S01]  /*0fc0*/  FFMA.FTZ R36, R13, R36, R12 ;  /* 0x000000240d247223 */ /* 0x000fe2000001000c */
[----:B------:R-:W-:Y:S01]  /*0fd0*/  LOP3.LUT R12, R14, 0xffff0000, RZ, 0xc0, !PT ;  /* 0xffff00000e0c7812 */ /* 0x000fe200078ec0ff */
[----:B------:R-:W-:Y:S01]  /*0fe0*/  FFMA.FTZ R61, R61, R70, R66 ;  /* 0x000000463d3d7223 */ /* 0x000fe20000010042 */
[----:B------:R-:W-:Y:S01]  /*0ff0*/  LOP3.LUT R13, R38, 0xffff0000, RZ, 0xc0, !PT ;  /* 0xffff0000260d7812 */ /* 0x000fe200078ec0ff */
[----:B------:R-:W-:Y:S01]  /*1000*/  FFMA.FTZ R33, R11, R34, R36 ;  /* 0x000000220b217223 */ /* 0x000fe20000010024 */
[----:B------:R-:W-:Y:S01]  /*1010*/  SHF.L.U32 R34, R39, 0x10, RZ ;  /* 0x0000001027227819 */ /* 0x000fe200000006ff */
[----:B------:R-:W-:-:S02]  /*1020*/  IMAD.U32 R11, R15, 0x10000, RZ ;  /* 0x000100000f0b7824 */ /* 0x000fc400078e00ff */
[----:B------:R-:W-:Y:S01]  /*1030*/  FFMA.FTZ R61, R28, R67, R61 ;  /* 0x000000431c3d7223 */ /* 0x000fe2000001003d */
[----:B------:R-:W-:Y:S01]  /*1040*/  FFMA.FTZ R12, R12, R13, R33 ;  /* 0x0000000d0c0c7223 */ /* 0x000fe20000010021 */
[----:B------:R-:W-:Y:S02]  /*1050*/  LOP3.LUT R14, R15, 0xffff0000, RZ, 0xc0, !PT ;  /* 0xffff00000f0e7812 */ /* 0x000fe400078ec0ff */
[----:B------:R-:W-:Y:S01]  /*1060*/  LOP3.LUT R39, R39, 0xffff0000, RZ, 0xc0, !PT ;  /* 0xffff000027277812 */ /* 0x000fe200078ec0ff */
[----:B------:R-:W-:Y:S01]  /*1070*/  FFMA.FTZ R13, R11, R34, R12 ;  /* 0x000000220b0d7223 */ /* 0x000fe2000001000c */
[----:B------:R-:W-:Y:S01]  /*1080*/  FFMA.FTZ R61, R60, R71, R61 ;  /* 0x000000473c3d7223 */ /* 0x000fe2000001003d */
[----:B------:R-:W-:Y:S01]  /*1090*/  SHF.L.U32 R28, R40, 0x10, RZ ;  /* 0x00000010281c7819 */ /* 0x000fe200000006ff */
[----:B------:R-:W-:Y:S02]  /*10a0*/  IMAD.U32 R11, R16, 0x10000, RZ ;  /* 0x00010000100b7824 */ /* 0x000fe400078e00ff */
[----:B------:R-:W-:Y:S01]  /*10b0*/  FFMA.FTZ R14, R14, R39, R13 ;  /* 0x000000270e0e7223 */ /* 0x000fe2000001000d */
[----:B------:R-:W-:Y:S01]  /*10c0*/  FFMA.FTZ R64, R64, R75, R61 ;  /* 0x0000004b40407223 */ /* 0x000fe2000001003d */
[----:B------:R-:W-:-:S02]  /*10d0*/  LOP3.LUT R12, R16, 0xffff0000, RZ, 0xc0, !PT ;  /* 0xffff0000100c7812 */ /* 0x000fc400078ec0ff */
[----:B------:R-:W-:Y:S01]  /*10e0*/  LOP3.LUT R13, R40, 0xffff0000, RZ, 0xc0, !PT ;  /* 0xffff0000280d7812 */ /* 0x000fe200078ec0ff */
[----:B------:R-:W-:Y:S01]  /*10f0*/  FFMA.FTZ R15, R11, R28, R14 ;  /* 0x0000001c0b0f7223 */ /* 0x000fe2000001000e */
[----:B------:R-:W-:Y:S01]  /*1100*/  FFMA.FTZ R31, R31, R68, R64 ;  /* 0x000000441f1f7223 */ /* 0x000fe20000010040 */
[----:B------:R-:W-:Y:S01]  /*1110*/  SHF.L.U32 R14, R41, 0x10, RZ ;  /* 0x00000010290e7819 */ /* 0x000fe200000006ff */
[C---:B------:R-:W-:Y:S02]  /*1120*/  IMAD.U32 R11, R17.reuse, 0x10000, RZ ;  /* 0x00010000110b7824 */ /* 0x040fe400078e00ff */
[----:B------:R-:W-:Y:S01]  /*1130*/  FFMA.FTZ R12, R12, R13, R15 ;  /* 0x0000000d0c0c7223 */ /* 0x000fe2000001000f */
[----:B------:R-:W-:Y:S01]  /*1140*/  FFMA.FTZ R8, R8, R65, R31 ;  /* 0x0000004108087223 */ /* 0x000fe2000001001f */
[----:B------:R-:W-:Y:S01]  /*1150*/  LOP3.LUT R16, R17, 0xffff0000, RZ, 0xc0, !PT ;  /* 0xffff000011107812 */ /* 0x000fe200078ec0ff */
[----:B------:R-:W-:Y:S01]  /*1160*/  IMAD.U32 R17, R46, 0x10000, RZ ;  /* 0x000100002e117824 */ /* 0x000fe200078e00ff */
[----:B------:R-:W-:Y:S01]  /*1170*/  LOP3.LUT R41, R41, 0xffff0000, RZ, 0xc0, !PT ;  /* 0xffff000029297812 */ /* 0x000fe200078ec0ff */
[----:B------:R-:W-:Y:S01]  /*1180*/  FFMA.FTZ R13, R11, R14, R12 ;  /* 0x0000000e0b0d7223 */ /* 0x000fe2000001000c */
[----:B------:R-:W-:Y:S01]  /*1190*/  FFMA.FTZ R29, R29, R32, R8 ;  /* 0x000000201d1d7223 */ /* 0x000fe20000010008 */
[C---:B------:R-:W-:Y:S01]  /*11a0*/  IMAD.U32 R8, R18.reuse, 0x10000, RZ ;  /* 0x0001000012087824 */ /* 0x040fe200078e00ff */
[----:B------:R-:W-:Y:S01]  /*11b0*/  LOP3.LUT R11, R18, 0xffff0000, RZ, 0xc0, !PT ;  /* 0xffff0000120b7812 */ /* 0x000fe200078ec0ff */
[----:B------:R-:W-:Y:S01]  /*11c0*/  FFMA.FTZ R41, R16, R41, R13 ;  /* 0x0000002910297223 */ /* 0x000fe2000001000d */
[----:B------:R-:W-:-:S02]  /*11d0*/  IMAD.U32 R13, R42, 0x10000, RZ ;  /* 0x000100002a0d7824 */ /* 0x000fc400078e00ff */
[----:B------:R-:W-:Y:S01]  /*11e0*/  FFMA.FTZ R6, R6, R9, R29 ;  /* 0x0000000906067223 */ /* 0x000fe2000001001d */
[----:B------:R-:W-:Y:S01]  /*11f0*/  LOP3.LUT R14, R42, 0xffff0000, RZ, 0xc0, !PT ;  /* 0xffff00002a0e7812 */ /* 0x000fe200078ec0ff */
[----:B------:R-:W-:Y:S02]  /*1200*/  FFMA.FTZ R16, R8, R13, R41 ;  /* 0x0000000d08107223 */ /* 0x000fe40000010029 */
[----:B------:R-:W-:Y:S01]  /*1210*/  FFMA.FTZ R13, R7, R30, R6 ;  /* 0x0000001e070d7223 */ /* 0x000fe20000010006 */
[----:B------:R-:W-:Y:S01]  /*1220*/  SHF.L.U32 R12, R19, 0x10, RZ ;  /* 0x00000010130c7819 */ /* 0x000fe200000006ff */
[----:B------:R-:W-:Y:S01]  /*1230*/  IMAD.U32 R6, R20, 0x10000, RZ ;  /* 0x0001000014067824 */ /* 0x000fe200078e00ff */
[----:B------:R-:W-:Y:S01]  /*1240*/  SHF.L.U32 R15, R43, 0x10, RZ ;  /* 0x000000102b0f7819 */ /* 0x000fe200000006ff */
[----:B------:R-:W-:Y:S01]  /*1250*/  FFMA.FTZ R29, R11, R14, R16 ;  /* 0x0000000e0b1d7223 */ /* 0x000fe20000010010 */
[----:B------:R-:W-:Y:S01]  /*1260*/  FFMA.FTZ R13, R4, R5, R13 ;  /* 0x00000005040d7223 */ /* 0x000fe2000001000d */
[----:B------:R-:W-:Y:S01]  /*1270*/  LOP3.LUT R18, R19, 0xffff0000, RZ, 0xc0, !PT ;  /* 0xffff000013127812 */ /* 0x000fe200078ec0ff */
[----:B------:R-:W-:Y:S01]  /*1280*/  IMAD.U32 R5, R44, 0x10000, RZ ;  /* 0x000100002c057824 */ /* 0x000fe200078e00ff */
[----:B------:R-:W-:Y:S01]  /*1290*/  LOP3.LUT R43, R43, 0xffff0000, RZ, 0xc0, !PT ;  /* 0xffff00002b2b7812 */ /* 0x000fe200078ec0ff */
[----:B------:R-:W-:Y:S01]  /*12a0*/  FFMA.FTZ R15, R12, R15, R29 ;  /* 0x0000000f0c0f7223 */ /* 0x000fe2000001001d */
[----:B------:R-:W-:Y:S01]  /*12b0*/  FFMA.FTZ R35, R10, R35, R13 ;  /* 0x000000230a237223 */ /* 0x000fe2000001000d */
[----:B------:R-:W-:Y:S01]  /*12c0*/  SHF.L.U32 R13, R48, 0x10, RZ ;  /* 0x00000010300d7819 */ /* 0x000fe200000006ff */
[----:B------:R-:W-:-:S02]  /*12d0*/  IMAD.U32 R4, R24, 0x10000, RZ ;  /* 0x0001000018047824 */ /* 0x000fc400078e00ff */
[----:B------:R-:W-:Y:S01]  /*12e0*/  FFMA.FTZ R15, R18, R43, R15 ;  /* 0x0000002b120f7223 */ /* 0x000fe2000001000f */
[----:B------:R-:W-:Y:S01]  /*12f0*/  LOP3.LUT R20, R20, 0xffff0000, RZ, 0xc0, !PT ;  /* 0xffff000014147812 */ /* 0x000fe200078ec0ff */
[----:B------:R-:W-:Y:S01]  /*1300*/  FFMA.FTZ R35, R6, R5, R35 ;  /* 0x0000000506237223 */ /* 0x000fe20000010023 */
[----:B------:R-:W-:Y:S01]  /*1310*/  LOP3.LUT R11, R44, 0xffff0000, RZ, 0xc0, !PT ;  /* 0xffff00002c0b7812 */ /* 0x000fe200078ec0ff */
[----:B------:R-:W-:Y:S01]  /*1320*/  FFMA.FTZ R13, R4, R13, R15 ;  /* 0x0000000d040d7223 */ /* 0x000fe2000001000f */
[----:B------:R-:W-:Y:S01]  /*1330*/  LOP3.LUT R24, R24, 0xffff0000, RZ, 0xc0, !PT ;  /* 0xffff000018187812 */ /* 0x000fe200078ec0ff */
[----:B------:R-:W-:Y:S01]  /*1340*/  IMAD.U32 R4, R25, 0x10000, RZ ;  /* 0x0001000019047824 */ /* 0x000fe200078e00ff */
[----:B------:R-:W-:Y:S01]  /*1350*/  LOP3.LUT R5, R48, 0xffff0000, RZ, 0xc0, !PT ;  /* 0xffff000030057812 */ /* 0x000fe200078ec0ff */
[----:B------:R-:W-:Y:S01]  /*1360*/  FFMA.FTZ R20, R20, R11, R35 ;  /* 0x0000000b14147223 */ /* 0x000fe20000010023 */
[----:B------:R-:W-:Y:S01]  /*1370*/  SHF.L.U32 R7, R21, 0x10, RZ ;  /* 0x0000001015077819 */ /* 0x000fe200000006ff */
[----:B------:R-:W-:Y:S01]  /*1380*/  IMAD.U32 R8, R22, 0x10000, RZ ;  /* 0x0001000016087824 */ /* 0x000fe200078e00ff */
[----:B------:R-:W-:Y:S01]  /*1390*/  SHF.L.U32 R14, R45, 0x10, RZ ;  /* 0x000000102d0e7819 */ /* 0x000fe200000006ff */
[----:B------:R-:W-:Y:S01]  /*13a0*/  FFMA.FTZ R5, R24, R5, R13 ;  /* 0x0000000518057223 */ /* 0x000fe2000001000d */
[----:B------:R-:W-:Y:S01]  /*13b0*/  SHF.L.U32 R11, R49, 0x10, RZ ;  /* 0x00000010310b7819 */ /* 0x000fe200000006ff */
[----:B------:R-:W0:Y:S01]  /*13c0*/  LDC.64 R12, c[0x0][0x2d0] ;  /* 0x0000b400ff0c7b82 */ /* 0x000e220000000a00 */
        /* <DEDUP_REMOVED lines=9> */
[----:B------:R-:W1:Y:S01]  /*1460*/  LDC.64 R14, c[0x0][0x2d8] ;  /* 0x0000b600ff0e7b82 */ /* 0x000e620000000a00 */
[----:B------:R-:W-:Y:S01]  /*1470*/  LOP3.LUT R22, R22, 0xffff0000, RZ, 0xc0, !PT ;  /* 0xffff000016167812 */ /* 0x000fe200078ec0ff */
        /* <DEDUP_REMOVED lines=8> */
[----:B------:R-:W-:Y:S01]  /*1500*/  IMAD.U32 R4, R27, 0x10000, RZ ;  /* 0x000100001b047824 */ /* 0x000fe200078e00ff */
[----:B------:R-:W-:Y:S01]  /*1510*/  SHF.L.U32 R28, R47, 0x10, RZ ;  /* 0x000000102f1c7819 */ /* 0x000fe200000006ff */
[----:B------:R-:W-:Y:S01]  /*1520*/  FFMA.FTZ R7, R26, R7, R25 ;  /* 0x000000071a077223 */ /* 0x000fe20000010019 */
[----:B------:R-:W-:-:S02]  /*1530*/  SHF.L.U32 R5, R51, 0x10, RZ ;  /* 0x0000001033057819 */ /* 0x000fc400000006ff */
[----:B------:R-:W-:Y:S01]  /*1540*/  LOP3.LUT R23, R23, 0xffff0000, RZ, 0xc0, !PT ;  /* 0xffff000017177812 */ /* 0x000fe200078ec0ff */
[----:B------:R-:W-:Y:S01]  /*1550*/  FFMA.FTZ R22, R9, R28, R22 ;  /* 0x0000001c09167223 */ /* 0x000fe20000010016 */
[----:B------:R-:W-:Y:S01]  /*1560*/  LOP3.LUT R30, R47, 0xffff0000, RZ, 0xc0, !PT ;  /* 0xffff00002f1e7812 */ /* 0x000fe200078ec0ff */
[----:B------:R-:W-:Y:S01]  /*1570*/  FFMA.FTZ R4, R4, R5, R7 ;  /* 0x0000000504047223 */ /* 0x000fe20000010007 */
[----:B------:R-:W-:Y:S02]  /*1580*/  LOP3.LUT R27, R27, 0xffff0000, RZ, 0xc0, !PT ;  /* 0xffff00001b1b7812 */ /* 0x000fe400078ec0ff */
[----:B------:R-:W-:Y:S01]  /*1590*/  LOP3.LUT R6, R51, 0xffff0000, RZ, 0xc0, !PT ;  /* 0xffff000033067812 */ /* 0x000fe200078ec0ff */
[----:B------:R-:W-:Y:S01]  /*15a0*/  FFMA.FTZ R22, R23, R30, R22 ;  /* 0x0000001e17167223 */ /* 0x000fe20000010016 */
[----:B------:R-:W-:-:S03]  /*15b0*/  ISETP.NE.AND P0, PT, R54, RZ, PT ;  /* 0x000000ff3600720c */ /* 0x000fc60003f05270 */
[----:B------:R-:W-:Y:S01]  /*15c0*/  FFMA.FTZ R6, R27, R6, R4 ;  /* 0x000000061b067223 */ /* 0x000fe20000010004 */
[----:B------:R-:W2:Y:S04]  /*15d0*/  SHFL.BFLY PT, R5, R22, 0x4, 0x1f ;  /* 0x0c801f0016057f89 */ /* 0x000ea800000e0000 */
[----:B------:R-:W3:Y:S01]  /*15e0*/  SHFL.BFLY PT, R7, R6, 0x4, 0x1f ;  /* 0x0c801f0006077f89 */ /* 0x000ee200000e0000 */
[----:B--2---:R-:W-:Y:S01]  /*15f0*/  FADD.FTZ R5, R22, R5 ;  /* 0x0000000516057221 */ /* 0x004fe20000010000 */
[----:B---3--:R-:W-:-:S04]  /*1600*/  FADD.FTZ R8, R6, R7 ;  /* 0x0000000706087221 */ /* 0x008fc80000010000 */
[----:B------:R-:W2:Y:S04]  /*1610*/  SHFL.BFLY PT, R4, R5, 0x2, 0x1f ;  /* 0x0c401f0005047f89 */ /* 0x000ea800000e0000 */
[----:B------:R-:W3:Y:S01]  /*1620*/  SHFL.BFLY PT, R7, R8, 0x2, 0x1f ;  /* 0x0c401f0008077f89 */ /* 0x000ee200000e0000 */
[----:B--2---:R-:W-:Y:S01]  /*1630*/  FADD.FTZ R4, R5, R4 ;  /* 0x0000000405047221 */ /* 0x004fe20000010000 */
[----:B---3--:R-:W-:-:S04]  /*1640*/  FADD.FTZ R9, R8, R7 ;  /* 0x0000000708097221 */ /* 0x008fc80000010000 */
[----:B------:R-:W2:Y:S04]  /*1650*/  SHFL.BFLY PT, R7, R4, 0x1, 0x1f ;  /* 0x0c201f0004077f89 */ /* 0x000ea800000e0000 */
[----:B------:R-:W3:Y:S01]  /*1660*/  SHFL.BFLY PT, R10, R9, 0x1, 0x1f ;  /* 0x0c201f00090a7f89 */ /* 0x000ee200000e0000 */
[----:B--2---:R-:W-:Y:S01]  /*1670*/  FADD.FTZ R16, R4, R7 ;  /* 0x0000000704107221 */ /* 0x004fe20000010000 */
[----:B---3--:R-:W-:Y:S01]  /*1680*/  FADD.FTZ R17, R9, R10 ;  /* 0x0000000a09117221 */ /* 0x008fe20000010000 */
[----:B01----:R-:W-:Y:S06]  /*1690*/  @P0 BRA `(.L_x_3109) ;  /* 0x0000000000540947 */ /* 0x003fec0003800000 */
[----:B------:R-:W0:Y:S01]  /*16a0*/  LDC.64 R8, c[0x0][0x278] ;  /* 0x00009e00ff087b82 */ /* 0x000e220000000a00 */
[----:B------:R-:W-:Y:S01]  /*16b0*/  SHF.R.S32.HI R3, RZ, 0x1f, R2 ;  /* 0x0000001fff037819 */ /* 0x000fe20000011402 */
[----:B------:R-:W-:Y:S01]  /*16c0*/  ULDC.64 UR12, c[0x0][0x260] ;  /* 0x00009800000c7ab9 */ /* 0x000fe20000000a00 */
[----:B------:R-:W-:-:S05]  /*16d0*/  ISETP.GE.AND P1, PT, R52, R59, PT ;  /* 0x0000003b3400720c */ /* 0x000fca0003f26270 */
[----:B------:R-:W1:Y:S01]  /*16e0*/  LDC.64 R10, c[0x0][0x280] ;  /* 0x0000a000ff0a7b82 */ /* 0x000e620000000a00 */
[C---:B0-----:R-:W-:Y:S02]  /*16f0*/  IMAD R6, R8.reuse, UR10, RZ ;  /* 0x0000000a08067c24 */ /* 0x041fe4000f8e02ff */
[----:B------:R-:W-:-:S04]  /*1700*/  IMAD.WIDE.U32 R4, R8, UR8, R2 ;  /* 0x0000000808047c25 */ /* 0x000fc8000f8e0002 */
[----:B------:R-:W-:Y:S02]  /*1710*/  IMAD R7, R9, UR8, R6 ;  /* 0x0000000809077c24 */ /* 0x000fe4000f8e0206 */
[C---:B-1----:R-:W-:Y:S02]  /*1720*/  IMAD R6, R10.reuse, UR11, RZ ;  /* 0x0000000b0a067c24 */ /* 0x042fe4000f8e02ff */
[----:B------:R-:W-:Y:S02]  /*1730*/  IMAD.IADD R5, R5, 0x1, R7 ;  /* 0x0000000105057824 */ /* 0x000fe400078e0207 */
[----:B------:R-:W-:Y:S02]  /*1740*/  IMAD R7, R11, UR9, R6 ;  /* 0x000000090b077c24 */ /* 0x000fe4000f8e0206 */
[----:B------:R-:W-:-:S03]  /*1750*/  IMAD.WIDE.U32 R4, R10, UR9, R4 ;  /* 0x000000090a047c25 */ /* 0x000fc6000f8e0004 */
[----:B------:R-:W-:-:S04]  /*1760*/  IADD3 R6, P0, R52, R4, RZ ;  /* 0x0000000434067210 */ /* 0x000fc80007f1e0ff */
[----:B------:R-:W-:Y:S02]  /*1770*/  IADD3.X R5, R53, R5, R7, P0, !PT ;  /* 0x0000000535057210 */ /* 0x000fe400007fe407 */
[----:B------:R-:W-:Y:S02]  /*1780*/  LEA R4, P2, R6, UR12, 0x2 ;  /* 0x0000000c06047c11 */ /* 0x000fe4000f8410ff */
[----:B------:R-:W-:Y:S02]  /*1790*/  ISETP.GE.AND P0, PT, R0, R59, PT ;  /* 0x0000003b0000720c */ /* 0x000fe40003f06270 */
[----:B------:R-:W-:Y:S02]  /*17a0*/  LEA.HI.X R5, R6, UR13, R5, 0x2, P2 ;  /* 0x0000000d06057c11 */ /* 0x000fe400090f1405 */
[----:B------:R-:W-:Y:S02]  /*17b0*/  FSEL R7, R16, RZ, !P1 ;  /* 0x000000ff10077208 */ /* 0x000fe40004800000 */
[----:B------:R-:W-:-:S03]  /*17c0*/  FSEL R9, R17, RZ, !P0 ;  /* 0x000000ff11097208 */ /* 0x000fc60004000000 */
[----:B------:R0:W-:Y:S04]  /*17d0*/  STG.E desc[UR6][R4.64], R7 ;  /* 0x0000000704007986 */ /* 0x0001e8000c101906 */
[----:B------:R0:W-:Y:S02]  /*17e0*/  STG.E desc[UR6][R4.64+0x80], R9 ;  /* 0x0000800904007986 */ /* 0x0001e4000c101906 */
.L_x_3109:
[----:B------:R-:W-:Y:S05]  /*17f0*/  BSYNC B0 ;  /* 0x0000000000007941 */ /* 0x000fea0003800000 */
.L_x_3108:
[----:B------:R-:W-:Y:S01]  /*1800*/  UIADD3 UR4, UR4, 0x3f, URZ ;  /* 0x0000003f04047890 */ /* 0x000fe2000fffe03f */
[----:B------:R-:W-:Y:S01]  /*1810*/  IMAD R0, R55, 0x3000, RZ ;  /* 0x0000300037007824 */ /* 0x000fe200078e02ff */
[----:B0-----:R-:W-:Y:S01]  /*1820*/  SHF.L.U32 R5, R57, 0x2, RZ ;  /* 0x0000000239057819 */ /* 0x001fe200000006ff */
[----:B------:R-:W-:Y:S01]  /*1830*/  IMAD R6, R14, UR11, RZ ;  /* 0x0000000b0e067c24 */ /* 0x000fe2000f8e02ff */
[----:B------:R-:W-:Y:S01]  /*1840*/  USHF.R.S32.HI UR5, URZ, 0x1f, UR4 ;  /* 0x0000001f3f057899 */ /* 0x000fe20008011404 */
[----:B------:R-:W-:Y:S01]  /*1850*/  BSSY B0, `(.L_x_3110) ;  /* 0x0000025000007945 */ /* 0x000fe20003800000 */
[----:B------:R-:W-:Y:S01]  /*1860*/  SHF.R.S32.HI R7, RZ, 0x1f, R5 ;  /* 0x0000001fff077819 */ /* 0x000fe20000011405 */
[----:B------:R-:W-:Y:S01]  /*1870*/  IMAD R9, R15, UR9, R6 ;  /* 0x000000090f097c24 */ /* 0x000fe2000f8e0206 */
[----:B------:R-:W-:Y:S01]  /*1880*/  IADD3 R4, P0, R0, R5, RZ ;  /* 0x0000000500047210 */ /* 0x000fe20007f1e0ff */
[----:B------:R-:W-:-:S03]  /*1890*/  ULEA.HI UR5, UR5, UR4, URZ, 0x6 ;  /* 0x0000000405057291 */ /* 0x000fc6000f8f303f */
[----:B------:R-:W-:Y:S01]  /*18a0*/  LEA.HI.X.SX32 R5, R0, R7, 0x1, P0 ;  /* 0x0000000700057211 */ /* 0x000fe200000f0eff */
[----:B------:R-:W-:Y:S01]  /*18b0*/  ULOP3.LUT UR5, UR5, 0xffffffc0, URZ, 0xc0, !UPT ;  /* 0xffffffc005057892 */ /* 0x000fe2000f8ec03f */
[C---:B------:R-:W-:Y:S02]  /*18c0*/  IMAD R0, R12.reuse, UR10, RZ ;  /* 0x0000000a0c007c24 */ /* 0x040fe4000f8e02ff */
[----:B------:R-:W-:-:S04]  /*18d0*/  IMAD.WIDE.U32 R4, R12, UR8, R4 ;  /* 0x000000080c047c25 */ /* 0x000fc8000f8e0004 */
[----:B------:R-:W-:Y:S01]  /*18e0*/  IMAD R7, R13, UR8, R0 ;  /* 0x000000080d077c24 */ /* 0x000fe2000f8e0200 */
[----:B------:R-:W-:-:S03]  /*18f0*/  IADD3 R0, -R2, UR5, RZ ;  /* 0x0000000502007c10 */ /* 0x000fc6000fffe1ff */
[----:B------:R-:W-:Y:S01]  /*1900*/  IMAD.IADD R5, R5, 0x1, R7 ;  /* 0x0000000105057824 */ /* 0x000fe200078e0207 */
[----:B------:R-:W-:Y:S01]  /*1910*/  ISETP.GE.AND P0, PT, R57, R0, PT ;  /* 0x000000003900720c */ /* 0x000fe20003f06270 */
[----:B------:R-:W-:-:S03]  /*1920*/  IMAD.WIDE.U32 R6, R14, UR9, R4 ;  /* 0x000000090e067c25 */ /* 0x000fc6000f8e0004 */
[----:B------:R-:W-:Y:S02]  /*1930*/  ISETP.GT.OR P0, PT, R57, 0x3f, P0 ;  /* 0x0000003f3900780c */ /* 0x000fe40000704670 */
[----:B------:R-:W-:-:S11]  /*1940*/  IADD3 R9, R7, R9, RZ ;  /* 0x0000000907097210 */ /* 0x000fd60007ffe0ff */
[----:B------:R-:W-:Y:S05]  /*1950*/  @P0 BRA `(.L_x_3111) ;  /* 0x0000000000500947 */ /* 0x000fea0003800000 */
[----:B------:R-:W0:Y:S01]  /*1960*/  LDC.64 R10, c[0x0][0x2a8] ;  /* 0x0000aa00ff0a7b82 */ /* 0x000e220000000a00 */
[----:B------:R-:W-:Y:S01]  /*1970*/  SHF.R.S32.HI R3, RZ, 0x1f, R57 ;  /* 0x0000001fff037819 */ /* 0x000fe20000011439 */
[----:B------:R-:W-:Y:S01]  /*1980*/  ULDC.64 UR4, c[0x0][0x2a0] ;  /* 0x0000a80000047ab9 */ /* 0x000fe20000000a00 */
[----:B------:R-:W-:-:S04]  /*1990*/  IADD3 R4, P0, R2, R57, RZ ;  /* 0x0000003902047210 */ /* 0x000fc80007f1e0ff */
[----:B------:R-:W-:Y:S01]  /*19a0*/  LEA.HI.X.SX32 R5, R2, R3, 0x1, P0 ;  /* 0x0000000302057211 */ /* 0x000fe200000f0eff */
[----:B------:R-:W1:Y:S01]  /*19b0*/  LDC.64 R12, c[0x0][0x2b0] ;  /* 0x0000ac00ff0c7b82 */ /* 0x000e620000000a00 */
[----:B------:R-:W-:Y:S01]  /*19c0*/  FSETP.NEU.FTZ.AND P0, PT, R56, -INF , PT ;  /* 0xff8000003800780b */ /* 0x000fe20003f1d000 */
[C---:B0-----:R-:W-:Y:S02]  /*19d0*/  IMAD R0, R10.reuse, UR10, RZ ;  /* 0x0000000a0a007c24 */ /* 0x041fe4000f8e02ff */
[----:B------:R-:W-:-:S04]  /*19e0*/  IMAD.WIDE.U32 R2, R10, UR8, R4 ;  /* 0x000000080a027c25 */ /* 0x000fc8000f8e0004 */
[----:B------:R-:W-:Y:S02]  /*19f0*/  IMAD R11, R11, UR8, R0 ;  /* 0x000000080b0b7c24 */ /* 0x000fe4000f8e0200 */
[----:B-1----:R-:W-:Y:S02]  /*1a00*/  IMAD R0, R12, UR11, RZ ;  /* 0x0000000b0c007c24 */ /* 0x002fe4000f8e02ff */
[----:B------:R-:W-:Y:S02]  /*1a10*/  IMAD.IADD R3, R3, 0x1, R11 ;  /* 0x0000000103037824 */ /* 0x000fe400078e020b */
[----:B------:R-:W-:Y:S02]  /*1a20*/  IMAD R5, R13, UR9, R0 ;  /* 0x000000090d057c24 */ /* 0x000fe4000f8e0200 */
[----:B------:R-:W-:Y:S01]  /*1a30*/  FMUL.FTZ R0, R56, 1.4426950216293334961 ;  /* 0x3fb8aa3b38007820 */ /* 0x000fe20000410000 */
[----:B------:R-:W-:-:S05]  /*1a40*/  IMAD.WIDE.U32 R2, R12, UR9, R2 ;  /* 0x000000090c027c25 */ /* 0x000fca000f8e0002 */
[----:B------:R-:W-:Y:S02]  /*1a50*/  IADD3 R3, R3, R5, RZ ;  /* 0x0000000503037210 */ /* 0x000fe40007ffe0ff */
[----:B------:R-:W-:-:S04]  /*1a60*/  LEA R4, P1, R2, UR4, 0x2 ;  /* 0x0000000402047c11 */ /* 0x000fc8000f8210ff */
[----:B------:R-:W-:Y:S02]  /*1a70*/  LEA.HI.X R5, R2, UR5, R3, 0x2, P1 ;  /* 0x0000000502057c11 */ /* 0x000fe400088f1403 */
[----:B------:R-:W-:-:S05]  /*1a80*/  FSEL R3, R0, RZ, P0 ;  /* 0x000000ff00037208 */ /* 0x000fca0000000000 */
[----:B------:R0:W-:Y:S02]  /*1a90*/  STG.E desc[UR6][R4.64], R3 ;  /* 0x0000000304007986 */ /* 0x0001e4000c101906 */
.L_x_3111:
[----:B------:R-:W-:Y:S05]  /*1aa0*/  BSYNC B0 ;  /* 0x0000000000007941 */ /* 0x000fea0003800000 */
.L_x_3110:
[----:B------:R-:W-:Y:S01]  /*1ab0*/  ULDC.64 UR12, c[0x0][0x2e8] ;  /* 0x0000ba00000c7ab9 */ /* 0x000fe20000000a00 */
[----:B------:R-:W-:Y:S01]  /*1ac0*/  ULDC.64 UR4, c[0x0][0x2b8] ;  /* 0x0000ae0000047ab9 */ /* 0x000fe20000000a00 */
[----:B------:R-:W-:Y:S02]  /*1ad0*/  ISETP.NE.U32.AND P0, PT, RZ, UR12, PT ;  /* 0x0000000cff007c0c */ /* 0x000fe4000bf05070 */
[C---:B------:R-:W-:Y:S02]  /*1ae0*/  LEA R2, P1, R6.reuse, UR4, 0x2 ;  /* 0x0000000406027c11 */ /* 0x040fe4000f8210ff */
[----:B------:R-:W-:Y:S02]  /*1af0*/  ISETP.NE.AND.EX P0, PT, RZ, UR13, PT, P0 ;  /* 0x0000000dff007c0c */ /* 0x000fe4000bf05300 */
[----:B0-----:R-:W-:Y:S02]  /*1b00*/  LEA.HI.X R3, R6, UR5, R9, 0x2, P1 ;  /* 0x0000000506037c11 */ /* 0x001fe400088f1409 */
[----:B------:R-:W-:-:S03]  /*1b10*/  ISETP.NE.OR P0, PT, R57, RZ, !P0 ;  /* 0x000000ff3900720c */ /* 0x000fc60004705670 */
[----:B------:R0:W-:Y:S04]  /*1b20*/  STG.E.128 desc[UR6][R2.64], RZ ;  /* 0x000000ff02007986 */ /* 0x0001e8000c101d06 */
        /* <DEDUP_REMOVED lines=10> */
[----:B------:R0:W-:Y:S01]  /*1bd0*/  STG.E.128 desc[UR6][R2.64+0xb000], RZ ;  /* 0x00b000ff02007986 */ /* 0x0001e2000c101d06 */
[----:B------:R-:W-:Y:S05]  /*1be0*/  @P0 EXIT ;  /* 0x000000000000094d */ /* 0x000fea0003800000 */
[----:B------:R-:W1:Y:S08]  /*1bf0*/  LDC R0, c[0x0][0x2e0] ;  /* 0x0000b800ff007b82 */ /* 0x000e700000000800 */
[----:B------:R-:W2:Y:S08]  /*1c00*/  LDC R4, c[0x0][0x220] ;  /* 0x00008800ff047b82 */ /* 0x000eb00000000800 */
[----:B0-----:R-:W0:Y:S01]  /*1c10*/  LDC.64 R2, c[0x0][0x2e8] ;  /* 0x0000ba00ff027b82 */ /* 0x001e220000000a00 */
[----:B-1----:R-:W-:-:S04]  /*1c20*/  IMAD R55, R55, R0, UR9 ;  /* 0x0000000937377e24 */ /* 0x002fc8000f8e0200 */
[----:B--2---:R-:W-:-:S04]  /*1c30*/  IMAD R55, R55, R4, UR8 ;  /* 0x0000000837377e24 */ /* 0x004fc8000f8e0204 */
[----:B0-----:R-:W-:-:S05]  /*1c40*/  IMAD.WIDE R2, R55, 0x4, R2 ;  /* 0x0000000437027825 */ /* 0x001fca00078e0202 */
[----:B------:R-:W-:Y:S01]  /*1c50*/  STG.E desc[UR6][R2.64], RZ ;  /* 0x000000ff02007986 */ /* 0x000fe2000c101906 */
[----:B------:R-:W-:Y:S05]  /*1c60*/  EXIT ;  /* 0x000000000000794d */ /* 0x000fea0003800000 */
.L_x_3112:
        /* <DEDUP_REMOVED lines=9> */
.L_x_3875:


//--------------------- .text._ZN7cutlass13device_kernelIN5flash11enable_sm90INS1_16FlashAttnBwdSm90INS1_25CollectiveMainloopBwdSm90ILi2ELi1ELi1EN4cute5tupleIJNS5_1CILi1EEES8_S8_EEENS6_IJNS7_ILi64EEENS7_ILi96EEENS7_ILi192EEEEEENS_10bfloat16_tEfNS_4arch4Sm90ELb1ELb0ELb0ELb1ELb0ELb0ELb1ELb0ELi3ELi1ELi1ELi1ELb0EEENS1_21CollectiveEpilogueBwdISD_SE_SG_Li384ELb1ELb1ELi3EEENS1_25SingleTileBwdLPTSchedulerILb1ELi96ELb0EEEEEEEEEvNT_6ParamsE --------------------------
	.section	.text._ZN7cutlass13device_kernelIN5flash11enable_sm90INS1_16FlashAttnBwdSm90INS1_25CollectiveMainloopBwdSm90ILi2ELi1ELi1EN4cute5tupleIJNS5_1CILi1EEES8_S8_EEENS6_IJNS7_ILi64EEENS7_ILi96EEENS7_ILi192EEEEEENS_10bfloat16_tEfNS_4arch4Sm90ELb1ELb0ELb0ELb1ELb0ELb0ELb1ELb0ELi3ELi1ELi1ELi1ELb0EEENS1_21CollectiveEpilogueBwdISD_SE_SG_Li384ELb1ELb1ELi3EEENS1_25SingleTileBwdLPTSchedulerILb1ELi96ELb0EEEEEEEEEvNT_6ParamsE,"ax",@progbits
	.align	128
.text._ZN7cutlass13device_kernelIN5flash11enable_sm90INS1_16FlashAttnBwdSm90INS1_25CollectiveMainloopBwdSm90ILi2ELi1ELi1EN4cute5tupleIJNS5_1CILi1EEES8_S8_EEENS6_IJNS7_ILi64EEENS7_ILi96EEENS7_ILi192EEEEEENS_10bfloat16_tEfNS_4arch4Sm90ELb1ELb0ELb0ELb1ELb0ELb0ELb1ELb0ELi3ELi1ELi1ELi1ELb0EEENS1_21CollectiveEpilogueBwdISD_SE_SG_Li384ELb1ELb1ELi3EEENS1_25SingleTileBwdLPTSchedulerILb1ELi96ELb0EEEEEEEEEvNT_6ParamsE:
        .type           _ZN7cutlass13device_kernelIN5flash11enable_sm90INS1_16FlashAttnBwdSm90INS1_25CollectiveMainloopBwdSm90ILi2ELi1ELi1EN4cute5tupleIJNS5_1CILi1EEES8_S8_EEENS6_IJNS7_ILi64EEENS7_ILi96EEENS7_ILi192EEEEEENS_10bfloat16_tEfNS_4arch4Sm90ELb1ELb0ELb0ELb1ELb0ELb0ELb1ELb0ELi3ELi1ELi1ELi1ELb0EEENS1_21CollectiveEpilogueBwdISD_SE_SG_Li384ELb1ELb1ELi3EEENS1_25SingleTileBwdLPTSchedulerILb1ELi96ELb0EEEEEEEEEvNT_6ParamsE,@function
        .size           _ZN7cutlass13device_kernelIN5flash11enable_sm90INS1_16FlashAttnBwdSm90INS1_25CollectiveMainloopBwdSm90ILi2ELi1ELi1EN4cute5tupleIJNS5_1CILi1EEES8_S8_EEENS6_IJNS7_ILi64EEENS7_ILi96EEENS7_ILi192EEEEEENS_10bfloat16_tEfNS_4arch4Sm90ELb1ELb0ELb0ELb1ELb0ELb0ELb1ELb0ELi3ELi1ELi1ELi1ELb0EEENS1_21CollectiveEpilogueBwdISD_SE_SG_Li384ELb1ELb1ELi3EEENS1_25SingleTileBwdLPTSchedulerILb1ELi96ELb0EEEEEEEEEvNT_6ParamsE,(.L_x_3876 - _ZN7cutlass13device_kernelIN5flash11enable_sm90INS1_16FlashAttnBwdSm90INS1_25CollectiveMainloopBwdSm90ILi2ELi1ELi1EN4cute5tupleIJNS5_1CILi1EEES8_S8_EEENS6_IJNS7_ILi64EEENS7_ILi96EEENS7_ILi192EEEEEENS_10bfloat16_tEfNS_4arch4Sm90ELb1ELb0ELb0ELb1ELb0ELb0ELb1ELb0ELi3ELi1ELi1ELi1ELb0EEENS1_21CollectiveEpilogueBwdISD_SE_SG_Li384ELb1ELb1ELi3EEENS1_25SingleTileBwdLPTSchedulerILb1ELi96ELb0EEEEEEEEEvNT_6ParamsE)
        .other          _ZN7cutlass13device_kernelIN5flash11enable_sm90INS1_16FlashAttnBwdSm90INS1_25CollectiveMainloopBwdSm90ILi2ELi1ELi1EN4cute5tupleIJNS5_1CILi1EEES8_S8_EEENS6_IJNS7_ILi64EEENS7_ILi96EEENS7_ILi192EEEEEENS_10bfloat16_tEfNS_4arch4Sm90ELb1ELb0ELb0ELb1ELb0ELb0ELb1ELb0ELi3ELi1ELi1ELi1ELb0EEENS1_21CollectiveEpilogueBwdISD_SE_SG_Li384ELb1ELb1ELi3EEENS1_25SingleTileBwdLPTSchedulerILb1ELi96ELb0EEEEEEEEEvNT_6ParamsE,@"STO_CUDA_ENTRY STV_DEFAULT"
_ZN7cutlass13device_kernelIN5flash11enable_sm90INS1_16FlashAttnBwdSm90INS1_25CollectiveMainloopBwdSm90ILi2ELi1ELi1EN4cute5tupleIJNS5_1CILi1EEES8_S8_EEENS6_IJNS7_ILi64EEENS7_ILi96EEENS7_ILi192EEEEEENS_10bfloat16_tEfNS_4arch4Sm90ELb1ELb0ELb0ELb1ELb0ELb0ELb1ELb0ELi3ELi1ELi1ELi1ELb0EEENS1_21CollectiveEpilogueBwdISD_SE_SG_Li384ELb1ELb1ELi3EEENS1_25SingleTileBwdLPTSchedulerILb1ELi96ELb0EEEEEEEEEvNT_6ParamsE:
        /* <DEDUP_REMOVED lines=23> */
.L_x_3114:
[----:B------:R-:W-:Y:S05]  /*0170*/  BSYNC B0 ;  /* 0x0000000000007941 */ /* 0x000fea0003800000 */
.L_x_3113:
        /* <DEDUP_REMOVED lines=34> */
.L_x_3115:
        /* <DEDUP_REMOVED lines=20> */
.L_x_3116:
[----:B---3--:R-:W-:Y:S01]  /*04e0*/  ISETP.NE.AND P0, PT, R2, RZ, PT ;  /* 0x000000ff0200720c */ /* 0x008fe20003f05270 */
[----:B------:R-:W-:Y:S01]  /*04f0*/  IMAD.MOV.U32 R2, RZ, RZ, 0x1 ;  /* 0x00000001ff027424 */ /* 0x000fe200078e00ff */
[----:B------:R-:W-:Y:S01]  /*0500*/  NOP ;  /* 0x0000000000007918 */ /* 0x000fe20000000000 */
[----:B------:R-:W-:Y:S01]  /*0510*/  ULDC.64 UR38, c[0x0][0x208] ;  /* 0x0000820000267ab9 */ /* 0x000fe20000000a00 */
[----:B------:R-:W-:Y:S02]  /*0520*/  BSSY B6, `(.L_x_3117) ;  /* 0x0000a9c000067945 */ /* 0x000fe40003800000 */
[----:B------:R-:W-:-:S05]  /*0530*/  SEL R2, R2, 0x2, !P0 ;  /* 0x0000000202027807 */ /* 0x000fca0004000000 */
[----:B------:R3:W-:Y:S01]  /*0540*/  STL [R1], R2 ;  /* 0x0000000201007387 */ /* 0x0007e20000100800 */
[----:B-12-4-:R-:W-:Y:S06]  /*0550*/  BAR.SYNC.DEFER_BLOCKING 0x0 ;  /* 0x0000000000007b1d */ /* 0x016fec0000010000 */
[----:B------:R-:W-:Y:S05]  /*0560*/  @!P0 BRA `(.L_x_3118) ;  /* 0x0000006000c88947 */ /* 0x000fea0003800000 */
.L_x_3119:
        /* <DEDUP_REMOVED lines=24> */
[----:B------:R-:W1:Y:S01]  /*06f0*/  LDC R3, c[0x0][0x8dc] ;  /* 0x00023700ff037b82 */ /* 0x000e620000000800 */
[----:B------:R-:W-:Y:S01]  /*0700*/  IMAD.U32 R152, RZ, RZ, UR4 ;  /* 0x00000004ff987e24 */ /* 0x000fe2000f8e00ff */
[----:B-1----:R-:W-:-:S13]  /*0710*/  ISETP.NE.AND P0, PT, R3, 0x1, PT ;  /* 0x000000010300780c */ /* 0x002fda0003f05270 */
[----:B------:R-:W1:Y:S02]  /*0720*/  @P0 LDC.64 R4, c[0x0][0x8e0] ;  /* 0x00023800ff040b82 */ /* 0x000e640000000a00 */
[----:B-1----:R-:W-:-:S05]  /*0730*/  @P0 IMAD.HI.U32 R0, R4, UR4, RZ ;  /* 0x0000000404000c27 */ /* 0x002fca000f8e00ff */
[----:B------:R-:W-:-:S05]  /*0740*/  @P0 SHF.R.U32.HI R152, RZ, R5, R0 ;  /* 0x00000005ff980219 */ /* 0x000fca0000011600 */
[----:B------:R-:W-:Y:S01]  /*0750*/  IMAD R0, R152, R3, RZ ;  /* 0x0000000398007224 */ /* 0x000fe200078e02ff */
[----:B------:R-:W-:Y:S06]  /*0760*/  BRA `(.L_x_3121) ;  /* 0x00000000001c7947 */ /* 0x000fec0003800000 */
.L_x_3120:
[----:B------:R-:W1:Y:S01]  /*0770*/  LDC R3, c[0x0][0x8c4] ;  /* 0x00023100ff037b82 */ /* 0x000e620000000800 */
[----:B------:R-:W-:Y:S01]  /*0780*/  IMAD.U32 R152, RZ, RZ, UR4 ;  /* 0x00000004ff987e24 */ /* 0x000fe2000f8e00ff */
[----:B-1----:R-:W-:-:S13]  /*0790*/  ISETP.NE.AND P0, PT, R3, 0x1, PT ;  /* 0x000000010300780c */ /* 0x002fda0003f05270 */
[----:B------:R-:W1:Y:S02]  /*07a0*/  @P0 LDC.64 R4, c[0x0][0x8c8] ;  /* 0x00023200ff040b82 */ /* 0x000e640000000a00 */
[----:B-1----:R-:W-:-:S05]  /*07b0*/  @P0 IMAD.HI.U32 R0, R4, UR4, RZ ;  /* 0x0000000404000c27 */ /* 0x002fca000f8e00ff */
[----:B------:R-:W-:-:S05]  /*07c0*/  @P0 SHF.R.U32.HI R152, RZ, R5, R0 ;  /* 0x00000005ff980219 */ /* 0x000fca0000011600 */
[----:B------:R-:W-:-:S07]  /*07d0*/  IMAD R0, R152, R3, RZ ;  /* 0x0000000398007224 */ /* 0x000fce00078e02ff */
.L_x_3121:
[----:B------:R-:W1:Y:S01]  /*07e0*/  LDC R153, c[0x0][0x8b8] ;  /* 0x00022e00ff997b82 */ /* 0x000e620000000800 */
[----:B------:R-:W-:Y:S01]  /*07f0*/  IADD3 R0, -R0, UR4, RZ ;  /* 0x0000000400007c10 */ /* 0x000fe2000fffe1ff */
[----:B------:R-:W-:Y:S02]  /*0800*/  ULDC.64 UR4, c[0x0][0x8f8] ;  /* 0x00023e0000047ab9 */ /* 0x000fe40000000a00 */
[----:B------:R-:W-:-:S04]  /*0810*/  ISETP.NE.U32.AND P0, PT, RZ, UR4, PT ;  /* 0x00000004ff007c0c */ /* 0x000fc8000bf05070 */
[----:B------:R-:W2:Y:S01]  /*0820*/  LDC R5, c[0x0][0x8c4] ;  /* 0x00023100ff057b82 */ /* 0x000ea20000000800 */
[----:B------:R-:W-:Y:S02]  /*0830*/  ISETP.NE.AND.EX P0, PT, RZ, UR5, PT, P0 ;  /* 0x00000005ff007c0c */ /* 0x000fe4000bf05300 */
[----:B-1----:R-:W-:Y:S01]  /*0840*/  ISETP.NE.AND P1, PT, R153, 0x1, PT ;  /* 0x000000019900780c */ /* 0x002fe20003f25270 */
[----:B--2---:R-:W-:-:S04]  /*0850*/  IMAD R5, R5, UR6, R0 ;  /* 0x0000000605057c24 */ /* 0x004fc8000f8e0200 */
[----:B------:R-:W-:-:S08]  /*0860*/  IMAD.MOV.U32 R19, RZ, RZ, R5 ;  /* 0x000000ffff137224 */ /* 0x000fd000078e0005 */
[----:B------:R-:W1:Y:S08]  /*0870*/  @P1 LDC R2, c[0x0][0x8bc] ;  /* 0x00022f00ff021b82 */ /* 0x000e700000000800 */
[----:B------:R-:W2:Y:S01]  /*0880*/  @P1 LDC R3, c[0x0][0x8c0] ;  /* 0x00023000ff031b82 */ /* 0x000ea20000000800 */
[----:B-1----:R-:W-:-:S05]  /*0890*/  @P1 IMAD.HI.U32 R0, R5, R2, RZ ;  /* 0x0000000205001227 */ /* 0x002fca00078e00ff */
[----:B--2---:R-:W-:-:S05]  /*08a0*/  @P1 SHF.R.U32.HI R19, RZ, R3, R0 ;  /* 0x00000003ff131219 */ /* 0x004fca0000011600 */
[----:B------:R-:W-:-:S04]  /*08b0*/  IMAD.MOV R0, RZ, RZ, -R19 ;  /* 0x000000ffff007224 */ /* 0x000fc800078e0a13 */
[----:B------:R-:W-:Y:S01]  /*08c0*/  IMAD R153, R153, R0, R5 ;  /* 0x0000000099997224 */ /* 0x000fe200078e0205 */
[----:B------:R-:W-:Y:S06]  /*08d0*/  @!P0 BRA `(.L_x_3122) ;  /* 0x0000000000108947 */ /* 0x000fec0003800000 */
[----:B------:R-:W1:Y:S02]  /*08e0*/  LDC.64 R2, c[0x0][0x8f8] ;  /* 0x00023e00ff027b82 */ /* 0x000e640000000a00 */
[----:B-1----:R-:W-:-:S05]  /*08f0*/  IMAD.WIDE R2, R19, 0x4, R2 ;  /* 0x0000000413027825 */ /* 0x002fca00078e0202 */
[----:B------:R2:W5:Y:S01]  /*0900*/  LDG.E R0, desc[UR38][R2.64] ;  /* 0x0000002602007981 */ /* 0x000562000c1e1900 */
[----:B------:R-:W-:Y:S05]  /*0910*/  BRA `(.L_x_3123) ;  /* 0x00000000002c7947 */ /* 0x000fea0003800000 */
.L_x_3122:
        /* <DEDUP_REMOVED lines=10> */
.L_x_3124:
[----:B------:R-:W1:Y:S02]  /*09c0*/  LDC R0, c[0x0][0x8ec] ;  /* 0x00023b00ff007b82 */ /* 0x000e640000000800 */
.L_x_3123:
[----:B-1---5:R-:W-:-:S04]  /*09d0*/  VIADD R0, R0, 0x5f ;  /* 0x0000005f00007836 */ /* 0x022fc80000000000 */
[----:B------:R-:W-:-:S05]  /*09e0*/  IMAD.HI R0, R0, 0x2aaaaaab, RZ ;  /* 0x2aaaaaab00007827 */ /* 0x000fca00078e02ff */
[----:B--2---:R-:W-:-:S04]  /*09f0*/  SHF.R.U32.HI R3, RZ, 0x1f, R0 ;  /* 0x0000001fff037819 */ /* 0x004fc80000011600 */
[----:B------:R-:W-:-:S04]  /*0a00*/  LEA.HI.SX32 R3, R0, R3, 0x1c ;  /* 0x0000000300037211 */ /* 0x000fc800078fe2ff */
[----:B------:R-:W-:-:S04]  /*0a10*/  ISETP.GE.AND P0, PT, R152, R3, PT ;  /* 0x000000039800720c */ /* 0x000fc80003f06270 */
[----:B------:R-:W-:-:S04]  /*0a20*/  SEL R19, R19, 0xffffffff, !P0 ;  /* 0xffffffff13137807 */ /* 0x000fc80004000000 */
[----:B------:R-:W-:-:S13]  /*0a30*/  ISETP.GE.AND P0, PT, R19, RZ, PT ;  /* 0x000000ff1300720c */ /* 0x000fda0003f06270 */
[----:B------:R-:W-:Y:S05]  /*0a40*/  @!P0 BRA `(.L_x_3125) ;  /* 0x000000a400248947 */ /* 0x000fea0003800000 */
[----:B------:R-:W-:Y:S01]  /*0a50*/  ULDC.64 UR4, c[0x0][0x780] ;  /* 0x0001e00000047ab9 */ /* 0x000fe20000000a00 */
[----:B------:R-:W1:Y:S01]  /*0a60*/  LDC R17, c[0x0][0x290] ;  /* 0x0000a400ff117b82 */ /* 0x000e620000000800 */
[----:B------:R-:W-:Y:S02]  /*0a70*/  ISETP.NE.U32.AND P0, PT, RZ, UR4, PT ;  /* 0x00000004ff007c0c */ /* 0x000fe4000bf05070 */
[----:B------:R-:W-:Y:S02]  /*0a80*/  SHF.R.S32.HI R155, RZ, 0x1f, R153 ;  /* 0x0000001fff9b7819 */ /* 0x000fe40000011499 */
[----:B------:R-:W-:-:S13]  /*0a90*/  ISETP.NE.AND.EX P0, PT, RZ, UR5, PT, P0 ;  /* 0x00000005ff007c0c */ /* 0x000fda000bf05300 */
[----:B------:R-:W-:Y:S05]  /*0aa0*/  @!P0 BRA `(.L_x_3126) ;  /* 0x0000000000108947 */ /* 0x000fea0003800000 */
[----:B------:R-:W2:Y:S02]  /*0ab0*/  LDC.64 R22, c[0x0][0x780] ;  /* 0x0001e000ff167b82 */ /* 0x000ea40000000a00 */
[----:B--2---:R-:W-:-:S06]  /*0ac0*/  IMAD.WIDE R22, R19, 0x4, R22 ;  /* 0x0000000413167825 */ /* 0x004fcc00078e0216 */
[----:B------:R2:W5:Y:S01]  /*0ad0*/  LDG.E R22, desc[UR38][R22.64] ;  /* 0x0000002616167981 */ /* 0x000562000c1e1900 */
[----:B------:R-:W-:Y:S05]  /*0ae0*/  BRA `(.L_x_3127) ;  /* 0x0000000000287947 */ /* 0x000fea0003800000 */
.L_x_3126:
        /* <DEDUP_REMOVED lines=10> */
.L_x_3127:
[----:B------:R-:W-:Y:S02]  /*0b90*/  ULDC.64 UR4, c[0x0][0x788] ;  /* 0x0001e20000047ab9 */ /* 0x000fe40000000a00 */
[----:B------:R-:W-:-:S04]  /*0ba0*/  ISETP.NE.U32.AND P0, PT, RZ, UR4, PT ;  /* 0x00000004ff007c0c */ /* 0x000fc8000bf05070 */
[----:B------:R-:W-:-:S13]  /*0bb0*/  ISETP.NE.AND.EX P0, PT, RZ, UR5, PT, P0 ;  /* 0x00000005ff007c0c */ /* 0x000fda000bf05300 */
[----:B------:R-:W-:Y:S05]  /*0bc0*/  @!P0 BRA `(.L_x_3128) ;  /* 0x0000000000108947 */ /* 0x000fea0003800000 */
[----:B------:R-:W4:Y:S02]  /*0bd0*/  LDC.64 R2, c[0x0][0x788] ;  /* 0x0001e200ff027b82 */ /* 0x000f240000000a00 */
[----:B----4-:R-:W-:-:S05]  /*0be0*/  IMAD.WIDE R2, R19, 0x4, R2 ;  /* 0x0000000413027825 */ /* 0x010fca00078e0202 */
[----:B-1----:R4:W5:Y:S01]  /*0bf0*/  LDG.E R17, desc[UR38][R2.64] ;  /* 0x0000002602117981 */ /* 0x002962000c1e1900 */
[----:B------:R-:W-:Y:S05]  /*0c00*/  BRA `(.L_x_3129) ;  /* 0x0000000000247947 */ /* 0x000fea0003800000 */
.L_x_3128:
[----:B------:R-:W-:Y:S02]  /*0c10*/  ULDC.64 UR4, c[0x0][0x778] ;  /* 0x0001de0000047ab9 */ /* 0x000fe40000000a00 */
[----:B------:R-:W-:-:S04]  /*0c20*/  ISETP.NE.U32.AND P0, PT, RZ, UR4, PT ;  /* 0x00000004ff007c0c */ /* 0x000fc8000bf05070 */
[----:B------:R-:W-:-:S13]  /*0c30*/  ISETP.NE.AND.EX P0, PT, RZ, UR5, PT, P0 ;  /* 0x00000005ff007c0c */ /* 0x000fda000bf05300 */
[----:B------:R-:W-:Y:S05]  /*0c40*/  @!P0 BRA `(.L_x_3129) ;  /* 0x0000000000148947 */ /* 0x000fea0003800000 */
[----:B------:R-:W4:Y:S02]  /*0c50*/  LDC.64 R2, c[0x0][0x778] ;  /* 0x0001de00ff027b82 */ /* 0x000f240000000a00 */
[----:B----4-:R-:W-:-:S05]  /*0c60*/  IMAD.WIDE R2, R19, 0x4, R2 ;  /* 0x0000000413027825 */ /* 0x010fca00078e0202 */
[----:B-1----:R-:W4:Y:S04]  /*0c70*/  LDG.E R17, desc[UR38][R2.64] ;  /* 0x0000002602117981 */ /* 0x002f28000c1e1900 */
[----:B------:R-:W4:Y:S02]  /*0c80*/  LDG.E R0, desc[UR38][R2.64+0x4] ;  /* 0x0000042602007981 */ /* 0x000f24000c1e1900 */
[----:B----4-:R-:W-:-:S07]  /*0c90*/  IMAD.IADD R17, R0, 0x1, -R17 ;  /* 0x0000000100117824 */ /* 0x010fce00078e0a11 */
.L_x_3129:
[C---:B-1-345:R-:W-:Y:S01]  /*0ca0*/  IMAD.IADD R3, R22.reuse, 0x1, -R17 ;  /* 0x0000000116037824 */ /* 0x07afe200078e0a11 */
[----:B------:R-:W-:Y:S01]  /*0cb0*/  ULDC UR4, c[0x0][0x74c] ;  /* 0x0001d30000047ab9 */ /* 0x000fe20000000800 */
[----:B------:R-:W-:Y:S01]  /*0cc0*/  VIADD R0, R22, 0x3f ;  /* 0x0000003f16007836 */ /* 0x000fe20000000000 */
[----:B------:R-:W-:Y:S01]  /*0cd0*/  PLOP3.LUT P0, PT, PT, PT, PT, 0x80, 0x0 ;  /* 0x000000000000781c */ /* 0x000fe20003f0f070 */
[----:B------:R-:W-:Y:S01]  /*0ce0*/  IMAD R3, R152, 0x60, R3 ;  /* 0x0000006098037824 */ /* 0x000fe200078e0203 */
[----:B------:R-:W-:Y:S02]  /*0cf0*/  CS2R R70, SRZ ;  /* 0x0000000000467805 */ /* 0x000fe4000001ff00 */
[----:B------:R-:W-:Y:S02]  /*0d00*/  CS2R R68, SRZ ;  /* 0x0000000000447805 */ /* 0x000fe4000001ff00 */
[----:B------:R-:W-:Y:S01]  /*0d10*/  CS2R R66, SRZ ;  /* 0x0000000000427805 */ /* 0x000fe2000001ff00 */
[----:B------:R-:W-:Y:S01]  /*0d20*/  VIADD R2, R3, -UR4 ;  /* 0x8000000403027c36 */ /* 0x000fe20008000000 */
[----:B------:R-:W-:-:S02]  /*0d30*/  SHF.R.S32.HI R3, RZ, 0x1f, R0 ;  /* 0x0000001fff037819 */ /* 0x000fc40000011400 */
[----:B------:R-:W-:Y:S02]  /*0d40*/  CS2R R64, SRZ ;  /* 0x0000000000407805 */ /* 0x000fe4000001ff00 */
[----:B------:R-:W-:Y:S02]  /*0d50*/  CS2R R62, SRZ ;  /* 0x00000000003e7805 */ /* 0x000fe4000001ff00 */
[----:B------:R-:W-:Y:S02]  /*0d60*/  CS2R R60, SRZ ;  /* 0x00000000003c7805 */ /* 0x000fe4000001ff00 */
[----:B------:R-:W-:Y:S02]  /*0d70*/  SHF.R.S32.HI R5, RZ, 0x1f, R2 ;  /* 0x0000001fff057819 */ /* 0x000fe40000011402 */
[----:B------:R-:W-:Y:S02]  /*0d80*/  CS2R R58, SRZ ;  /* 0x00000000003a7805 */ /* 0x000fe4000001ff00 */
[----:B------:R-:W-:-:S02]  /*0d90*/  LEA.HI R3, R3, R0, RZ, 0x6 ;  /* 0x0000000003037211 */ /* 0x000fc400078f30ff */
[----:B------:R-:W-:Y:S02]  /*0da0*/  CS2R R56, SRZ ;  /* 0x0000000000387805 */ /* 0x000fe4000001ff00 */
[----:B------:R-:W-:Y:S02]  /*0db0*/  LEA.HI R5, R5, R2, RZ, 0x6 ;  /* 0x0000000205057211 */ /* 0x000fe400078f30ff */
[----:B------:R-:W-:Y:S02]  /*0dc0*/  CS2R R54, SRZ ;  /* 0x0000000000367805 */ /* 0x000fe4000001ff00 */
[----:B------:R-:W-:Y:S02]  /*0dd0*/  SHF.R.S32.HI R18, RZ, 0x6, R3 ;  /* 0x00000006ff127819 */ /* 0x000fe40000011403 */
[----:B------:R-:W-:Y:S02]  /*0de0*/  CS2R R52, SRZ ;  /* 0x0000000000347805 */ /* 0x000fe4000001ff00 */
[----:B------:R-:W-:-:S02]  /*0df0*/  SHF.R.S32.HI R5, RZ, 0x6, R5 ;  /* 0x00000006ff057819 */ /* 0x000fc40000011405 */
[----:B------:R-:W-:Y:S02]  /*0e00*/  CS2R R50, SRZ ;  /* 0x0000000000327805 */ /* 0x000fe4000001ff00 */
[----:B------:R-:W-:Y:S02]  /*0e10*/  CS2R R48, SRZ ;  /* 0x0000000000307805 */ /* 0x000fe4000001ff00 */
[----:B------:R-:W-:Y:S02]  /*0e20*/  CS2R R46, SRZ ;  /* 0x00000000002e7805 */ /* 0x000fe4000001ff00 */
[----:B------:R-:W-:Y:S02]  /*0e30*/  VIMNMX R16, RZ, R5, !PT ;  /* 0x00000005ff107248 */ /* 0x000fe40007fe0100 */
[----:B------:R-:W-:Y:S02]  /*0e40*/  CS2R R44, SRZ ;  /* 0x00000000002c7805 */ /* 0x000fe4000001ff00 */
[----:B------:R-:W-:-:S02]  /*0e50*/  CS2R R42, SRZ ;  /* 0x00000000002a7805 */ /* 0x000fc4000001ff00 */
[----:B------:R-:W-:Y:S02]  /*0e60*/  CS2R R40, SRZ ;  /* 0x0000000000287805 */ /* 0x000fe4000001ff00 */
[----:B------:R-:W-:Y:S02]  /*0e70*/  ISETP.GT.AND P1, PT, R18, R16, PT ;  /* 0x000000101200720c */ /* 0x000fe40003f24270 */
        /* <DEDUP_REMOVED lines=45> */
[----:B------:R1:W3:Y:S01]  /*1150*/  LDC.64 R14, c[0x4][R2] ;  /* 0x01000000020e7b82 */ /* 0x0002e20000000a00 */
        /* <DEDUP_REMOVED lines=10> */
[----:B--23--:R-:W-:Y:S05]  /*1200*/  CALL.ABS.NOINC R14 ;  /* 0x000000000e007343 */ /* 0x00cfea0003c00000 */
.L_x_3132:
        /* <DEDUP_REMOVED lines=15> */
.L_x_3131:
        /* <DEDUP_REMOVED lines=20> */
.L_x_3134:
        /* <DEDUP_REMOVED lines=15> */
.L_x_3133:
[----:B------:R-:W1:Y:S01]  /*1530*/  S2R R2, SR_TID.X ;  /* 0x0000000000027919 */ /* 0x000e620000002100 */
[----:B------:R-:W-:Y:S01]  /*1540*/  UMOV UR4, 0xffffffff ;  /* 0xffffffff00047882 */ /* 0x000fe20000000000 */
[----:B-1----:R-:W-:-:S05]  /*1550*/  VIADD R0, R2, 0xffffff80 ;  /* 0xffffff8002007836 */ /* 0x002fca0000000000 */
[----:B------:R-:W-:-:S04]  /*1560*/  SHF.R.S32.HI R3, RZ, 0x1f, R0 ;  /* 0x0000001fff037819 */ /* 0x000fc80000011400 */
[----:B------:R-:W-:-:S04]  /*1570*/  LEA.HI R2, R3, R0, RZ, 0x7 ;  /* 0x0000000003027211 */ /* 0x000fc800078f38ff */
[----:B------:R-:W-:Y:S01]  /*1580*/  SHF.R.S32.HI R13, RZ, 0x7, R2 ;  /* 0x00000007ff0d7819 */ /* 0x000fe20000011402 */
[----:B------:R-:W-:Y:S06]  /*1590*/  BRA.DIV UR4, `(.L_x_3135) ;  /* 0x0000009a04587947 */ /* 0x000fec000b800000 */
[----:B------:R1:W3:Y:S02]  /*15a0*/  SHFL.IDX PT, R14, R13, RZ, 0x1f ;  /* 0x00001fff0d0e7589 */ /* 0x0002e400000e0000 */
.L_x_3274:
[----:B------:R-:W-:Y:S01]  /*15b0*/  SHF.L.U32 R15, RZ, 0x1f, RZ ;  /* 0x0000001fff0f7819 */ /* 0x000fe200000006ff */
[----:B---3--:R-:W-:Y:S01]  /*15c0*/  IMAD.HI R4, R14, 0x55555556, RZ ;  /* 0x555555560e047827 */ /* 0x008fe200078e02ff */
[----:B------:R-:W-:Y:S02]  /*15d0*/  LOP3.LUT R5, R2, 0xffffff80, RZ, 0xc0, !PT ;  /* 0xffffff8002057812 */ /* 0x000fe400078ec0ff */
[----:B------:R-:W3:Y:S01]  /*15e0*/  SYNCS.PHASECHK.TRANS64.TRYWAIT P0, [UR36+0x36400], R15 ;  /* 0x0364000fff0075a7 */ /* 0x000ee20008000164 */
[-C--:B------:R-:W-:Y:S01]  /*15f0*/  LEA.HI R2, R3, R0.reuse, RZ, 0x5 ;  /* 0x0000000003027211 */ /* 0x080fe200078f28ff */
[----:B------:R-:W-:Y:S01]  /*1600*/  IMAD.HI R8, R13, 0x55555556, RZ ;  /* 0x555555560d087827 */ /* 0x000fe200078e02ff */
[----:B------:R-:W-:Y:S02]  /*1610*/  LEA.HI R7, R3, R0, RZ, 0x4 ;  /* 0x0000000003077211 */ /* 0x000fe400078f20ff */
[--C-:B------:R-:W-:Y:S02]  /*1620*/  SHF.R.S32.HI R6, RZ, 0x5, R2.reuse ;  /* 0x00000005ff067819 */ /* 0x100fe40000011402 */
[----:B------:R-:W-:Y:S01]  /*1630*/  SHF.R.S32.HI R11, RZ, 0x1f, R2 ;  /* 0x0000001fff0b7819 */ /* 0x000fe20000011402 */
[----:B------:R-:W-:Y:S01]  /*1640*/  IMAD.IADD R2, R0, 0x1, -R5 ;  /* 0x0000000100027824 */ /* 0x000fe200078e0a05 */
[----:B------:R-:W-:-:S02]  /*1650*/  LEA.HI R3, R4, R4, RZ, 0x1 ;  /* 0x0000000404037211 */ /* 0x000fc400078f08ff */
[----:B------:R-:W-:Y:S02]  /*1660*/  LOP3.LUT R9, R7, 0xfffffff0, RZ, 0xc0, !PT ;  /* 0xfffffff007097812 */ /* 0x000fe400078ec0ff */
[----:B------:R-:W-:Y:S01]  /*1670*/  LEA.HI R11, R11, R6, RZ, 0x2 ;  /* 0x000000060b0b7211 */ /* 0x000fe200078f10ff */
[----:B------:R-:W-:Y:S01]  /*1680*/  IMAD R4, R3, -0x3, R14 ;  /* 0xfffffffd03047824 */ /* 0x000fe200078e020e */
[----:B------:R-:W-:Y:S01]  /*1690*/  LEA.HI R8, R8, R8, RZ, 0x1 ;  /* 0x0000000808087211 */ /* 0x000fe200078f08ff */
[----:B------:R-:W-:Y:S01]  /*16a0*/  IMAD.IADD R9, R0, 0x1, -R9 ;  /* 0x0000000100097824 */ /* 0x000fe200078e0a09 */
[----:B------:R-:W-:Y:S02]  /*16b0*/  SHF.R.S32.HI R3, RZ, 0x1f, R2 ;  /* 0x0000001fff037819 */ /* 0x000fe40000011402 */
[----:B------:R-:W-:Y:S01]  /*16c0*/  LOP3.LUT R11, R11, 0x3ffffc, RZ, 0xc0, !PT ;  /* 0x003ffffc0b0b7812 */ /* 0x000fe200078ec0ff */
[----:B---3--:R-:W-:Y:S06]  /*16d0*/  @P0 BRA `(.L_x_3136) ;  /* 0x0000000000080947 */ /* 0x008fec0003800000 */
[----:B------:R-:W3:Y:S02]  /*16e0*/  SYNCS.PHASECHK.TRANS64.TRYWAIT P0, [UR36+0x36400], R15 ;  /* 0x0364000fff0075a7 */ /* 0x000ee40008000164 */
[----:B---3--:R-:W-:Y:S05]  /*16f0*/  @!P0 BRA `(.L_x_3137) ;  /* 0x00000098001c8947 */ /* 0x008fea0003800000 */
.L_x_3136:
[----:B------:R-:W4:Y:S01]  /*1700*/  LDL.LU R20, [R1] ;  /* 0x0000000001147983 */ /* 0x000f220000300800 */
[----:B------:R-:W-:Y:S01]  /*1710*/  LEA.HI R0, R3, R2, RZ, 0x2 ;  /* 0x0000000203007211 */ /* 0x000fe200078f10ff */
[----:B------:R-:W-:Y:S01]  /*1720*/  IMAD R14, R8, -0x3, R13 ;  /* 0xfffffffd080e7824 */ /* 0x000fe200078e020d */
[----:B------:R-:W-:Y:S01]  /*1730*/  LEA.HI R8, R9, R9, RZ, 0x1 ;  /* 0x0000000909087211 */ /* 0x000fe200078f08ff */
[----:B------:R-:W-:Y:S01]  /*1740*/  IMAD.IADD R12, R6, 0x1, -R11 ;  /* 0x00000001060c7824 */ /* 0x000fe200078e0a0b */
[--C-:B------:R-:W-:Y:S01]  /*1750*/  SHF.R.S32.HI R5, RZ, 0x2, R0.reuse ;  /* 0x00000002ff057819 */ /* 0x100fe20000011400 */
[----:B------:R-:W-:Y:S01]  /*1760*/  IMAD R17, R152, -0x60, R17 ;  /* 0xffffffa098117824 */ /* 0x000fe200078e0211 */
[----:B------:R-:W-:Y:S02]  /*1770*/  SHF.R.S32.HI R6, RZ, 0x1f, R0 ;  /* 0x0000001fff067819 */ /* 0x000fe40000011400 */
[----:B------:R-:W-:Y:S02]  /*1780*/  CS2R R70, SRZ ;  /* 0x0000000000467805 */ /* 0x000fe4000001ff00 */
[----:B---3--:R-:W-:-:S02]  /*1790*/  LOP3.LUT R15, R0, 0x7ffffffc, RZ, 0xc0, !PT ;  /* 0x7ffffffc000f7812 */ /* 0x008fc400078ec0ff */
[----:B------:R-:W-:Y:S02]  /*17a0*/  CS2R R68, SRZ ;  /* 0x0000000000447805 */ /* 0x000fe4000001ff00 */
[--C-:B------:R-:W-:Y:S02]  /*17b0*/  SHF.R.S32.HI R0, RZ, 0x1, R8.reuse ;  /* 0x00000001ff007819 */ /* 0x100fe40000011408 */
[----:B------:R-:W-:Y:S02]  /*17c0*/  CS2R R66, SRZ ;  /* 0x0000000000427805 */ /* 0x000fe4000001ff00 */
[----:B------:R-:W-:Y:S01]  /*17d0*/  SHF.R.S32.HI R11, RZ, 0x1f, R8 ;  /* 0x0000001fff0b7819 */ /* 0x000fe20000011408 */
[----:B------:R-:W-:Y:S01]  /*17e0*/  IMAD.IADD R15, R2, 0x1, -R15 ;  /* 0x00000001020f7824 */ /* 0x000fe200078e0a0f */
        /* <DEDUP_REMOVED lines=8> */
[----:B------:R-:W-:Y:S01]  /*1870*/  SHF.R.S32.HI R7, RZ, 0x4, R7 ;  /* 0x00000004ff077819 */ /* 0x000fe20000011407 */
[----:B------:R-:W-:Y:S01]  /*1880*/  IMAD.SHL.U32 R10, R10, 0x20, RZ ;  /* 0x000000200a0a7824 */ /* 0x000fe200078e00ff */
[----:B------:R-:W-:Y:S01]  /*1890*/  LOP3.LUT R8, R8, 0x7fffffe, RZ, 0xc0, !PT ;  /* 0x07fffffe08087812 */ /* 0x000fe200078ec0ff */
[----:B------:R-:W-:Y:S01]  /*18a0*/  IMAD.IADD R11, R0, 0x1, -R11 ;  /* 0x00000001000b7824 */ /* 0x000fe200078e0a0b */
[----:B------:R-:W-:Y:S01]  /*18b0*/  LEA.HI R6, R6, R5, RZ, 0x3 ;  /* 0x0000000506067211 */ /* 0x000fe200078f18ff */
[----:B------:R-:W-:Y:S01]  /*18c0*/  IMAD.SHL.U32 R7, R7, 0x8, RZ ;  /* 0x0000000807077824 */ /* 0x000fe200078e00ff */
[----:B------:R-:W-:Y:S01]  /*18d0*/  LOP3.LUT R10, R10, 0x7fffff00, RZ, 0xc0, !PT ;  /* 0x7fffff000a0a7812 */ /* 0x000fe200078ec0ff */
[----:B------:R-:W-:Y:S01]  /*18e0*/  IMAD.SHL.U32 R0, R11, 0x40, RZ ;  /* 0x000000400b007824 */ /* 0x000fe200078e00ff */
[----:B------:R-:W-:Y:S01]  /*18f0*/  LOP3.LUT R6, R6, 0xfffffff8, RZ, 0xc0, !PT ;  /* 0xfffffff806067812 */ /* 0x000fe200078ec0ff */
[----:B------:R-:W-:Y:S01]  /*1900*/  IMAD.IADD R9, R9, 0x1, -R8 ;  /* 0x0000000109097824 */ /* 0x000fe200078e0a08 */
[----:B------:R-:W-:Y:S01]  /*1910*/  LEA.HI R3, R3, R2, RZ, 0x5 ;  /* 0x0000000203037211 */ /* 0x000fe200078f28ff */
[----:B------:R-:W-:Y:S01]  /*1920*/  IMAD R10, R13, 0x800, R10 ;  /* 0x000008000d0a7824 */ /* 0x000fe200078e020a */
[----:B------:R-:W-:Y:S01]  /*1930*/  LOP3.LUT R0, R0, 0xc0, RZ, 0xc0, !PT ;  /* 0x000000c000007812 */ /* 0x000fe200078ec0ff */
[----:B------:R-:W-:Y:S01]  /*1940*/  IMAD R8, R14, 0x10, R15 ;  /* 0x000000100e087824 */ /* 0x000fe200078e020f */
[----:B------:R-:W-:Y:S01]  /*1950*/  SHF.R.S32.HI R3, RZ, 0x5, R3 ;  /* 0x00000005ff037819 */ /* 0x000fe20000011403 */
[----:B------:R-:W-:Y:S01]  /*1960*/  IMAD R9, R9, 0x20, R10 ;  /* 0x0000002009097824 */ /* 0x000fe200078e020a */
[----:B------:R-:W-:Y:S01]  /*1970*/  LOP3.LUT R7, R0, 0x8, R7, 0xf8, !PT ;  /* 0x0000000800077812 */ /* 0x000fe200078ef807 */
[----:B------:R-:W-:Y:S01]  /*1980*/  IMAD.IADD R6, R5, 0x1, -R6 ;  /* 0x0000000105067824 */ /* 0x000fe200078e0a06 */
[----:B------:R-:W-:Y:S01]  /*1990*/  SHF.R.U32.HI R0, RZ, 0x3, R0 ;  /* 0x00000003ff007819 */ /* 0x000fe20000011600 */
[----:B------:R-:W-:Y:S01]  /*19a0*/  IMAD R12, R12, 0x200, R9 ;  /* 0x000002000c0c7824 */ /* 0x000fe200078e0209 */
[----:B------:R-:W-:Y:S01]  /*19b0*/  LOP3.LUT P0, RZ, R11, 0x2, RZ, 0xc0, !PT ;  /* 0x000000020bff7812 */ /* 0x000fe2000780c0ff */
[----:B------:R-:W-:Y:S01]  /*19c0*/  IMAD R14, R13, 0x400, R2 ;  /* 0x000004000d0e7824 */ /* 0x000fe200078e0202 */
[----:B------:R-:W-:Y:S01]  /*19d0*/  LOP3.LUT R7, R7, R0, RZ, 0x3c, !PT ;  /* 0x0000000007077212 */ /* 0x000fe200078e3cff */
[----:B------:R-:W-:Y:S01]  /*19e0*/  IMAD R6, R3, 0x10, R6 ;  /* 0x0000001003067824 */ /* 0x000fe200078e0206 */
[----:B------:R-:W-:Y:S01]  /*19f0*/  IADD3 R3, -R22, 0x1, R17 ;  /* 0x0000000116037810 */ /* 0x000fe20007ffe111 */
[----:B------:R-:W-:Y:S01]  /*1a00*/  IMAD.SHL.U32 R8, R8, 0x2, RZ ;  /* 0x0000000208087824 */ /* 0x000fe200078e00ff */
[----:B------:R-:W-:Y:S01]  /*1a10*/  CS2R R56, SRZ ;  /* 0x0000000000387805 */ /* 0x000fe2000001ff00 */
[----:B------:R-:W-:Y:S01]  /*1a20*/  IMAD.IADD R11, R12, 0x1, R7 ;  /* 0x000000010c0b7824 */ /* 0x000fe200078e0207 */
[----:B------:R-:W-:Y:S01]  /*1a30*/  CS2R R54, SRZ ;  /* 0x0000000000367805 */ /* 0x000fe2000001ff00 */
[----:B------:R-:W-:Y:S01]  /*1a40*/  IMAD.MOV.U32 R12, RZ, RZ, 0x20 ;  /* 0x00000020ff0c7424 */ /* 0x000fe200078e00ff */
[----:B------:R-:W-:Y:S01]  /*1a50*/  CS2R R52, SRZ ;  /* 0x0000000000347805 */ /* 0x000fe2000001ff00 */
[----:B------:R-:W-:Y:S01]  /*1a60*/  IMAD.SHL.U32 R0, R14, 0x4, RZ ;  /* 0x000000040e007824 */ /* 0x000fe200078e00ff */
[----:B------:R-:W-:Y:S01]  /*1a70*/  LEA R11, R11, UR36, 0x1 ;  /* 0x000000240b0b7c11 */ /* 0x000fe2000f8e08ff */
[--C-:B------:R-:W-:Y:S01]  /*1a80*/  IMAD.IADD R9, R17, 0x1, -R8.reuse ;  /* 0x0000000111097824 */ /* 0x100fe200078e0a08 */
[----:B------:R-:W-:Y:S01]  /*1a90*/  SEL R12, R12, 0xffffffe0, !P0 ;  /* 0xffffffe00c0c7807 */ /* 0x000fe20004000000 */
[----:B------:R-:W-:Y:S01]  /*1aa0*/  IMAD.IADD R8, R3, 0x1, -R8 ;  /* 0x0000000103087824 */ /* 0x000fe200078e0a08 */
        /* <DEDUP_REMOVED lines=42> */
[----:B------:R-:W-:-:S02]  /*1d50*/  IADD3 R17, R12, 0x30400, R11 ;  /* 0x000304000c117810 */ /* 0x000fc40007ffe00b */
[----:B----4-:R-:W-:-:S07]  /*1d60*/  LOP3.LUT R10, R20, 0x1, RZ, 0xfc, !PT ;  /* 0x00000001140a7812 */ /* 0x010fce00078efcff */
.L_x_3148:
[----:B------:R-:W-:-:S13]  /*1d70*/  ISETP.NE.AND P0, PT, R10, 0x3, PT ;  /* 0x000000030a00780c */ /* 0x000fda0003f05270 */
[----:B---3--:R-:W-:Y:S05]  /*1d80*/  @!P0 BRA `(.L_x_3138) ;  /* 0x0000000000048947 */ /* 0x008fea0003800000 */
[----:B------:R-:W-:Y:S01]  /*1d90*/  BPT.TRAP 0x1 ;  /* 0x000000040000795c */ /* 0x000fe20000300000 */
.L_x_3138:
[----:B------:R-:W-:Y:S02]  /*1da0*/  LEA R3, R2, UR36, 0x3 ;  /* 0x0000002402037c11 */ /* 0x000fe4000f8e18ff */
[----:B------:R-:W-:-:S04]  /*1db0*/  SHF.L.U32 R12, R7, 0x1f, RZ ;  /* 0x0000001f070c7819 */ /* 0x000fc800000006ff */
[----:B------:R3:W4:Y:S01]  /*1dc0*/  SYNCS.PHASECHK.TRANS64.TRYWAIT P1, [R3+URZ+0x36410], R12 ;  /* 0x0364100c030075a7 */ /* 0x000722000802017f */
[----:B------:R-:W-:Y:S05]  /*1dd0*/  @!P0 BRA `(.L_x_3139) ;  /* 0x0000000000048947 */ /* 0x000fea0003800000 */
[----:B------:R-:W-:Y:S01]  /*1de0*/  BPT.TRAP 0x1 ;  /* 0x000000040000795c */ /* 0x000fe20000300000 */
.L_x_3139:
[----:B----4-:R-:W-:Y:S05]  /*1df0*/  @P1 BRA `(.L_x_3140) ;  /* 0x0000000000081947 */ /* 0x010fea0003800000 */
[----:B------:R-:W4:Y:S02]  /*1e00*/  SYNCS.PHASECHK.TRANS64.TRYWAIT P1, [R3+URZ+0x36410], R12 ;  /* 0x0364100c030075a7 */ /* 0x000f24000802017f */
[----:B----4-:R-:W-:Y:S05]  /*1e10*/  @!P1 BRA `(.L_x_3141) ;  /* 0x0000009000689947 */ /* 0x010fea0003800000 */
.L_x_3140:
[----:B------:R-:W-:Y:S05]  /*1e20*/  WARPSYNC.ALL ;  /* 0x0000000000007948 */ /* 0x000fea0003800000 */
[----:B------:R-:W-:Y:S01]  /*1e30*/  R2UR UR6, R4 ;  /* 0x00000000040672ca */ /* 0x000fe200000e0000 */
[----:B------:R-:W-:Y:S01]  /*1e40*/  UIADD3 UR4, UR36, 0x1e000, URZ ;  /* 0x0001e00024047890 */ /* 0x000fe2000fffe03f */
[C---:B------:R-:W-:Y:S01]  /*1e50*/  R2UR UR7, R2.reuse ;  /* 0x00000000020772ca */ /* 0x040fe200000e0000 */
[----:B------:R-:W-:Y:S01]  /*1e60*/  WARPGROUP.ARRIVE ;  /* 0x00000000000079c5 */ /* 0x000fe20000000000 */
[----:B------:R-:W-:Y:S01]  /*1e70*/  UMOV UR13, 0x40000040 ;  /* 0x40000040000d7882 */ /* 0x000fe20000000000 */
[----:B------:R-:W-:Y:S01]  /*1e80*/  USHF.R.U32.HI UR5, URZ, 0x4, UR4 ;  /* 0x000000043f057899 */ /* 0x000fe20008011604 */
[----:B---34-:R-:W-:Y:S01]  /*1e90*/  IMAD R12, R2, 0x40, R6 ;  /* 0x00000040020c7824 */ /* 0x018fe200078e0206 */
        /* <DEDUP_REMOVED lines=92> */
[----:B-1----:R3:W1:Y:S01]  /*2460*/  LDS R13, [R14+0x30020] ;  /* 0x030020000e0d7984 */ /* 0x0026620000000800 */
[----:B------:R-:W-:Y:S05]  /*2470*/  @!P0 BRA `(.L_x_3142) ;  /* 0x0000000000048947 */ /* 0x000fea0003800000 */
[----:B------:R-:W-:Y:S01]  /*2480*/  BPT.TRAP 0x1 ;  /* 0x000000040000795c */ /* 0x000fe20000300000 */
.L_x_3142:
[----:B------:R-:W-:-:S04]  /*2490*/  SHF.L.U32 R15, R5, 0x1f, RZ ;  /* 0x0000001f050f7819 */ /* 0x000fc800000006ff */
[----:B------:R1:W1:Y:S01]  /*24a0*/  SYNCS.PHASECHK.TRANS64.TRYWAIT P1, [UR36+0x36430], R15 ;  /* 0x0364300fff0075a7 */ /* 0x0002620008020164 */
[----:B------:R-:W-:Y:S05]  /*24b0*/  @!P0 BRA `(.L_x_3143) ;  /* 0x0000000000048947 */ /* 0x000fea0003800000 */
[----:B------:R-:W-:Y:S01]  /*24c0*/  BPT.TRAP 0x1 ;  /* 0x000000040000795c */ /* 0x000fe20000300000 */
.L_x_3143:
[----:B-1----:R-:W-:Y:S05]  /*24d0*/  @P1 BRA `(.L_x_3144) ;  /* 0x0000000000081947 */ /* 0x002fea0003800000 */
[----:B------:R-:W1:Y:S02]  /*24e0*/  SYNCS.PHASECHK.TRANS64.TRYWAIT P1, [UR36+0x36430], R15 ;  /* 0x0364300fff0075a7 */ /* 0x000e640008020164 */
[----:B-1----:R-:W-:Y:S05]  /*24f0*/  @!P1 BRA `(.L_x_3145) ;  /* 0x0000008800c49947 */ /* 0x002fea0003800000 */
.L_x_3144:
[----:B------:R-:W-:Y:S01]  /*2500*/  UIADD3 UR5, UR36, 0x2a000, URZ ;  /* 0x0002a00024057890 */ /* 0x000fe2000fffe03f */
[----:B------:R-:W-:Y:S01]  /*2510*/  WARPGROUP.ARRIVE ;  /* 0x00000000000079c5 */ /* 0x000fe20000000000 */
[----:B------:R-:W-:Y:S01]  /*2520*/  UIADD3 UR4, UR4, 0x9000, URZ ;  /* 0x0000900004047890 */ /* 0x000fe2000fffe03f */
[----:B------:R-:W-:Y:S01]  /*2530*/  IMAD R15, R16, 0x40, R6 ;  /* 0x00000040100f7824 */ /* 0x000fe200078e0206 */
[----:B------:R-:W-:Y:S02]  /*2540*/  USHF.R.U32.HI UR6, URZ, 0x4, UR5 ;  /* 0x000000043f067899 */ /* 0x000fe40008011605 */
[----:B------:R-:W-:Y:S02]  /*2550*/  USHF.R.U32.HI UR4, URZ, 0x4, UR4 ;  /* 0x000000043f047899 */ /* 0x000fe40008011604 */
[----:B------:R-:W-:Y:S01]  /*2560*/  ULOP3.LUT UR7, UR6, 0x3fff, URZ, 0xc0, !UPT ;  /* 0x00003fff06077892 */ /* 0x000fe2000f8ec03f */
[----:B---3--:R-:W-:Y:S01]  /*2570*/  VIADDMNMX R14, R15, R8, R9, PT ;  /* 0x000000080f0e7246 */ /* 0x008fe20003800109 */
        /* <DEDUP_REMOVED lines=9> */
[----:B------:R-:W-:Y:S01]  /*2610*/  FSEL R137, R137, -INF , P6 ;  /* 0xff80000089897808 */ /* 0x000fe20003000000 */
[----:B------:R-:W-:Y:S01]  /*2620*/  UMOV UR10, UR6 ;  /* 0x00000006000a7c82 */ /* 0x000fe20008000000 */
[C---:B------:R-:W-:Y:S01]  /*2630*/  ISETP.GT.AND P5, PT, R14.reuse, 0x8, PT ;  /* 0x000000080e00780c */ /* 0x040fe20003fa4270 */
[----:B------:R-:W-:Y:S01]  /*2640*/  HGMMA.64x32x16.F32.BF16 R120, gdesc[UR8], RZ, !UPT, gsb0 ;  /* 0x00600000087879f0 */ /* 0x000fe2000c0018ff */
[----:B------:R-:W-:Y:S01]  /*2650*/  UIADD3 UR10, UR6, 0x2, URZ ;  /* 0x00000002060a7890 */ /* 0x000fe2000fffe03f */
[C---:B------:R-:W-:Y:S01]  /*2660*/  ISETP.GT.AND P4, PT, R14.reuse, 0x9, PT ;  /* 0x000000090e00780c */ /* 0x040fe20003f84270 */
[----:B------:R-:W-:Y:S01]  /*2670*/  UIADD3 UR8, UR4, 0x2, URZ ;  /* 0x0000000204087890 */ /* 0x000fe2000fffe03f */
[C---:B------:R-:W-:Y:S01]  /*2680*/  ISETP.GT.AND P3, PT, R14.reuse, 0x10, PT ;  /* 0x000000100e00780c */ /* 0x040fe20003f64270 */
[----:B------:R-:W-:Y:S01]  /*2690*/  UMOV UR11, 0x40000040 ;  /* 0x40000040000b7882 */ /* 0x000fe20000000000 */
[----:B------:R-:W-:Y:S01]  /*26a0*/  UMOV UR9, 0x40000040 ;  /* 0x4000004000097882 */ /* 0x000fe20000000000 */
[C---:B------:R-:W-:Y:S01]  /*26b0*/  ISETP.GT.AND P2, PT, R14.reuse, 0x11, PT ;  /* 0x000000110e00780c */ /* 0x040fe20003f44270 */
[--C-:B----4-:R-:W-:Y:S01]  /*26c0*/  FFMA.FTZ R20, R21, UR40, -R12.reuse ;  /* 0x0000002815147c23 */ /* 0x110fe2000801080c */
[C---:B------:R-:W-:Y:S01]  /*26d0*/  ISETP.GT.AND P1, PT, R14.reuse, 0x18, PT ;  /* 0x000000180e00780c */ /* 0x040fe20003f24270 */
[----:B------:R-:W-:Y:S01]  /*26e0*/  FFMA.FTZ R21, R137, UR40, -R12 ;  /* 0x0000002889157c23 */ /* 0x000fe2000801080c */
[----:B------:R-:W-:Y:S01]  /*26f0*/  ISETP.GT.AND P6, PT, R14, 0x19, PT ;  /* 0x000000190e00780c */ /* 0x000fe20003fc4270 */
[----:B------:R-:W-:Y:S01]  /*2700*/  UMOV UR7, 0x80000020 ;  /* 0x8000002000077882 */ /* 0x000fe20000000000 */
[----:B------:R-:W-:Y:S01]  /*2710*/  IADD3 R14, R8, 0x8, R15 ;  /* 0x00000008080e7810 */ /* 0x000fe20007ffe00f */
[----:B------:R-:W-:Y:S01]  /*2720*/  MUFU.EX2 R20, R20 ;  /* 0x0000001400147308 */ /* 0x000fe20000000800 */
[----:B------:R-:W-:-:S02]  /*2730*/  FSEL R15, R140, -INF , P5 ;  /* 0xff8000008c0f7808 */ /* 0x000fc40002800000 */
[----:B------:R-:W-:Y:S02]  /*2740*/  VIMNMX R14, R9, R14, PT ;  /* 0x0000000e090e7248 */ /* 0x000fe40003fe0100 */
[----:B------:R-:W-:Y:S01]  /*2750*/  FSEL R157, R148, -INF , P1 ;  /* 0xff800000949d7808 */ /* 0x000fe20000800000 */
[--C-:B------:R-:W-:Y:S01]  /*2760*/  FFMA.FTZ R22, R15, UR40, -R12.reuse ;  /* 0x000000280f167c23 */ /* 0x100fe2000801080c */
[----:B------:R-:W-:Y:S01]  /*2770*/  ISETP.GT.AND P1, PT, R14, RZ, PT ;  /* 0x000000ff0e00720c */ /* 0x000fe20003f24270 */
[----:B------:R-:W1:Y:S01]  /*2780*/  MUFU.EX2 R21, R21 ;  /* 0x0000001500157308 */ /* 0x000e620000000800 */
[----:B--2---:R-:W-:Y:S01]  /*2790*/  FSEL R23, R141, -INF , P4 ;  /* 0xff8000008d177808 */ /* 0x004fe20002000000 */
[--C-:B------:R-:W-:Y:S01]  /*27a0*/  FFMA.FTZ R157, R157, UR40, -R12.reuse ;  /* 0x000000289d9d7c23 */ /* 0x100fe2000801080c */
[----:B------:R-:W-:Y:S02]  /*27b0*/  FSEL R138, R138, -INF , P1 ;  /* 0xff8000008a8a7808 */ /* 0x000fe40000800000 */
[----:B------:R-:W-:Y:S01]  /*27c0*/  LEA R15, R6, UR36, 0x2 ;  /* 0x00000024060f7c11 */ /* 0x000fe2000f8e10ff */
[--C-:B------:R-:W-:Y:S01]  /*27d0*/  FFMA.FTZ R23, R23, UR40, -R12.reuse ;  /* 0x0000002817177c23 */ /* 0x100fe2000801080c */
[----:B------:R-:W-:Y:S01]  /*27e0*/  FSEL R141, R144, -INF , P3 ;  /* 0xff800000908d7808 */ /* 0x000fe20001800000 */
[----:B------:R-:W-:Y:S01]  /*27f0*/  FFMA.FTZ R136, R138, UR40, -R13 ;  /* 0x000000288a887c23 */ /* 0x000fe2000801080d */
[----:B------:R-:W-:Y:S01]  /*2800*/  ISETP.GT.AND P4, PT, R14, 0x1, PT ;  /* 0x000000010e00780c */ /* 0x000fe20003f84270 */
[----:B------:R-:W-:Y:S01]  /*2810*/  MUFU.EX2 R22, R22 ;  /* 0x0000001600167308 */ /* 0x000fe20000000800 */
[----:B------:R-:W-:Y:S01]  /*2820*/  FSEL R145, R145, -INF , P2 ;  /* 0xff80000091917808 */ /* 0x000fe20001000000 */
[----:B------:R-:W-:Y:S01]  /*2830*/  FFMA.FTZ R141, R141, UR40, -R12 ;  /* 0x000000288d8d7c23 */ /* 0x000fe2000801080c */
[----:B------:R-:W-:-:S02]  /*2840*/  FSEL R149, R149, -INF , P6 ;  /* 0xff80000095957808 */ /* 0x000fc40003000000 */
[C---:B------:R-:W-:Y:S01]  /*2850*/  ISETP.GT.AND P3, PT, R14.reuse, 0x8, PT ;  /* 0x000000080e00780c */ /* 0x040fe20003f64270 */
[--C-:B------:R-:W-:Y:S01]  /*2860*/  FFMA.FTZ R145, R145, UR40, -R12.reuse ;  /* 0x0000002891917c23 */ /* 0x100fe2000801080c */
[----:B------:R-:W-:Y:S01]  /*2870*/  ISETP.GT.AND P2, PT, R14, 0x9, PT ;  /* 0x000000090e00780c */ /* 0x000fe20003f44270 */
[----:B------:R-:W-:Y:S01]  /*2880*/  FFMA.FTZ R149, R149, UR40, -R12 ;  /* 0x0000002895957c23 */ /* 0x000fe2000801080c */
[----:B------:R-:W-:Y:S01]  /*2890*/  FSEL R138, R139, -INF , P4 ;  /* 0xff8000008b8a7808 */ /* 0x000fe20002000000 */
[----:B------:R-:W-:Y:S01]  /*28a0*/  MUFU.EX2 R23, R23 ;  /* 0x0000001700177308 */ /* 0x000fe20000000800 */
[----:B------:R-:W-:Y:S02]  /*28b0*/  FSEL R142, R142, -INF , P3 ;  /* 0xff8000008e8e7808 */ /* 0x000fe40001800000 */
[----:B------:R-:W-:Y:S01]  /*28c0*/  FSEL R12, R143, -INF , P2 ;  /* 0xff8000008f0c7808 */ /* 0x000fe20001000000 */
[--C-:B------:R-:W-:Y:S01]  /*28d0*/  FFMA.FTZ R139, R138, UR40, -R13.reuse ;  /* 0x000000288a8b7c23 */ /* 0x100fe2000801080d */
[----:B------:R-:W-:Y:S01]  /*28e0*/  ISETP.GT.AND P1, PT, R14, 0x10, PT ;  /* 0x000000100e00780c */ /* 0x000fe20003f24270 */
[----:B------:R-:W-:Y:S01]  /*28f0*/  FFMA.FTZ R138, R142, UR40, -R13 ;  /* 0x000000288e8a7c23 */ /* 0x000fe2000801080d */
[C---:B------:R-:W-:Y:S01]  /*2900*/  ISETP.GT.AND P4, PT, R14.reuse, 0x11, PT ;  /* 0x000000110e00780c */ /* 0x040fe20003f84270 */
[----:B------:R-:W-:Y:S01]  /*2910*/  MUFU.EX2 R136, R136 ;  /* 0x0000008800887308 */ /* 0x000fe20000000800 */
[----:B------:R-:W-:-:S02]  /*2920*/  ISETP.GT.AND P5, PT, R14, 0x18, PT ;  /* 0x000000180e00780c */ /* 0x000fc40003fa4270 */
[----:B------:R-:W-:Y:S01]  /*2930*/  ISETP.GT.AND P6, PT, R14, 0x19, PT ;  /* 0x000000190e00780c */ /* 0x000fe20003fc4270 */
[--C-:B------:R-:W-:Y:S01]  /*2940*/  FFMA.FTZ R14, R12, UR40, -R13.reuse ;  /* 0x000000280c0e7c23 */ /* 0x100fe2000801080d */
[----:B------:R-:W-:Y:S02]  /*2950*/  FSEL R12, R147, -INF , P4 ;  /* 0xff800000930c7808 */ /* 0x000fe40002000000 */
[----:B------:R-:W-:Y:S01]  /*2960*/  FSEL R142, R146, -INF , P1 ;  /* 0xff800000928e7808 */ /* 0x000fe20000800000 */
[----:B------:R-:W2:Y:S01]  /*2970*/  MUFU.EX2 R139, R139 ;  /* 0x0000008b008b7308 */ /* 0x000ea20000000800 */
[----:B------:R-:W-:Y:S01]  /*2980*/  FSEL R144, R150, -INF , P5 ;  /* 0xff80000096907808 */ /* 0x000fe20002800000 */
[----:B------:R-:W-:Y:S02]  /*2990*/  WARPGROUP.DEPBAR.LE gsb0, 0x0 ;  /* 0x00008000000079c5 */ /* 0x000fe40000010000 */
[----:B------:R-:W-:Y:S01]  /*29a0*/  WARPGROUP.ARRIVE ;  /* 0x00000000000079c5 */ /* 0x000fe20000000000 */
[----:B------:R-:W-:Y:S01]  /*29b0*/  FSEL R146, R151, -INF , P6 ;  /* 0xff80000097927808 */ /* 0x000fe20003000000 */
[--C-:B------:R-:W-:Y:S01]  /*29c0*/  FFMA.FTZ R142, R142, UR40, -R13.reuse ;  /* 0x000000288e8e7c23 */ /* 0x100fe2000801080d */
[--C-:B------:R-:W-:Y:S01]  /*29d0*/  FFMA.FTZ R143, R12, UR40, -R13.reuse ;  /* 0x000000280c8f7c23 */ /* 0x100fe2000801080d */
[----:B------:R-:W-:Y:S01]  /*29e0*/  MUFU.EX2 R138, R138 ;  /* 0x0000008a008a7308 */ /* 0x000fe20000000800 */
[--C-:B------:R-:W-:Y:S01]  /*29f0*/  FFMA.FTZ R144, R144, UR40, -R13.reuse ;  /* 0x0000002890907c23 */ /* 0x100fe2000801080d */
[----:B------:R-:W-:Y:S01]  /*2a00*/  HGMMA.64x32x16.F32.BF16 R120, gdesc[UR8], R120, gsb0 ;  /* 0x00600000087879f0 */ /* 0x000fe20008001878 */
[----:B------:R-:W-:Y:S01]  /*2a10*/  UIADD3 UR10, UR6, 0x4, URZ ;  /* 0x00000004060a7890 */ /* 0x000fe2000fffe03f */
[----:B------:R-:W-:Y:S01]  /*2a20*/  FFMA.FTZ R146, R146, UR40, -R13 ;  /* 0x0000002892927c23 */ /* 0x000fe2000801080d */
[----:B------:R-:W-:Y:S01]  /*2a30*/  UIADD3 UR8, UR4, 0x4, URZ ;  /* 0x0000000404087890 */ /* 0x000fe2000fffe03f */
[----:B-1----:R-:W-:Y:S01]  /*2a40*/  F2FP.BF16.F32.PACK_AB R12, R21, R20 ;  /* 0x00000014150c723e */ /* 0x002fe200000010ff */
[----:B------:R-:W-:Y:S01]  /*2a50*/  UMOV UR11, 0x40000040 ;  /* 0x40000040000b7882 */ /* 0x000fe20000000000 */
[----:B------:R-:W-:Y:S01]  /*2a60*/  UMOV UR9, 0x40000040 ;  /* 0x4000004000097882 */ /* 0x000fe20000000000 */
[----:B------:R1:W3:Y:S01]  /*2a70*/  MUFU.EX2 R147, R14 ;  /* 0x0000000e00937308 */ /* 0x0002e20000000800 */
[----:B--2---:R-:W-:-:S07]  /*2a80*/  F2FP.BF16.F32.PACK_AB R13, R139, R136 ;  /* 0x000000888b0d723e */ /* 0x004fce00000010ff */
[----:B------:R-:W-:Y:S01]  /*2a90*/  MUFU.EX2 R141, R141 ;  /* 0x0000008d008d7308 */ /* 0x000fe20000000800 */
[----:B-1----:R-:W-:-:S07]  /*2aa0*/  F2FP.BF16.F32.PACK_AB R14, R23, R22 ;  /* 0x00000016170e723e */ /* 0x002fce00000010ff */
[----:B------:R-:W-:Y:S08]  /*2ab0*/  MUFU.EX2 R148, R145 ;  /* 0x0000009100947308 */ /* 0x000ff00000000800 */
[----:B------:R-:W-:Y:S08]  /*2ac0*/  MUFU.EX2 R157, R157 ;  /* 0x0000009d009d7308 */ /* 0x000ff00000000800 */
[----:B------:R-:W1:Y:S08]  /*2ad0*/  MUFU.EX2 R150, R149 ;  /* 0x0000009500967308 */ /* 0x000e700000000800 */
[----:B------:R-:W-:Y:S08]  /*2ae0*/  MUFU.EX2 R142, R142 ;  /* 0x0000008e008e7308 */ /* 0x000ff00000000800 */
[----:B------:R-:W2:Y:S01]  /*2af0*/  MUFU.EX2 R143, R143 ;  /* 0x0000008f008f7308 */ /* 0x000ea20000000800 */
[----:B------:R-:W-:-:S02]  /*2b00*/  WARPGROUP.DEPBAR.LE gsb0, 0x0 ;  /* 0x00008000000079c5 */ /* 0x000fc40000010000 */
[----:B------:R-:W-:-:S05]  /*2b10*/  WARPGROUP.ARRIVE ;  /* 0x00000000000079c5 */ /* 0x000fca0000000000 */
[----:B------:R-:W-:Y:S01]  /*2b20*/  MUFU.EX2 R144, R144 ;  /* 0x0000009000907308 */ /* 0x000fe20000000800 */
        /* <DEDUP_REMOVED lines=76> */
[----:B------:R-:W4:Y:S04]  /*2ff0*/  LDS R137, [R15+0x30200] ;  /* 0x030200000f897984 */ /* 0x000f280000000800 */
[----:B------:R3:W5:Y:S02]  /*3000*/  LDS R140, [R15+0x30220] ;  /* 0x030220000f8c7984 */ /* 0x0007640000000800 */
[----:B---3--:R-:W-:Y:S01]  /*3010*/  F2FP.BF16.F32.PACK_AB R15, R147, R138 ;  /* 0x0000008a930f723e */ /* 0x008fe200000010ff */
[----:B------:R-:W-:Y:S06]  /*3020*/  BAR.SYNC.DEFER_BLOCKING 0x9, 0x180 ;  /* 0x0246000000007b1d */ /* 0x000fec0000010000 */
[----:B------:R3:W-:Y:S01]  /*3030*/  STSM.16.M88.4 [R11+0x30400], R12 ;  /* 0x0304000c0b007844 */ /* 0x0007e20000000200 */
[--C-:B----4-:R-:W-:Y:S01]  /*3040*/  FADD.FTZ R151, R120, -R137.reuse ;  /* 0x8000008978977221 */ /* 0x110fe20000010000 */
[--C-:B------:R-:W-:Y:S01]  /*3050*/  FADD.FTZ R120, R121, -R137.reuse ;  /* 0x8000008979787221 */ /* 0x100fe20000010000 */
[--C-:B------:R-:W-:Y:S01]  /*3060*/  FADD.FTZ R121, R124, -R137.reuse ;  /* 0x800000897c797221 */ /* 0x100fe20000010000 */
[--C-:B------:R-:W-:Y:S01]  /*3070*/  FADD.FTZ R124, R125, -R137.reuse ;  /* 0x800000897d7c7221 */ /* 0x100fe20000010000 */
[----:B------:R-:W-:Y:S01]  /*3080*/  FMUL.FTZ R151, R20, R151 ;  /* 0x0000009714977220 */ /* 0x000fe20000410000 */
[----:B------:R-:W-:Y:S01]  /*3090*/  FMUL.FTZ R20, R21, R120 ;  /* 0x0000007815147220 */ /* 0x000fe20000410000 */
[----:B------:R-:W-:Y:S01]  /*30a0*/  FMUL.FTZ R22, R22, R121 ;  /* 0x0000007916167220 */ /* 0x000fe20000410000 */
[--C-:B-----5:R-:W-:Y:S01]  /*30b0*/  FADD.FTZ R121, R122, -R140.reuse ;  /* 0x8000008c7a797221 */ /* 0x120fe20000010000 */
[--C-:B------:R-:W-:Y:S01]  /*30c0*/  FADD.FTZ R120, R127, -R140.reuse ;  /* 0x8000008c7f787221 */ /* 0x100fe20000010000 */
[----:B-1----:R-:W-:Y:S01]  /*30d0*/  F2FP.BF16.F32.PACK_AB R122, R150, R157 ;  /* 0x0000009d967a723e */ /* 0x002fe200000010ff */
[--C-:B------:R-:W-:Y:S01]  /*30e0*/  FADD.FTZ R21, R134, -R140.reuse ;  /* 0x8000008c86157221 */ /* 0x100fe20000010000 */
[----:B------:R-:W-:Y:S01]  /*30f0*/  FMUL.FTZ R136, R136, R121 ;  /* 0x0000007988887220 */ /* 0x000fe20000410000 */
[----:B------:R-:W-:Y:S01]  /*3100*/  FMUL.FTZ R147, R147, R120 ;  /* 0x0000007893937220 */ /* 0x000fe20000410000 */
[----:B---3--:R-:W1:Y:S01]  /*3110*/  MUFU.EX2 R13, R146 ;  /* 0x00000092000d7308 */ /* 0x008e620000000800 */
[--C-:B------:R-:W-:Y:S01]  /*3120*/  FADD.FTZ R14, R123, -R140.reuse ;  /* 0x8000008c7b0e7221 */ /* 0x100fe20000010000 */
[--C-:B------:R-:W-:Y:S01]  /*3130*/  FADD.FTZ R123, R126, -R140.reuse ;  /* 0x8000008c7e7b7221 */ /* 0x100fe20000010000 */
[----:B------:R-:W-:Y:S01]  /*3140*/  F2FP.BF16.F32.PACK_AB R120, R148, R141 ;  /* 0x0000008d9478723e */ /* 0x000fe200000010ff */
[--C-:B------:R-:W-:Y:S01]  /*3150*/  FADD.FTZ R15, R130, -R140.reuse ;  /* 0x8000008c820f7221 */ /* 0x100fe20000010000 */
[----:B--2---:R-:W-:Y:S01]  /*3160*/  F2FP.BF16.F32.PACK_AB R121, R143, R142 ;  /* 0x0000008e8f79723e */ /* 0x004fe200000010ff */
[----:B------:R-:W-:Y:S01]  /*3170*/  FMUL.FTZ R138, R138, R123 ;  /* 0x0000007b8a8a7220 */ /* 0x000fe20000410000 */
[--C-:B------:R-:W-:Y:S01]  /*3180*/  FADD.FTZ R12, R131, -R140.reuse ;  /* 0x8000008c830c7221 */ /* 0x100fe20000010000 */
[--C-:B------:R-:W-:Y:S01]  /*3190*/  FADD.FTZ R128, R128, -R137.reuse ;  /* 0x8000008980807221 */ /* 0x100fe20000010000 */
[--C-:B------:R-:W-:Y:S01]  /*31a0*/  FADD.FTZ R129, R129, -R137.reuse ;  /* 0x8000008981817221 */ /* 0x100fe20000010000 */
[--C-:B------:R-:W-:Y:S01]  /*31b0*/  FADD.FTZ R132, R132, -R137.reuse ;  /* 0x8000008984847221 */ /* 0x100fe20000010000 */
[----:B------:R-:W-:Y:S01]  /*31c0*/  FADD.FTZ R133, R133, -R137 ;  /* 0x8000008985857221 */ /* 0x000fe20000010000 */
[----:B------:R-:W-:Y:S01]  /*31d0*/  FADD.FTZ R140, R135, -R140 ;  /* 0x8000008c878c7221 */ /* 0x000fe20000010000 */
[----:B------:R-:W-:Y:S01]  /*31e0*/  FMUL.FTZ R23, R23, R124 ;  /* 0x0000007c17177220 */ /* 0x000fe20000410000 */
[----:B------:R-:W-:Y:S01]  /*31f0*/  FMUL.FTZ R139, R139, R14 ;  /* 0x0000000e8b8b7220 */ /* 0x000fe20000410000 */
[----:B------:R-:W-:Y:S01]  /*3200*/  FMUL.FTZ R128, R141, R128 ;  /* 0x000000808d807220 */ /* 0x000fe20000410000 */
[----:B------:R-:W-:Y:S01]  /*3210*/  FMUL.FTZ R129, R148, R129 ;  /* 0x0000008194817220 */ /* 0x000fe20000410000 */
[----:B-1----:R-:W-:Y:S01]  /*3220*/  F2FP.BF16.F32.PACK_AB R123, R13, R144 ;  /* 0x000000900d7b723e */ /* 0x002fe200000010ff */
[----:B------:R-:W-:Y:S01]  /*3230*/  FMUL.FTZ R132, R157, R132 ;  /* 0x000000849d847220 */ /* 0x000fe20000410000 */
[----:B------:R-:W-:Y:S01]  /*3240*/  FMUL.FTZ R133, R150, R133 ;  /* 0x0000008596857220 */ /* 0x000fe20000410000 */
[----:B------:R-:W-:Y:S01]  /*3250*/  FMUL.FTZ R142, R142, R15 ;  /* 0x0000000f8e8e7220 */ /* 0x000fe20000410000 */
[----:B------:R-:W-:Y:S01]  /*3260*/  FMUL.FTZ R143, R143, R12 ;  /* 0x0000000c8f8f7220 */ /* 0x000fe20000410000 */
[----:B------:R1:W-:Y:S01]  /*3270*/  STSM.16.M88.4 [R17], R120 ;  /* 0x0000007811007844 */ /* 0x0003e20000000200 */
[----:B------:R-:W-:Y:S01]  /*3280*/  FMUL.FTZ R144, R144, R21 ;  /* 0x0000001590907220 */ /* 0x000fe20000410000 */
[----:B------:R-:W-:Y:S01]  /*3290*/  FMUL.FTZ R125, R13, R140 ;  /* 0x0000008c0d7d7220 */ /* 0x000fe20000410000 */
[----:B------:R-:W-:Y:S01]  /*32a0*/  F2FP.BF16.F32.PACK_AB R12, R20, R151 ;  /* 0x00000097140c723e */ /* 0x000fe200000010ff */
[----:B------:R-:W-:Y:S01]  /*32b0*/  @!PT LDS RZ, [RZ] ;  /* 0x00000000fffff984 */ /* 0x000fe20000000800 */
[----:B------:R-:W-:Y:S01]  /*32c0*/  @!PT LDS RZ, [RZ] ;  /* 0x00000000fffff984 */ /* 0x000fe20000000800 */
[----:B------:R-:W-:Y:S01]  /*32d0*/  @!PT LDS RZ, [RZ] ;  /* 0x00000000fffff984 */ /* 0x000fe20000000800 */
[----:B------:R-:W-:Y:S01]  /*32e0*/  @!PT LDS RZ, [RZ] ;  /* 0x00000000fffff984 */ /* 0x000fe20000000800 */
[----:B------:R2:W-:Y:S06]  /*32f0*/  MEMBAR.ALL.CTA ;  /* 0x0000000000007992 */ /* 0x0005ec0000008000 */
[----:B--2---:R-:W2:Y:S01]  /*3300*/  FENCE.VIEW.ASYNC.S ;  /* 0x00000000000073c6 */ /* 0x004ea20000000000 */
[----:B------:R-:W-:-:S02]  /*3310*/  F2FP.BF16.F32.PACK_AB R14, R23, R22 ;  /* 0x00000016170e723e */ /* 0x000fc400000010ff */
[----:B------:R-:W-:Y:S02]  /*3320*/  F2FP.BF16.F32.PACK_AB R13, R139, R136 ;  /* 0x000000888b0d723e */ /* 0x000fe400000010ff */
[----:B------:R-:W-:Y:S02]  /*3330*/  F2FP.BF16.F32.PACK_AB R15, R147, R138 ;  /* 0x0000008a930f723e */ /* 0x000fe400000010ff */
[----:B------:R-:W-:Y:S02]  /*3340*/  F2FP.BF16.F32.PACK_AB R20, R129, R128 ;  /* 0x000000808114723e */ /* 0x000fe400000010ff */
[----:B------:R-:W-:Y:S02]  /*3350*/  F2FP.BF16.F32.PACK_AB R22, R133, R132 ;  /* 0x000000848516723e */ /* 0x000fe400000010ff */
        /* <DEDUP_REMOVED lines=85> */
.L_x_3146:
        /* <DEDUP_REMOVED lines=60> */
.L_x_3147:
        /* <DEDUP_REMOVED lines=62> */
.L_x_3130:
[----:B------:R-:W-:Y:S05]  /*4050*/  @P0 BRA `(.L_x_3149) ;  /* 0x0000001400e40947 */ /* 0x000fea0003800000 */
[----:B------:R-:W1:Y:S01]  /*4060*/  S2R R0, SR_TID.X ;  /* 0x0000000000007919 */ /* 0x000e620000002100 */
        /* <DEDUP_REMOVED lines=18> */
[----:B-1----:R-:W-:Y:S01]  /*4190*/  VIADD R0, R0, 0xffffff80 ;  /* 0xffffff8000007836 */ /* 0x002fe20000000000 */
        /* <DEDUP_REMOVED lines=11> */
[----:B---3--:R-:W-:-:S02]  /*4250*/  LEA.HI R3, R7, R0, RZ, 0x3 ;  /* 0x0000000007037211 */ /* 0x008fc400078f18ff */
        /* <DEDUP_REMOVED lines=21> */
[----:B------:R-:W3:Y:S01]  /*43b0*/  LDC.64 R4, c[0x0][0x870] ;  /* 0x00021c00ff047b82 */ /* 0x000ee20000000a00 */
        /* <DEDUP_REMOVED lines=18> */
[----:B---3--:R-:W-:Y:S01]  /*44e0*/  IMAD.WIDE R6, R19, 0x4, R4 ;  /* 0x0000000413067825 */ /* 0x008fe200078e0204 */
[----:B------:R-:W-:Y:S01]  /*44f0*/  F2FP.BF16.F32.PACK_AB R49, R51, R50 ;  /* 0x000000323331723e */ /* 0x000fe200000010ff */
[----:B------:R-:W-:Y:S01]  /*4500*/  STSM.16.MT88.4 [R8+0x800], R32 ;  /* 0x0008002008007844 */ /* 0x000fe20000004200 */
[----:B------:R-:W-:Y:S01]  /*4510*/  F2FP.BF16.F32.PACK_AB R56, R57, R56 ;  /* 0x000000383938723e */ /* 0x000fe200000010ff */
[----:B------:R-:W3:Y:S01]  /*4520*/  LDC.64 R4, c[0x0][0x878] ;  /* 0x00021e00ff047b82 */ /* 0x000ee20000000a00 */
[----:B------:R-:W-:Y:S01]  /*4530*/  F2FP.BF16.F32.PACK_AB R50, R53, R52 ;  /* 0x000000343532723e */ /* 0x000fe200000010ff */
[----:B------:R4:W-:Y:S01]  /*4540*/  STSM.16.MT88.4 [R8+0x1000], R40 ;  /* 0x0010002808007844 */ /* 0x0009e20000004200 */
[----:B------:R-:W-:-:S02]  /*4550*/  F2FP.BF16.F32.PACK_AB R51, R55, R54 ;  /* 0x000000363733723e */ /* 0x000fc400000010ff */
[----:B------:R-:W-:Y:S02]  /*4560*/  F2FP.BF16.F32.PACK_AB R57, R59, R58 ;  /* 0x0000003a3b39723e */ /* 0x000fe400000010ff */
[----:B------:R-:W-:Y:S01]  /*4570*/  F2FP.BF16.F32.PACK_AB R64, R65, R64 ;  /* 0x000000404140723e */ /* 0x000fe200000010ff */
[----:B------:R-:W-:Y:S01]  /*4580*/  STSM.16.MT88.4 [R8+0x1800], R48 ;  /* 0x0018003008007844 */ /* 0x000fe20000004200 */
[----:B------:R-:W-:Y:S02]  /*4590*/  F2FP.BF16.F32.PACK_AB R58, R61, R60 ;  /* 0x0000003c3d3a723e */ /* 0x000fe400000010ff */
[----:B------:R-:W-:Y:S02]  /*45a0*/  F2FP.BF16.F32.PACK_AB R59, R63, R62 ;  /* 0x0000003e3f3b723e */ /* 0x000fe400000010ff */
[----:B------:R-:W-:Y:S02]  /*45b0*/  F2FP.BF16.F32.PACK_AB R65, R67, R66 ;  /* 0x000000424341723e */ /* 0x000fe400000010ff */
[----:B------:R-:W-:Y:S01]  /*45c0*/  F2FP.BF16.F32.PACK_AB R66, R69, R68 ;  /* 0x000000444542723e */ /* 0x000fe200000010ff */
[----:B------:R-:W-:Y:S01]  /*45d0*/  STSM.16.MT88.4 [R8+0x2000], R56 ;  /* 0x0020003808007844 */ /* 0x000fe20000004200 */
[----:B------:R-:W-:-:S02]  /*45e0*/  F2FP.BF16.F32.PACK_AB R67, R71, R70 ;  /* 0x000000464743723e */ /* 0x000fc400000010ff */
[----:B-1----:R-:W-:-:S03]  /*45f0*/  ISETP.NE.U32.AND P0, PT, R2, RZ, PT ;  /* 0x000000ff0200720c */ /* 0x002fc60003f05070 */
[----:B------:R1:W-:Y:S01]  /*4600*/  STSM.16.MT88.4 [R8+0x2800], R64 ;  /* 0x0028004008007844 */ /* 0x0003e20000004200 */
[----:B------:R-:W-:Y:S01]  /*4610*/  BAR.SYNC.DEFER_BLOCKING 0x1, 0x180 ;  /* 0x0046000000007b1d */ /* 0x000fe20000010000 */
[----:B------:R-:W-:-:S13]  /*4620*/  ISETP.NE.AND.EX P0, PT, R3, RZ, PT, P0 ;  /* 0x000000ff0300720c */ /* 0x000fda0003f05300 */
[----:B------:R-:W2:Y:S01]  /*4630*/  @P0 LDG.E R3, desc[UR38][R6.64] ;  /* 0x0000002606030981 */ /* 0x000ea2000c1e1900 */
[----:B---3--:R-:W-:Y:S01]  /*4640*/  ISETP.NE.U32.AND P1, PT, R4, RZ, PT ;  /* 0x000000ff0400720c */ /* 0x008fe20003f25070 */
[----:B------:R-:W-:Y:S01]  /*4650*/  IMAD.HI R10, R0, 0x2aaaaaab, RZ ;  /* 0x2aaaaaab000a7827 */ /* 0x000fe200078e02ff */
[----:B------:R-:W3:Y:S02]  /*4660*/  LDC R9, c[0x0][0x808] ;  /* 0x00020200ff097b82 */ /* 0x000ee40000000800 */
[----:B------:R-:W-:Y:S02]  /*4670*/  ISETP.NE.AND.EX P1, PT, R5, RZ, PT, P1 ;  /* 0x000000ff0500720c */ /* 0x000fe40003f25310 */
[----:B------:R-:W-:-:S04]  /*4680*/  SHF.R.U32.HI R11, RZ, 0x1f, R10 ;  /* 0x0000001fff0b7819 */ /* 0x000fc8000001160a */
[----:B----4-:R-:W-:-:S07]  /*4690*/  LEA.HI.SX32 R43, R10, R11, 0x1e ;  /* 0x0000000b0a2b7211 */ /* 0x010fce00078ff2ff */
[----:B------:R-:W4:Y:S01]  /*46a0*/  @P1 LDC.64 R4, c[0x0][0x878] ;  /* 0x00021e00ff041b82 */ /* 0x000f220000000a00 */
[C---:B------:R-:W-:Y:S02]  /*46b0*/  IMAD R0, R43.reuse, -0x18, R0 ;  /* 0xffffffe82b007824 */ /* 0x040fe400078e0200 */
[----:B-1----:R-:W-:-:S03]  /*46c0*/  IMAD.SHL.U32 R8, R43, 0x40, RZ ;  /* 0x000000402b087824 */ /* 0x002fc600078e00ff */
[----:B------:R-:W-:Y:S01]  /*46d0*/  SHF.R.S32.HI R13, RZ, 0x1f, R0 ;  /* 0x0000001fff0d7819 */ /* 0x000fe20000011400 */
[----:B------:R-:W-:-:S03]  /*46e0*/  IMAD.SHL.U32 R2, R0, 0x8, RZ ;  /* 0x0000000800027824 */ /* 0x000fc600078e00ff */
[----:B------:R-:W-:Y:S02]  /*46f0*/  LEA.HI R12, R13, R0, RZ, 0x3 ;  /* 0x000000000d0c7211 */ /* 0x000fe400078f18ff */
[----:B------:R-:W-:Y:S02]  /*4700*/  LOP3.LUT R13, R8, 0x1c0, RZ, 0xc0, !PT ;  /* 0x000001c0080d7812 */ /* 0x000fe400078ec0ff */
[----:B------:R-:W-:Y:S02]  /*4710*/  LEA.HI R11, R10, R11, RZ, 0x1b ;  /* 0x0000000b0a0b7211 */ /* 0x000fe400078fd8ff */
[----:B------:R-:W-:Y:S02]  /*4720*/  LOP3.LUT R0, R13, 0x38, R2, 0xf8, !PT ;  /* 0x000000380d007812 */ /* 0x000fe400078ef802 */
[----:B------:R-:W-:Y:S02]  /*4730*/  SHF.R.S32.HI R12, RZ, 0x3, R12 ;  /* 0x00000003ff0c7819 */ /* 0x000fe4000001140c */
[----:B------:R-:W-:Y:S01]  /*4740*/  SHF.R.U32.HI R13, RZ, 0x3, R13 ;  /* 0x00000003ff0d7819 */ /* 0x000fe2000001160d */
[----:B----4-:R-:W-:-:S03]  /*4750*/  @P1 IMAD.WIDE R4, R19, 0x4, R4 ;  /* 0x0000000413041825 */ /* 0x010fc600078e0204 */
[----:B------:R-:W-:Y:S01]  /*4760*/  LOP3.LUT R0, R0, R13, RZ, 0x3c, !PT ;  /* 0x0000000d00007212 */ /* 0x000fe200078e3cff */
[----:B------:R-:W-:Y:S01]  /*4770*/  IMAD R11, R12, 0xc, R11 ;  /* 0x0000000c0c0b7824 */ /* 0x000fe200078e020b */
[----:B---3--:R2:W5:Y:S01]  /*4780*/  @P1 LDG.E R9, desc[UR38][R4.64] ;  /* 0x0000002604091981 */ /* 0x008562000c1e1900 */
[----:B------:R-:W-:Y:S02]  /*4790*/  CS2R R16, SRZ ;  /* 0x0000000000107805 */ /* 0x000fe4000001ff00 */
[----:B------:R-:W-:Y:S01]  /*47a0*/  IMAD.U32 R0, R11, 0x200, R0 ;  /* 0x000002000b007824 */ /* 0x000fe200078e0000 */
[----:B--2---:R-:W-:Y:S01]  /*47b0*/  @P0 SHF.R.S32.HI R4, RZ, 0x1f, R3 ;  /* 0x0000001fff040819 */ /* 0x004fe20000011403 */
[----:B------:R-:W-:Y:S06]  /*47c0*/  @P1 BRA `(.L_x_3150) ;  /* 0x0000000000101947 */ /* 0x000fec0003800000 */
[----:B------:R-:W-:Y:S05]  /*47d0*/  @!P0 BRA `(.L_x_3150) ;  /* 0x00000000000c8947 */ /* 0x000fea0003800000 */
[----:B------:R-:W2:Y:S04]  /*47e0*/  LDG.E R8, desc[UR38][R6.64] ;  /* 0x0000002606087981 */ /* 0x000ea8000c1e1900 */
[----:B-----5:R-:W2:Y:S02]  /*47f0*/  LDG.E R9, desc[UR38][R6.64+0x4] ;  /* 0x0000042606097981 */ /* 0x020ea4000c1e1900 */
[----:B--2---:R-:W-:-:S07]  /*4800*/  IMAD.IADD R9, R9, 0x1, -R8 ;  /* 0x0000000109097824 */ /* 0x004fce00078e0a08 */
.L_x_3150:
[----:B------:R-:W-:Y:S01]  /*4810*/  LEA R0, R0, UR4, 0x1 ;  /* 0x0000000400007c11 */ /* 0x000fe2000f8e08ff */
[----:B------:R-:W-:Y:S01]  /*4820*/  @P0 IMAD.MOV.U32 R16, RZ, RZ, R3 ;  /* 0x000000ffff100224 */ /* 0x000fe200078e0003 */
[----:B------:R-:W-:Y:S01]  /*4830*/  ULDC.64 UR4, c[0x0][0x850] ;  /* 0x0002140000047ab9 */ /* 0x000fe20000000a00 */
[----:B------:R-:W-:Y:S01]  /*4840*/  @P0 IMAD.MOV.U32 R17, RZ, RZ, R4 ;  /* 0x000000ffff110224 */ /* 0x000fe200078e0004 */
[----:B------:R-:W-:Y:S01]  /*4850*/  SHF.R.S32.HI R35, RZ, 0x1f, R19 ;  /* 0x0000001fff237819 */ /* 0x000fe20000011413 */
[----:B-----5:R-:W-:Y:S01]  /*4860*/  IMAD R3, R152, -0x60, R9 ;  /* 0xffffffa098037824 */ /* 0x020fe200078e0209 */
[----:B------:R1:W2:Y:S01]  /*4870*/  LDS.128 R28, [R0+0x9800] ;  /* 0x00980000001c7984 */ /* 0x0002a20000000c00 */
[----:B------:R-:W-:Y:S01]  /*4880*/  VIADD R18, R43, 0x10 ;  /* 0x000000102b127836 */ /* 0x000fe20000000000 */
[----:B------:R-:W-:Y:S01]  /*4890*/  ULDC UR6, c[0x0][0x83c] ;  /* 0x00020f0000067ab9 */ /* 0x000fe20000000800 */
[----:B------:R-:W-:Y:S01]  /*48a0*/  IMAD R36, R155, UR4, RZ ;  /* 0x000000049b247c24 */ /* 0x000fe2000f8e02ff */
[----:B------:R1:W3:Y:S01]  /*48b0*/  LDS.128 R24, [R0+0x800] ;  /* 0x0008000000187984 */ /* 0x0002e20000000c00 */
[----:B------:R-:W-:Y:S01]  /*48c0*/  VIMNMX R44, R3, 0x60, PT ;  /* 0x00000060032c7848 */ /* 0x000fe20003fe0100 */
[----:B------:R-:W-:Y:S01]  /*48d0*/  VIADD R3, R43, 0x20 ;  /* 0x000000202b037836 */ /* 0x000fe20000000000 */
[----:B------:R-:W-:Y:S01]  /*48e0*/  SEL R42, R35, RZ, !P0 ;  /* 0x000000ff232a7207 */ /* 0x000fe20004000000 */
[----:B------:R1:W4:Y:S01]  /*48f0*/  LDS.128 R20, [R0+0x1000] ;  /* 0x0010000000147984 */ /* 0x0003220000000c00 */
[-C--:B------:R-:W-:Y:S01]  /*4900*/  ISETP.GE.AND P3, PT, R43, R44.reuse, PT ;  /* 0x0000002c2b00720c */ /* 0x080fe20003f66270 */
[----:B------:R-:W-:Y:S01]  /*4910*/  IMAD R37, R153, UR5, R36 ;  /* 0x0000000599257c24 */ /* 0x000fe2000f8e0224 */
[-C--:B------:R-:W-:Y:S01]  /*4920*/  ISETP.GE.AND P5, PT, R3, R44.reuse, PT ;  /* 0x0000002c0300720c */ /* 0x080fe20003fa6270 */
[----:B------:R1:W1:Y:S01]  /*4930*/  LDS.128 R12, [R0+0x1800] ;  /* 0x00180000000c7984 */ /* 0x0002620000000c00 */
[--C-:B------:R-:W-:Y:S01]  /*4940*/  SHF.R.S32.HI R3, RZ, 0x1f, R2.reuse ;  /* 0x0000001fff037819 */ /* 0x100fe20000011402 */
[C---:B------:R-:W-:Y:S01]  /*4950*/  VIADD R34, R43.reuse, 0x40 ;  /* 0x000000402b227836 */ /* 0x040fe20000000000 */
[----:B------:R-:W-:Y:S01]  /*4960*/  ISETP.GE.AND P4, PT, R18, R44, PT ;  /* 0x0000002c1200720c */ /* 0x000fe20003f86270 */
[----:B------:R1:W1:Y:S01]  /*4970*/  LDS.128 R8, [R0+0x2000] ;  /* 0x0020000000087984 */ /* 0x0002620000000c00 */
[----:B------:R-:W-:Y:S01]  /*4980*/  ISETP.GE.OR P6, PT, R2, UR6, P3 ;  /* 0x0000000602007c0c */ /* 0x000fe20009fc6670 */
[C---:B------:R-:W-:Y:S01]  /*4990*/  VIADD R18, R43.reuse, 0x30 ;  /* 0x000000302b127836 */ /* 0x040fe20000000000 */
[----:B------:R-:W-:Y:S01]  /*49a0*/  IADD3 R16, P1, R43, R16, RZ ;  /* 0x000000102b107210 */ /* 0x000fe20007f3e0ff */
[----:B------:R1:W1:Y:S01]  /*49b0*/  LDS.128 R4, [R0+0x2800] ;  /* 0x0028000000047984 */ /* 0x0002620000000c00 */
[----:B------:R-:W-:Y:S01]  /*49c0*/  IMAD.WIDE.U32 R32, R153, UR4, R2 ;  /* 0x0000000499207c25 */ /* 0x000fe2000f8e0002 */
[----:B------:R-:W-:Y:S01]  /*49d0*/  ULDC.64 UR4, c[0x0][0x858] ;  /* 0x0002160000047ab9 */ /* 0x000fe20000000a00 */
[-C--:B------:R-:W-:Y:S01]  /*49e0*/  ISETP.GE.AND P2, PT, R18, R44.reuse, PT ;  /* 0x0000002c1200720c */ /* 0x080fe20003f46270 */
[----:B------:R-:W-:Y:S01]  /*49f0*/  BSSY B0, `(.L_x_3151) ;  /* 0x0000017000007945 */ /* 0x000fe20003800000 */
        /* <DEDUP_REMOVED lines=22> */
.L_x_3152:
[----:B------:R-:W-:Y:S05]  /*4b60*/  BSYNC B0 ;  /* 0x0000000000007941 */ /* 0x000fea0003800000 */
.L_x_3151:
        /* <DEDUP_REMOVED lines=15> */
.L_x_3154:
[----:B------:R-:W-:Y:S05]  /*4c60*/  BSYNC B0 ;  /* 0x0000000000007941 */ /* 0x000fea0003800000 */
.L_x_3153:
        /* <DEDUP_REMOVED lines=18> */
.L_x_3156:
[----:B------:R-:W-:Y:S05]  /*4d90*/  BSYNC B0 ;  /* 0x0000000000007941 */ /* 0x000fea0003800000 */
.L_x_3155:
        /* <DEDUP_REMOVED lines=17> */
.L_x_3158:
[----:B------:R-:W-:Y:S05]  /*4eb0*/  BSYNC B0 ;  /* 0x0000000000007941 */ /* 0x000fea0003800000 */
.L_x_3157:
        /* <DEDUP_REMOVED lines=18> */
.L_x_3160:
[----:B------:R-:W-:Y:S05]  /*4fe0*/  BSYNC B0 ;  /* 0x0000000000007941 */ /* 0x000fea0003800000 */
.L_x_3159:
[----:B-1----:R1:W1:Y:S01]  /*4ff0*/  LDS.128 R28, [R0+0xb800] ;  /* 0x00b80000001c7984 */ /* 0x0022620000000c00 */
[----:B------:R-:W-:Y:S01]  /*5000*/  ISETP.GE.OR P6, PT, R2, UR6, P0 ;  /* 0x0000000602007c0c */ /* 0x000fe200087c6670 */
[----:B------:R-:W-:-:S12]  /*5010*/  BSSY B0, `(.L_x_3161) ;  /* 0x000000f000007945 */ /* 0x000fd80003800000 */
        /* <DEDUP_REMOVED lines=14> */
.L_x_3162:
[----:B------:R-:W-:Y:S05]  /*5100*/  BSYNC B0 ;  /* 0x0000000000007941 */ /* 0x000fea0003800000 */
.L_x_3161:
[----:B------:R-:W-:Y:S01]  /*5110*/  ULDC.64 UR4, c[0x0][0x820] ;  /* 0x0002080000047ab9 */ /* 0x000fe20000000a00 */
[----:B------:R-:W-:Y:S01]  /*5120*/  ULDC UR6, c[0x0][0x80c] ;  /* 0x0002030000067ab9 */ /* 0x000fe20000000800 */
[----:B-1----:R-:W-:Y:S01]  /*5130*/  IMAD R28, R155, UR4, RZ ;  /* 0x000000049b1c7c24 */ /* 0x002fe2000f8e02ff */
[C---:B------:R-:W-:Y:S01]  /*5140*/  ISETP.GE.OR P3, PT, R2.reuse, UR6, P3 ;  /* 0x0000000602007c0c */ /* 0x040fe20009f66670 */
[C---:B------:R-:W-:Y:S01]  /*5150*/  IMAD.WIDE.U32 R18, R153.reuse, UR4, R2 ;  /* 0x0000000499127c25 */ /* 0x040fe2000f8e0002 */
[----:B------:R-:W-:Y:S01]  /*5160*/  BSSY B0, `(.L_x_3163) ;  /* 0x0000019000007945 */ /* 0x000fe20003800000 */
[----:B------:R-:W-:Y:S02]  /*5170*/  ISETP.GE.OR P4, PT, R2, UR6, P4 ;  /* 0x0000000602007c0c */ /* 0x000fe4000a786670 */
[----:B------:R-:W-:Y:S01]  /*5180*/  IMAD R153, R153, UR5, R28 ;  /* 0x0000000599997c24 */ /* 0x000fe2000f8e021c */
[----:B------:R-:W-:Y:S01]  /*5190*/  ULDC.64 UR4, c[0x0][0x828] ;  /* 0x00020a0000047ab9 */ /* 0x000fe20000000a00 */
[----:B------:R1:W1:Y:S01]  /*51a0*/  LDS.128 R28, [R0] ;  /* 0x00000000001c7984 */ /* 0x0002620000000c00 */
[----:B------:R-:W-:Y:S01]  /*51b0*/  IMAD R3, R42, UR4, RZ ;  /* 0x000000042a037c24 */ /* 0x000fe2000f8e02ff */
[C---:B------:R-:W-:Y:S01]  /*51c0*/  ISETP.GE.OR P5, PT, R2.reuse, UR6, P5 ;  /* 0x0000000602007c0c */ /* 0x040fe2000afa6670 */
[----:B------:R-:W-:Y:S01]  /*51d0*/  IMAD.IADD R19, R19, 0x1, R153 ;  /* 0x0000000113137824 */ /* 0x000fe200078e0299 */
[C---:B------:R-:W-:Y:S01]  /*51e0*/  ISETP.GE.OR P2, PT, R2.reuse, UR6, P2 ;  /* 0x0000000602007c0c */ /* 0x040fe20009746670 */
[C---:B------:R-:W-:Y:S01]  /*51f0*/  IMAD R3, R45.reuse, UR5, R3 ;  /* 0x000000052d037c24 */ /* 0x040fe2000f8e0203 */
[C---:B------:R-:W-:Y:S01]  /*5200*/  ISETP.GE.OR P1, PT, R2.reuse, UR6, P1 ;  /* 0x0000000602007c0c */ /* 0x040fe20008f26670 */
[----:B------:R-:W-:Y:S01]  /*5210*/  IMAD.WIDE.U32 R34, R45, UR4, R18 ;  /* 0x000000042d227c25 */ /* 0x000fe2000f8e0012 */
[----:B------:R-:W-:-:S03]  /*5220*/  ISETP.GE.OR P0, PT, R2, UR6, P0 ;  /* 0x0000000602007c0c */ /* 0x000fc60008706670 */
[----:B------:R-:W-:Y:S01]  /*5230*/  IMAD.IADD R19, R35, 0x1, R3 ;  /* 0x0000000123137824 */ /* 0x000fe200078e0203 */
[----:B------:R-:W-:Y:S09]  /*5240*/  @P3 BRA `(.L_x_3164) ;  /* 0x0000000000283947 */ /* 0x000ff20003800000 */
        /* <DEDUP_REMOVED lines=10> */
.L_x_3164:
[----:B------:R-:W-:Y:S05]  /*52f0*/  BSYNC B0 ;  /* 0x0000000000007941 */ /* 0x000fea0003800000 */
.L_x_3163:
        /* <DEDUP_REMOVED lines=15> */
.L_x_3166:
[----:B------:R-:W-:Y:S05]  /*53f0*/  BSYNC B0 ;  /* 0x0000000000007941 */ /* 0x000fea0003800000 */
.L_x_3165:
        /* <DEDUP_REMOVED lines=15> */
.L_x_3168:
[----:B------:R-:W-:Y:S05]  /*54f0*/  BSYNC B0 ;  /* 0x0000000000007941 */ /* 0x000fea0003800000 */
.L_x_3167:
[----:B------:R-:W-:Y:S04]  /*5500*/  BSSY B0, `(.L_x_3169) ;  /* 0x000000f000007945 */ /* 0x000fe80003800000 */
[----:B------:R-:W-:Y:S05]  /*5510*/  @P2 BRA `(.L_x_3170) ;  /* 0x0000000000342947 */ /* 0x000fea0003800000 */
[----:B-1--4-:R-:W-:Y:S01]  /*5520*/  IADD3 R21, P2, R16, 0x30, RZ ;  /* 0x0000003010157810 */ /* 0x012fe20007f5e0ff */
        /* <DEDUP_REMOVED lines=12> */
.L_x_3170:
[----:B------:R-:W-:Y:S05]  /*55f0*/  BSYNC B0 ;  /* 0x0000000000007941 */ /* 0x000fea0003800000 */
.L_x_3169:
        /* <DEDUP_REMOVED lines=15> */
.L_x_3172:
[----:B------:R-:W-:Y:S05]  /*56f0*/  BSYNC B0 ;  /* 0x0000000000007941 */ /* 0x000fea0003800000 */
.L_x_3171:
        /* <DEDUP_REMOVED lines=15> */
.L_x_3149:
[----:B---3--:R-:W1:Y:S08]  /*57f0*/  LDC.64 R2, c[0x0][0x870] ;  /* 0x00021c00ff027b82 */ /* 0x008e700000000a00 */
[----:B------:R-:W3:Y:S01]  /*5800*/  LDC.64 R4, c[0x0][0x870] ;  /* 0x00021c00ff047b82 */ /* 0x000ee20000000a00 */
[----:B-1----:R-:W-:-:S07]  /*5810*/  IMAD.WIDE R6, R19, 0x4, R2 ;  /* 0x0000000413067825 */ /* 0x002fce00078e0202 */
[----:B------:R-:W1:Y:S01]  /*5820*/  LDC.64 R2, c[0x0][0x878] ;  /* 0x00021e00ff027b82 */ /* 0x000e620000000a00 */
[----:B---3--:R-:W-:-:S07]  /*5830*/  ISETP.NE.U32.AND P0, PT, R4, RZ, PT ;  /* 0x000000ff0400720c */ /* 0x008fce0003f05070 */
[----:B------:R-:W3:Y:S01]  /*5840*/  LDC R11, c[0x0][0x808] ;  /* 0x00020200ff0b7b82 */ /* 0x000ee20000000800 */
[----:B------:R-:W-:-:S13]  /*5850*/  ISETP.NE.AND.EX P0, PT, R5, RZ, PT, P0 ;  /* 0x000000ff0500720c */ /* 0x000fda0003f05300 */
[----:B------:R-:W4:Y:S01]  /*5860*/  @P0 LDG.E R5, desc[UR38][R6.64] ;  /* 0x0000002606050981 */ /* 0x000f22000c1e1900 */
[----:B-1----:R-:W-:-:S04]  /*5870*/  ISETP.NE.U32.AND P1, PT, R2, RZ, PT ;  /* 0x000000ff0200720c */ /* 0x002fc80003f25070 */
[----:B------:R-:W-:-:S13]  /*5880*/  ISETP.NE.AND.EX P1, PT, R3, RZ, PT, P1 ;  /* 0x000000ff0300720c */ /* 0x000fda0003f25310 */
[----:B------:R-:W1:Y:S02]  /*5890*/  @P1 LDC.64 R2, c[0x0][0x878] ;  /* 0x00021e00ff021b82 */ /* 0x000e640000000a00 */
[----:B-1----:R-:W-:-:S05]  /*58a0*/  @P1 IMAD.WIDE R8, R19, 0x4, R2 ;  /* 0x0000000413081825 */ /* 0x002fca00078e0202 */
[----:B---3--:R1:W5:Y:S01]  /*58b0*/  @P1 LDG.E R11, desc[UR38][R8.64] ;  /* 0x00000026080b1981 */ /* 0x008362000c1e1900 */
[----:B------:R-:W-:Y:S01]  /*58c0*/  CS2R R2, SRZ ;  /* 0x0000000000027805 */ /* 0x000fe2000001ff00 */
[----:B------:R-:W3:Y:S02]  /*58d0*/  S2R R0, SR_TID.X ;  /* 0x0000000000007919 */ /* 0x000ee40000002100 */
[----:B---3--:R-:W-:-:S04]  /*58e0*/  VIADD R0, R0, 0xffffff80 ;  /* 0xffffff8000007836 */ /* 0x008fc80000000000 */
[----:B------:R-:W-:-:S05]  /*58f0*/  IMAD.HI R4, R0, 0x2aaaaaab, RZ ;  /* 0x2aaaaaab00047827 */ /* 0x000fca00078e02ff */
[----:B------:R-:W-:-:S04]  /*5900*/  SHF.R.U32.HI R13, RZ, 0x1f, R4 ;  /* 0x0000001fff0d7819 */ /* 0x000fc80000011604 */
[----:B------:R-:W-:-:S05]  /*5910*/  LEA.HI.SX32 R15, R4, R13, 0x1e ;  /* 0x0000000d040f7211 */ /* 0x000fca00078ff2ff */
[----:B------:R-:W-:Y:S02]  /*5920*/  IMAD R10, R15, -0x18, R0 ;  /* 0xffffffe80f0a7824 */ /* 0x000fe400078e0200 */
[--C-:B----4-:R-:W-:Y:S01]  /*5930*/  @P0 IMAD.MOV.U32 R2, RZ, RZ, R5.reuse ;  /* 0x000000ffff020224 */ /* 0x110fe200078e0005 */
[----:B------:R-:W-:-:S04]  /*5940*/  @P0 SHF.R.S32.HI R3, RZ, 0x1f, R5 ;  /* 0x0000001fff030819 */ /* 0x000fc80000011405 */
[----:B------:R-:W-:Y:S01]  /*5950*/  IADD3 R4, P2, R15, R2, RZ ;  /* 0x000000020f047210 */ /* 0x000fe20007f5e0ff */
[----:B-1----:R-:W-:-:S12]  /*5960*/  @P1 BRA `(.L_x_3173) ;  /* 0x0000000000101947 */ /* 0x002fd80003800000 */
[----:B------:R-:W-:Y:S05]  /*5970*/  @!P0 BRA `(.L_x_3173) ;  /* 0x00000000000c8947 */ /* 0x000fea0003800000 */
[----:B------:R-:W3:Y:S04]  /*5980*/  LDG.E R0, desc[UR38][R6.64] ;  /* 0x0000002606007981 */ /* 0x000ee8000c1e1900 */
[----:B-----5:R-:W3:Y:S02]  /*5990*/  LDG.E R11, desc[UR38][R6.64+0x4] ;  /* 0x00000426060b7981 */ /* 0x020ee4000c1e1900 */
[----:B---3--:R-:W-:-:S07]  /*59a0*/  IMAD.IADD R11, R11, 0x1, -R0 ;  /* 0x000000010b0b7824 */ /* 0x008fce00078e0a00 */
.L_x_3173:
[----:B-----5:R-:W-:Y:S01]  /*59b0*/  IMAD R12, R152, -0x60, R11 ;  /* 0xffffffa0980c7824 */ /* 0x020fe200078e020b */
[----:B------:R-:W-:Y:S01]  /*59c0*/  ULDC.64 UR4, c[0x0][0x820] ;  /* 0x0002080000047ab9 */ /* 0x000fe20000000a00 */
[C---:B------:R-:W-:Y:S01]  /*59d0*/  VIADD R7, R15.reuse, 0x10 ;  /* 0x000000100f077836 */ /* 0x040fe20000000000 */
[----:B------:R-:W-:Y:S01]  /*59e0*/  ULDC UR6, c[0x0][0x80c] ;  /* 0x0002030000067ab9 */ /* 0x000fe20000000800 */
        /* <DEDUP_REMOVED lines=8> */
[C---:B------:R-:W-:Y:S01]  /*5a70*/  VIADD R13, R15.reuse, 0x40 ;  /* 0x000000400f0d7836 */ /* 0x040fe20000000000 */
[----:B------:R-:W-:Y:S01]  /*5a80*/  ISETP.GE.OR P6, PT, R10, UR6, P3 ;  /* 0x000000060a007c0c */ /* 0x000fe20009fc6670 */
[----:B------:R-:W-:Y:S01]  /*5a90*/  BSSY B0, `(.L_x_3174) ;  /* 0x000001c000007945 */ /* 0x000fe20003800000 */
[----:B------:R-:W-:Y:S01]  /*5aa0*/  LEA.HI.X.SX32 R5, R15, R3, 0x1, P2 ;  /* 0x000000030f057211 */ /* 0x000fe200010f0eff */
[----:B------:R-:W-:Y:S01]  /*5ab0*/  IMAD.WIDE.U32 R2, R153, UR4, R10 ;  /* 0x0000000499027c25 */ /* 0x000fe2000f8e000a */
[----:B------:R-:W-:Y:S01]  /*5ac0*/  SEL R14, R0, RZ, !P0 ;  /* 0x000000ff000e7207 */ /* 0x000fe20004000000 */
[----:B------:R-:W-:Y:S01]  /*5ad0*/  ULDC.64 UR4, c[0x0][0x828] ;  /* 0x00020a0000047ab9 */ /* 0x000fe20000000a00 */
[-C--:B------:R-:W-:Y:S01]  /*5ae0*/  ISETP.GE.AND P5, PT, R9, R12.reuse, PT ;  /* 0x0000000c0900720c */ /* 0x080fe20003fa6270 */
[----:B------:R-:W-:Y:S01]  /*5af0*/  VIADD R9, R15, 0x30 ;  /* 0x000000300f097836 */ /* 0x000fe20000000000 */
[----:B------:R-:W-:Y:S01]  /*5b00*/  SEL R19, R19, RZ, !P0 ;  /* 0x000000ff13137207 */ /* 0x000fe20004000000 */
[----:B------:R-:W-:Y:S01]  /*5b10*/  IMAD.IADD R3, R3, 0x1, R7 ;  /* 0x0000000103037824 */ /* 0x000fe200078e0207 */
[-C--:B------:R-:W-:Y:S01]  /*5b20*/  ISETP.GE.AND P1, PT, R13, R12.reuse, PT ;  /* 0x0000000c0d00720c */ /* 0x080fe20003f26270 */
        /* <DEDUP_REMOVED lines=18> */
.L_x_3175:
[----:B------:R-:W-:Y:S05]  /*5c50*/  BSYNC B0 ;  /* 0x0000000000007941 */ /* 0x000fea0003800000 */
.L_x_3174:
        /* <DEDUP_REMOVED lines=12> */
[----:B-1----:R-:W-:Y:S01]  /*5d20*/  LEA R16, P0, R4, UR4, 0x1 ;  /* 0x0000000404107c11 */ /* 0x002fe2000f8008ff */
[----:B------:R-:W-:-:S05]  /*5d30*/  IMAD.IADD R5, R5, 0x1, R13 ;  /* 0x0000000105057824 */ /* 0x000fca00078e020d */
[----:B------:R-:W-:-:S05]  /*5d40*/  LEA.HI.X R17, R4, UR5, R5, 0x1, P0 ;  /* 0x0000000504117c11 */ /* 0x000fca00080f0c05 */
[----:B------:R3:W-:Y:S02]  /*5d50*/  STG.E.128 desc[UR38][R16.64], RZ ;  /* 0x000000ff10007986 */ /* 0x0007e4000c101d26 */
.L_x_3177:
[----:B------:R-:W-:Y:S05]  /*5d60*/  BSYNC B0 ;  /* 0x0000000000007941 */ /* 0x000fea0003800000 */
.L_x_3176:
        /* <DEDUP_REMOVED lines=12> */
[----:B-1-3--:R-:W-:Y:S01]  /*5e30*/  LEA R16, P6, R4, UR4, 0x1 ;  /* 0x0000000404107c11 */ /* 0x00afe2000f8c08ff */
[----:B------:R-:W-:-:S05]  /*5e40*/  IMAD.IADD R5, R5, 0x1, R13 ;  /* 0x0000000105057824 */ /* 0x000fca00078e020d */
[----:B------:R-:W-:-:S05]  /*5e50*/  LEA.HI.X R17, R4, UR5, R5, 0x1, P6 ;  /* 0x0000000504117c11 */ /* 0x000fca000b0f0c05 */
[----:B------:R4:W-:Y:S02]  /*5e60*/  STG.E.128 desc[UR38][R16.64], RZ ;  /* 0x000000ff10007986 */ /* 0x0009e4000c101d26 */
.L_x_3179:
[----:B------:R-:W-:Y:S05]  /*5e70*/  BSYNC B0 ;  /* 0x0000000000007941 */ /* 0x000fea0003800000 */
.L_x_3178:
        /* <DEDUP_REMOVED lines=13> */
[----:B-1-34-:R-:W-:Y:S01]  /*5f50*/  LEA R16, P0, R4, UR4, 0x1 ;  /* 0x0000000404107c11 */ /* 0x01afe2000f8008ff */
[----:B------:R-:W-:-:S05]  /*5f60*/  IMAD.IADD R5, R5, 0x1, R13 ;  /* 0x0000000105057824 */ /* 0x000fca00078e020d */
[----:B------:R-:W-:-:S05]  /*5f70*/  LEA.HI.X R17, R4, UR5, R5, 0x1, P0 ;  /* 0x0000000504117c11 */ /* 0x000fca00080f0c05 */
[----:B------:R1:W-:Y:S02]  /*5f80*/  STG.E.128 desc[UR38][R16.64], RZ ;  /* 0x000000ff10007986 */ /* 0x0003e4000c101d26 */
.L_x_3181:
[----:B------:R-:W-:Y:S05]  /*5f90*/  BSYNC B0 ;  /* 0x0000000000007941 */ /* 0x000fea0003800000 */
.L_x_3180:
        /* <DEDUP_REMOVED lines=16> */
.L_x_3183:
[----:B------:R-:W-:Y:S05]  /*60a0*/  BSYNC B0 ;  /* 0x0000000000007941 */ /* 0x000fea0003800000 */
.L_x_3182:
[----:B------:R-:W-:Y:S01]  /*60b0*/  ISETP.GE.OR P6, PT, R10, UR6, P0 ;  /* 0x000000060a007c0c */ /* 0x000fe200087c6670 */
[----:B------:R-:W-:-:S12]  /*60c0*/  BSSY B0, `(.L_x_3184) ;  /* 0x000000f000007945 */ /* 0x000fd80003800000 */
        /* <DEDUP_REMOVED lines=14> */
.L_x_3185:
[----:B------:R-:W-:Y:S05]  /*61b0*/  BSYNC B0 ;  /* 0x0000000000007941 */ /* 0x000fea0003800000 */
.L_x_3184:
[----:B------:R-:W-:Y:S01]  /*61c0*/  ULDC.64 UR4, c[0x0][0x850] ;  /* 0x0002140000047ab9 */ /* 0x000fe20000000a00 */
[----:B------:R-:W-:Y:S01]  /*61d0*/  ULDC UR6, c[0x0][0x83c] ;  /* 0x00020f0000067ab9 */ /* 0x000fe20000000800 */
[----:B------:R-:W-:Y:S01]  /*61e0*/  IMAD R0, R155, UR4, RZ ;  /* 0x000000049b007c24 */ /* 0x000fe2000f8e02ff */
[C---:B------:R-:W-:Y:S01]  /*61f0*/  ISETP.GE.OR P3, PT, R10.reuse, UR6, P3 ;  /* 0x000000060a007c0c */ /* 0x040fe20009f66670 */
[C---:B------:R-:W-:Y:S01]  /*6200*/  IMAD.WIDE.U32 R4, R153.reuse, UR4, R10 ;  /* 0x0000000499047c25 */ /* 0x040fe2000f8e000a */
[----:B------:R-:W-:Y:S01]  /*6210*/  BSSY B0, `(.L_x_3186) ;  /* 0x0000018000007945 */ /* 0x000fe20003800000 */
[C---:B------:R-:W-:Y:S02]  /*6220*/  ISETP.GE.OR P4, PT, R10.reuse, UR6, P4 ;  /* 0x000000060a007c0c */ /* 0x040fe4000a786670 */
[----:B------:R-:W-:Y:S01]  /*6230*/  IMAD R153, R153, UR5, R0 ;  /* 0x0000000599997c24 */ /* 0x000fe2000f8e0200 */
[----:B------:R-:W-:Y:S01]  /*6240*/  ULDC.64 UR4, c[0x0][0x858] ;  /* 0x0002160000047ab9 */ /* 0x000fe20000000a00 */
[----:B------:R-:W-:Y:S01]  /*6250*/  ISETP.GE.OR P5, PT, R10, UR6, P5 ;  /* 0x000000060a007c0c */ /* 0x000fe2000afa6670 */
[----:B------:R-:W-:Y:S01]  /*6260*/  IMAD R0, R14, UR4, RZ ;  /* 0x000000040e007c24 */ /* 0x000fe2000f8e02ff */
[C---:B------:R-:W-:Y:S01]  /*6270*/  ISETP.GE.OR P2, PT, R10.reuse, UR6, P2 ;  /* 0x000000060a007c0c */ /* 0x040fe20009746670 */
[----:B------:R-:W-:Y:S01]  /*6280*/  IMAD.IADD R5, R5, 0x1, R153 ;  /* 0x0000000105057824 */ /* 0x000fe200078e0299 */
[C---:B------:R-:W-:Y:S01]  /*6290*/  ISETP.GE.OR P1, PT, R10.reuse, UR6, P1 ;  /* 0x000000060a007c0c */ /* 0x040fe20008f26670 */
[C---:B-1----:R-:W-:Y:S01]  /*62a0*/  IMAD R7, R19.reuse, UR5, R0 ;  /* 0x0000000513077c24 */ /* 0x042fe2000f8e0200 */
[----:B------:R-:W-:Y:S01]  /*62b0*/  ISETP.GE.OR P0, PT, R10, UR6, P0 ;  /* 0x000000060a007c0c */ /* 0x000fe20008706670 */
[----:B------:R-:W-:-:S04]  /*62c0*/  IMAD.WIDE.U32 R8, R19, UR4, R4 ;  /* 0x0000000413087c25 */ /* 0x000fc8000f8e0004 */
[----:B------:R-:W-:Y:S01]  /*62d0*/  IMAD.IADD R7, R9, 0x1, R7 ;  /* 0x0000000109077824 */ /* 0x000fe200078e0207 */
[----:B------:R-:W-:Y:S07]  /*62e0*/  @P3 BRA `(.L_x_3187) ;  /* 0x0000000000283947 */ /* 0x000fee0003800000 */
        /* <DEDUP_REMOVED lines=10> */
.L_x_3187:
[----:B------:R-:W-:Y:S05]  /*6390*/  BSYNC B0 ;  /* 0x0000000000007941 */ /* 0x000fea0003800000 */
.L_x_3186:
        /* <DEDUP_REMOVED lines=15> */
.L_x_3189:
[----:B------:R-:W-:Y:S05]  /*6490*/  BSYNC B0 ;  /* 0x0000000000007941 */ /* 0x000fea0003800000 */
.L_x_3188:
        /* <DEDUP_REMOVED lines=15> */
.L_x_3191:
[----:B------:R-:W-:Y:S05]  /*6590*/  BSYNC B0 ;  /* 0x0000000000007941 */ /* 0x000fea0003800000 */
.L_x_3190:
        /* <DEDUP_REMOVED lines=15> */
.L_x_3193:
[----:B------:R-:W-:Y:S05]  /*6690*/  BSYNC B0 ;  /* 0x0000000000007941 */ /* 0x000fea0003800000 */
.L_x_3192:
        /* <DEDUP_REMOVED lines=15> */
.L_x_3195:
[----:B------:R-:W-:Y:S05]  /*6790*/  BSYNC B0 ;  /* 0x0000000000007941 */ /* 0x000fea0003800000 */
.L_x_3194:
        /* <DEDUP_REMOVED lines=15> */
.L_x_3118:
        /* <DEDUP_REMOVED lines=29> */
.L_x_3197:
[----:B------:R-:W-:Y:S01]  /*6a60*/  ULDC UR9, c[0x0][0x8c4] ;  /* 0x0002310000097ab9 */ /* 0x000fe20000000800 */
[----:B------:R-:W-:Y:S01]  /*6a70*/  UMOV UR7, UR8 ;  /* 0x0000000800077c82 */ /* 0x000fe20008000000 */
[----:B------:R-:W-:-:S11]  /*6a80*/  UISETP.NE.AND UP0, UPT, UR9, 0x1, UPT ;  /* 0x000000010900788c */ /* 0x000fd6000bf05270 */
[----:B------:R-:W-:Y:S02]  /*6a90*/  @UP0 ULDC.64 UR10, c[0x0][0x8c8] ;  /* 0x00023200000a0ab9 */ /* 0x000fe40000000a00 */
[----:B------:R-:W-:-:S04]  /*6aa0*/  UIMAD.WIDE.U32 UR4, UR8, UR10, URZ ;  /* 0x0000000a080472a5 */ /* 0x000fc8000f8e003f */
[----:B------:R-:W-:-:S04]  /*6ab0*/  @UP0 USHF.R.U32.HI UR7, URZ, UR11, UR5 ;  /* 0x0000000b3f070299 */ /* 0x000fc80008011605 */
[----:B------:R-:W-:-:S12]  /*6ac0*/  UIMAD UR4, UR7, UR9, URZ ;  /* 0x00000009070472a4 */ /* 0x000fd8000f8e023f */
.L_x_3198:
        /* <DEDUP_REMOVED lines=9> */
[----:B------:R-:W-:-:S03]  /*6b60*/  @UP0 USHF.R.U32.HI UR17, URZ, UR6, UR5 ;  /* 0x000000063f110299 */ /* 0x000fc60008011605 */
[----:B------:R-:W-:Y:S01]  /*6b70*/  ULDC.64 UR4, c[0x0][0x8f8] ;  /* 0x00023e0000047ab9 */ /* 0x000fe20000000a00 */
[----:B------:R-:W-:Y:S01]  /*6b80*/  UIADD3 UR6, -UR17, URZ, URZ ;  /* 0x0000003f11067290 */ /* 0x000fe2000fffe13f */
[----:B------:R-:W-:-:S03]  /*6b90*/  ISETP.NE.U32.AND P0, PT, RZ, UR4, PT ;  /* 0x00000004ff007c0c */ /* 0x000fc6000bf05070 */
[----:B------:R-:W-:Y:S01]  /*6ba0*/  UIMAD UR6, UR9, UR6, UR8 ;  /* 0x00000006090672a4 */ /* 0x000fe2000f8e0208 */
[----:B------:R-:W-:-:S13]  /*6bb0*/  ISETP.NE.AND.EX P0, PT, RZ, UR5, PT, P0 ;  /* 0x00000005ff007c0c */ /* 0x000fda000bf05300 */
        /* <DEDUP_REMOVED lines=8> */
.L_x_3199:
        /* <DEDUP_REMOVED lines=11> */
[----:B------:R-:W-:Y:S01]  /*6cf0*/  R2UR UR4, R0 ;  /* 0x00000000000472ca */ /* 0x000fe200000e0000 */
[----:B------:R-:W-:-:S14]  /*6d00*/  BRA `(.L_x_3200) ;  /* 0x0000000000047947 */ /* 0x000fdc0003800000 */
.L_x_3201:
[----:B------:R-:W-:-:S05]  /*6d10*/  ULDC UR4, c[0x0][0x8ec] ;  /* 0x00023b0000047ab9 */ /* 0x000fca0000000800 */
.L_x_3200:
[----:B------:R-:W-:-:S04]  /*6d20*/  UIADD3 UR4, UR4, 0x5f, URZ ;  /* 0x0000005f04047890 */ /* 0x000fc8000fffe03f */
[----:B------:R-:W-:-:S04]  /*6d30*/  UIMAD.WIDE UR4, UR4, 0x2aaaaaab, URZ ;  /* 0x2aaaaaab040478a5 */ /* 0x000fc8000f8e023f */
[----:B------:R-:W-:-:S04]  /*6d40*/  USHF.R.U32.HI UR4, URZ, 0x1f, UR5 ;  /* 0x0000001f3f047899 */ /* 0x000fc80008011605 */
[----:B------:R-:W-:-:S04]  /*6d50*/  ULEA.HI.SX32 UR4, UR5, UR4, 0x1c ;  /* 0x0000000405047291 */ /* 0x000fc8000f8fe23f */
[----:B------:R-:W-:-:S04]  /*6d60*/  UISETP.GE.AND UP0, UPT, UR7, UR4, UPT ;  /* 0x000000040700728c */ /* 0x000fc8000bf06270 */
[----:B------:R-:W-:-:S06]  /*6d70*/  USEL UR17, UR17, 0xffffffff, !UP0 ;  /* 0xffffffff11117887 */ /* 0x000fcc000c000000 */
[----:B------:R-:W-:-:S13]  /*6d80*/  ISETP.LE.AND P0, PT, RZ, UR17, PT ;  /* 0x00000011ff007c0c */ /* 0x000fda000bf03270 */
[----:B------:R-:W-:Y:S05]  /*6d90*/  @!P0 BRA `(.L_x_3125) ;  /* 0x0000004000508947 */ /* 0x000fea0003800000 */
[----:B------:R-:W-:Y:S01]  /*6da0*/  ULDC.64 UR4, c[0x0][0x770] ;  /* 0x0001dc0000047ab9 */ /* 0x000fe20000000a00 */
[----:B------:R-:W-:Y:S01]  /*6db0*/  ULDC.64 UR12, c[0x0][0x788] ;  /* 0x0001e200000c7ab9 */ /* 0x000fe20000000a00 */
        /* <DEDUP_REMOVED lines=19> */
[----:B------:R-:W-:-:S11]  /*6ef0*/  USHF.R.S32.HI UR11, URZ, 0x1f, UR6 ;  /* 0x0000001f3f0b7899 */ /* 0x000fd60008011406 */
        /* <DEDUP_REMOVED lines=16> */
.L_x_3202:
        /* <DEDUP_REMOVED lines=13> */
.L_x_3203:
        /* <DEDUP_REMOVED lines=12> */
.L_x_3204:
[----:B------:R-:W-:Y:S01]  /*7190*/  UIMAD UR7, UR7, 0x60, UR10 ;  /* 0x00000060070778a4 */ /* 0x000fe2000f8e020a */
[----:B------:R-:W-:Y:S01]  /*71a0*/  ULDC UR9, c[0x0][0x74c] ;  /* 0x0001d30000097ab9 */ /* 0x000fe20000000800 */
[----:B------:R-:W-:Y:S02]  /*71b0*/  UIADD3 UR10, UR10, 0x3f, URZ ;  /* 0x0000003f0a0a7890 */ /* 0x000fe4000fffe03f */
[----:B------:R-:W-:-:S04]  /*71c0*/  UIADD3 UR7, UR7, -UR9, -UR8 ;  /* 0x8000000907077290 */ /* 0x000fc8000fffe808 */
        /* <DEDUP_REMOVED lines=11> */
[----:B------:R-:W-:Y:S01]  /*7280*/  ULDC.64 UR18, c[0x0][0x2d8] ;  /* 0x0000b60000127ab9 */ /* 0x000fe20000000a00 */
[----:B------:R-:W-:Y:S02]  /*7290*/  USHF.R.S32.HI UR9, URZ, 0x1f, UR17 ;  /* 0x0000001f3f097899 */ /* 0x000fe40008011411 */
[----:B------:R-:W-:Y:S02]  /*72a0*/  UIMAD UR8, UR11, UR18, URZ ;  /* 0x000000120b0872a4 */ /* 0x000fe4000f8e023f */
[----:B------:R-:W-:Y:S02]  /*72b0*/  UIMAD.WIDE.U32 UR10, UR6, UR18, URZ ;  /* 0x00000012060a72a5 */ /* 0x000fe4000f8e003f */
[----:B------:R-:W-:Y:S02]  /*72c0*/  UIMAD UR19, UR6, UR19, UR8 ;  /* 0x00000013061372a4 */ /* 0x000fe4000f8e0208 */
[----:B------:R-:W-:Y:S02]  /*72d0*/  UIADD3 UR6, UR7, -UR16, URZ ;  /* 0x8000001007067290 */ /* 0x000fe4000fffe03f */
[----:B------:R-:W-:-:S02]  /*72e0*/  USEL UR17, UR17, URZ, !UP0 ;  /* 0x0000003f11117287 */ /* 0x000fc4000c000000 */
[----:B------:R-:W-:Y:S02]  /*72f0*/  ULOP3.LUT UR6, UR6, 0x1, URZ, 0xc0, !UPT ;  /* 0x0000000106067892 */ /* 0x000fe4000f8ec03f */
[----:B------:R-:W-:Y:S02]  /*7300*/  USEL UR18, UR9, URZ, !UP0 ;  /* 0x0000003f09127287 */ /* 0x000fe4000c000000 */
[----:B------:R-:W-:Y:S02]  /*7310*/  UISETP.NE.U32.AND UP0, UPT, UR6, 0x1, UPT ;  /* 0x000000010600788c */ /* 0x000fe4000bf05070 */
[----:B------:R-:W-:Y:S02]  /*7320*/  UIADD3 UR8, UP1, UR4, UR10, URZ ;  /* 0x0000000a04087290 */ /* 0x000fe4000ff3e03f */
[----:B------:R-:W-:Y:S02]  /*7330*/  UIADD3 UR19, UR11, UR19, URZ ;  /* 0x000000130b137290 */ /* 0x000fe4000fffe03f */
[----:B------:R-:W-:Y:S01]  /*7340*/  PLOP3.LUT P1, PT, PT, PT, UP0, 0x80, 0x0 ;  /* 0x000000000000781c */ /* 0x000fe20003f2f008 */
[----:B------:R-:W-:Y:S01]  /*7350*/  ULDC.64 UR36, c[0x0][0x2e0] ;  /* 0x0000b80000247ab9 */ /* 0x000fe20000000a00 */
[----:B------:R-:W-:-:S02]  /*7360*/  UIADD3.X UR9, UR5, UR19, URZ, UP1, !UPT ;  /* 0x0000001305097290 */ /* 0x000fc40008ffe43f */
        /* <DEDUP_REMOVED lines=24> */
.L_x_3207:
[----:B------:R-:W-:Y:S05]  /*74f0*/  BSYNC B0 ;  /* 0x0000000000007941 */ /* 0x000fea0003800000 */
.L_x_3206:
        /* <DEDUP_REMOVED lines=18> */
.L_x_3209:
[----:B------:R-:W-:Y:S05]  /*7620*/  BSYNC B0 ;  /* 0x0000000000007941 */ /* 0x000fea0003800000 */
.L_x_3208:
        /* <DEDUP_REMOVED lines=19> */
.L_x_3211:
[----:B------:R-:W-:Y:S05]  /*7760*/  BSYNC B0 ;  /* 0x0000000000007941 */ /* 0x000fea0003800000 */
.L_x_3210:
[----:B------:R-:W-:Y:S06]  /*7770*/  BAR.ARV 0xa, 0xa0 ;  /* 0x0282800000007b1d */ /* 0x000fec0000002000 */
[----:B------:R-:W-:Y:S04]  /*7780*/  BSSY B0, `(.L_x_3212) ;  /* 0x0000003000007945 */ /* 0x000fe80003800000 */
[----:B------:R-:W-:Y:S05]  /*7790*/  @!P0 BRA `(.L_x_3213) ;  /* 0x0000000000048947 */ /* 0x000fea0003800000 */
[----:B------:R-:W-:-:S04]  /*77a0*/  DEPBAR.LE SB0, 0x1 ;  /* 0x000080400000791a */ /* 0x000fc80000000000 */
.L_x_3213:
[----:B------:R-:W-:Y:S05]  /*77b0*/  BSYNC B0 ;  /* 0x0000000000007941 */ /* 0x000fea0003800000 */
.L_x_3212:
[----:B------:R-:W-:Y:S06]  /*77c0*/  BAR.ARV 0xb, 0xa0 ;  /* 0x02c2800000007b1d */ /* 0x000fec0000002000 */
[----:B------:R-:W-:Y:S04]  /*77d0*/  BSSY B0, `(.L_x_3214) ;  /* 0x0000003000007945 */ /* 0x000fe80003800000 */
[----:B------:R-:W-:Y:S05]  /*77e0*/  @!P0 BRA `(.L_x_3215) ;  /* 0x0000000000048947 */ /* 0x000fea0003800000 */
[----:B------:R-:W-:-:S04]  /*77f0*/  DEPBAR.LE SB0, 0x0 ;  /* 0x000080000000791a */ /* 0x000fc80000000000 */
.L_x_3215:
[----:B------:R-:W-:Y:S05]  /*7800*/  BSYNC B0 ;  /* 0x0000000000007941 */ /* 0x000fea0003800000 */
.L_x_3214:
[----:B------:R-:W-:Y:S06]  /*7810*/  BAR.ARV 0xc, 0xa0 ;  /* 0x0302800000007b1d */ /* 0x000fec0000002000 */
[----:B------:R-:W-:Y:S01]  /*7820*/  UIADD3 UR20, UR16, 0x1, URZ ;  /* 0x0000000110147890 */ /* 0x000fe2000fffe03f */
[----:B------:R-:W-:Y:S11]  /*7830*/  BRA `(.L_x_3216) ;  /* 0x0000000000047947 */ /* 0x000ff60003800000 */
.L_x_3205:
[----:B------:R-:W-:-:S05]  /*7840*/  UMOV UR20, UR16 ;  /* 0x0000001000147c82 */ /* 0x000fca0008000000 */
.L_x_3216:
[----:B------:R-:W-:-:S04]  /*7850*/  UIADD3 UR6, UR16, 0x1, URZ ;  /* 0x0000000110067890 */ /* 0x000fc8000fffe03f */
[----:B------:R-:W-:-:S06]  /*7860*/  UISETP.NE.AND UP0, UPT, UR7, UR6, UPT ;  /* 0x000000060700728c */ /* 0x000fcc000bf05270 */
[----:B------:R-:W-:-:S13]  /*7870*/  PLOP3.LUT P1, PT, PT, PT, UP0, 0x80, 0x0 ;  /* 0x000000000000781c */ /* 0x000fda0003f2f008 */
        /* <DEDUP_REMOVED lines=23> */
.L_x_3237:
        /* <DEDUP_REMOVED lines=32> */
.L_x_3218:
[----:B------:R-:W-:Y:S05]  /*7bf0*/  BSYNC B0 ;  /* 0x0000000000007941 */ /* 0x000fea0003800000 */
.L_x_3217:
        /* <DEDUP_REMOVED lines=12> */
.L_x_3220:
[----:B------:R-:W-:Y:S05]  /*7cc0*/  BSYNC B0 ;  /* 0x0000000000007941 */ /* 0x000fea0003800000 */
.L_x_3219:
        /* <DEDUP_REMOVED lines=13> */
.L_x_3222:
[----:B------:R-:W-:Y:S05]  /*7da0*/  BSYNC B0 ;  /* 0x0000000000007941 */ /* 0x000fea0003800000 */
.L_x_3221:
[----:B------:R-:W-:Y:S06]  /*7db0*/  BAR.ARV 0xa, 0xa0 ;  /* 0x0282800000007b1d */ /* 0x000fec0000002000 */
[----:B------:R-:W-:Y:S04]  /*7dc0*/  BSSY B0, `(.L_x_3223) ;  /* 0x0000003000007945 */ /* 0x000fe80003800000 */
[----:B------:R-:W-:Y:S05]  /*7dd0*/  @!P0 BRA `(.L_x_3224) ;  /* 0x0000000000048947 */ /* 0x000fea0003800000 */
[----:B------:R-:W-:-:S04]  /*7de0*/  DEPBAR.LE SB0, 0x1 ;  /* 0x000080400000791a */ /* 0x000fc80000000000 */
.L_x_3224:
[----:B------:R-:W-:Y:S05]  /*7df0*/  BSYNC B0 ;  /* 0x0000000000007941 */ /* 0x000fea0003800000 */
.L_x_3223:
[----:B------:R-:W-:Y:S06]  /*7e00*/  BAR.ARV 0xb, 0xa0 ;  /* 0x02c2800000007b1d */ /* 0x000fec0000002000 */
[----:B------:R-:W-:Y:S04]  /*7e10*/  BSSY B0, `(.L_x_3225) ;  /* 0x0000003000007945 */ /* 0x000fe80003800000 */
[----:B------:R-:W-:Y:S05]  /*7e20*/  @!P0 BRA `(.L_x_3226) ;  /* 0x0000000000048947 */ /* 0x000fea0003800000 */
[----:B------:R-:W-:-:S04]  /*7e30*/  DEPBAR.LE SB0, 0x0 ;  /* 0x000080000000791a */ /* 0x000fc80000000000 */
.L_x_3226:
[----:B------:R-:W-:Y:S05]  /*7e40*/  BSYNC B0 ;  /* 0x0000000000007941 */ /* 0x000fea0003800000 */
.L_x_3225:
        /* <DEDUP_REMOVED lines=13> */
.L_x_3228:
[----:B------:R-:W-:Y:S05]  /*7f20*/  BSYNC B0 ;  /* 0x0000000000007941 */ /* 0x000fea0003800000 */
.L_x_3227:
        /* <DEDUP_REMOVED lines=12> */
.L_x_3230:
[----:B------:R-:W-:Y:S05]  /*7ff0*/  BSYNC B0 ;  /* 0x0000000000007941 */ /* 0x000fea0003800000 */
.L_x_3229:
        /* <DEDUP_REMOVED lines=13> */
.L_x_3232:
[----:B------:R-:W-:Y:S05]  /*80d0*/  BSYNC B0 ;  /* 0x0000000000007941 */ /* 0x000fea0003800000 */
.L_x_3231:
[----:B------:R-:W-:Y:S06]  /*80e0*/  BAR.ARV 0xa, 0xa0 ;  /* 0x0282800000007b1d */ /* 0x000fec0000002000 */
[----:B------:R-:W-:Y:S04]  /*80f0*/  BSSY B0, `(.L_x_3233) ;  /* 0x0000003000007945 */ /* 0x000fe80003800000 */
[----:B------:R-:W-:Y:S05]  /*8100*/  @!P0 BRA `(.L_x_3234) ;  /* 0x0000000000048947 */ /* 0x000fea0003800000 */
[----:B------:R-:W-:-:S04]  /*8110*/  DEPBAR.LE SB0, 0x1 ;  /* 0x000080400000791a */ /* 0x000fc80000000000 */
.L_x_3234:
[----:B------:R-:W-:Y:S05]  /*8120*/  BSYNC B0 ;  /* 0x0000000000007941 */ /* 0x000fea0003800000 */
.L_x_3233:
[----:B------:R-:W-:Y:S01]  /*8130*/  UIADD3 UR20, UR20, 0x2, URZ ;  /* 0x0000000214147890 */ /* 0x000fe2000fffe03f */
[----:B------:R-:W-:Y:S06]  /*8140*/  BAR.ARV 0xb, 0xa0 ;  /* 0x02c2800000007b1d */ /* 0x000fec0000002000 */
[----:B------:R-:W-:Y:S01]  /*8150*/  UISETP.GE.AND UP0, UPT, UR20, UR7, UPT ;  /* 0x000000071400728c */ /* 0x000fe2000bf06270 */
[----:B------:R-:W-:Y:S04]  /*8160*/  BSSY B0, `(.L_x_3235) ;  /* 0x0000003000007945 */ /* 0x000fe80003800000 */
[----:B------:R-:W-:Y:S06]  /*8170*/  @!P0 BRA `(.L_x_3236) ;  /* 0x0000000000048947 */ /* 0x000fec0003800000 */
[----:B------:R-:W-:-:S04]  /*8180*/  DEPBAR.LE SB0, 0x0 ;  /* 0x000080000000791a */ /* 0x000fc80000000000 */
.L_x_3236:
[----:B------:R-:W-:Y:S05]  /*8190*/  BSYNC B0 ;  /* 0x0000000000007941 */ /* 0x000fea0003800000 */
.L_x_3235:
[----:B------:R-:W-:Y:S06]  /*81a0*/  BAR.ARV 0xc, 0xa0 ;  /* 0x0302800000007b1d */ /* 0x000fec0000002000 */
[----:B------:R-:W-:Y:S01]  /*81b0*/  PLOP3.LUT P1, PT, PT, PT, UP0, 0x80, 0x0 ;  /* 0x000000000000781c */ /* 0x000fe20003f2f008 */
[----:B------:R-:W-:Y:S02]  /*81c0*/  UIADD3 UR47, UR47, 0x6000, URZ ;  /* 0x000060002f2f7890 */ /* 0x000fe4000fffe03f */
[----:B------:R-:W-:-:S10]  /*81d0*/  UIADD3 UR6, UR6, 0x6000, URZ ;  /* 0x0000600006067890 */ /* 0x000fd4000fffe03f */
[----:B------:R-:W-:Y:S05]  /*81e0*/  @!P1 BRA `(.L_x_3237) ;  /* 0xfffffff800009947 */ /* 0x000fea000383ffff */
[----:B------:R-:W-:Y:S05]  /*81f0*/  BRA `(.L_x_3125) ;  /* 0x0000002c00387947 */ /* 0x000fea0003800000 */
.L_x_3196:
[----:B------:R-:W1:Y:S01]  /*8200*/  LDC R5, c[0x0][0x8d0] ;  /* 0x00023400ff057b82 */ /* 0x000e620000000800 */
[----:B------:R-:W2:Y:S01]  /*8210*/  S2R R3, SR_CTAID.X ;  /* 0x0000000000037919 */ /* 0x000ea20000002500 */
[----:B------:R-:W-:Y:S01]  /*8220*/  ULDC UR4, c[0x0][0x8e8] ;  /* 0x00023a0000047ab9 */ /* 0x000fe20000000800 */
[----:B-1----:R-:W-:Y:S01]  /*8230*/  ISETP.NE.AND P0, PT, R5, 0x1, PT ;  /* 0x000000010500780c */ /* 0x002fe20003f05270 */
[----:B--2---:R-:W-:-:S12]  /*8240*/  IMAD.MOV.U32 R2, RZ, RZ, R3 ;  /* 0x000000ffff027224 */ /* 0x004fd800078e0003 */
[----:B------:R-:W1:Y:S08]  /*8250*/  @P0 LDC R0, c[0x0][0x8d4] ;  /* 0x00023500ff000b82 */ /* 0x000e700000000800 */
[----:B------:R-:W2:Y:S01]  /*8260*/  @P0 LDC R7, c[0x0][0x8d8] ;  /* 0x00023600ff070b82 */ /* 0x000ea20000000800 */
[----:B-1----:R-:W-:-:S05]  /*8270*/  @P0 IMAD.HI.U32 R0, R3, R0, RZ ;  /* 0x0000000003000227 */ /* 0x002fca00078e00ff */
[----:B--2---:R-:W-:-:S04]  /*8280*/  @P0 SHF.R.U32.HI R2, RZ, R7, R0 ;  /* 0x00000007ff020219 */ /* 0x004fc80000011600 */
[----:B------:R-:W-:Y:S01]  /*8290*/  ISETP.GE.AND P0, PT, R2, UR4, PT ;  /* 0x0000000402007c0c */ /* 0x000fe2000bf06270 */
[----:B------:R-:W-:-:S04]  /*82a0*/  IMAD.MOV R0, RZ, RZ, -R2 ;  /* 0x000000ffff007224 */ /* 0x000fc800078e0a02 */
[----:B------:R-:W-:-:S08]  /*82b0*/  IMAD R5, R5, R0, R3 ;  /* 0x0000000005057224 */ /* 0x000fd000078e0203 */
[----:B------:R-:W-:Y:S05]  /*82c0*/  @!P0 BRA `(.L_x_3238) ;  /* 0x0000000000208947 */ /* 0x000fea0003800000 */
[----:B------:R-:W1:Y:S01]  /*82d0*/  LDC R3, c[0x0][0x8dc] ;  /* 0x00023700ff037b82 */ /* 0x000e620000000800 */
[----:B------:R-:W-:Y:S01]  /*82e0*/  IMAD.MOV.U32 R0, RZ, RZ, R5 ;  /* 0x000000ffff007224 */ /* 0x000fe200078e0005 */
[----:B-1----:R-:W-:-:S13]  /*82f0*/  ISETP.NE.AND P0, PT, R3, 0x1, PT ;  /* 0x000000010300780c */ /* 0x002fda0003f05270 */
[----:B------:R-:W1:Y:S02]  /*8300*/  @P0 LDC.64 R6, c[0x0][0x8e0] ;  /* 0x00023800ff060b82 */ /* 0x000e640000000a00 */
[----:B-1----:R-:W-:-:S05]  /*8310*/  @P0 IMAD.HI.U32 R4, R5, R6, RZ ;  /* 0x0000000605040227 */ /* 0x002fca00078e00ff */
[----:B------:R-:W-:-:S05]  /*8320*/  @P0 SHF.R.U32.HI R0, RZ, R7, R4 ;  /* 0x00000007ff000219 */ /* 0x000fca0000011604 */
[----:B------:R-:W-:Y:S01]  /*8330*/  IMAD R3, R0, R3, RZ ;  /* 0x0000000300037224 */ /* 0x000fe200078e02ff */
[----:B------:R-:W-:Y:S06]  /*8340*/  BRA `(.L_x_3239) ;  /* 0x00000000001c7947 */ /* 0x000fec0003800000 */
.L_x_3238:
[----:B------:R-:W1:Y:S01]  /*8350*/  LDC R3, c[0x0][0x8c4] ;  /* 0x00023100ff037b82 */ /* 0x000e620000000800 */
[----:B------:R-:W-:Y:S01]  /*8360*/  IMAD.MOV.U32 R0, RZ, RZ, R5 ;  /* 0x000000ffff007224 */ /* 0x000fe200078e0005 */
[----:B-1----:R-:W-:-:S13]  /*8370*/  ISETP.NE.AND P0, PT, R3, 0x1, PT ;  /* 0x000000010300780c */ /* 0x002fda0003f05270 */
[----:B------:R-:W1:Y:S02]  /*8380*/  @P0 LDC.64 R6, c[0x0][0x8c8] ;  /* 0x00023200ff060b82 */ /* 0x000e640000000a00 */
[----:B-1----:R-:W-:-:S05]  /*8390*/  @P0 IMAD.HI.U32 R4, R5, R6, RZ ;  /* 0x0000000605040227 */ /* 0x002fca00078e00ff */
[----:B------:R-:W-:-:S05]  /*83a0*/  @P0 SHF.R.U32.HI R0, RZ, R7, R4 ;  /* 0x00000007ff000219 */ /* 0x000fca0000011604 */
[----:B------:R-:W-:-:S07]  /*83b0*/  IMAD R3, R0, R3, RZ ;  /* 0x0000000300037224 */ /* 0x000fce00078e02ff */
.L_x_3239:
[----:B------:R-:W1:Y:S01]  /*83c0*/  LDC R8, c[0x0][0x8b8] ;  /* 0x00022e00ff087b82 */ /* 0x000e620000000800 */
[----:B------:R-:W-:Y:S01]  /*83d0*/  IMAD.IADD R3, R5, 0x1, -R3 ;  /* 0x0000000105037824 */ /* 0x000fe200078e0a03 */
[----:B------:R-:W-:-:S06]  /*83e0*/  ULDC.64 UR6, c[0x0][0x8f8] ;  /* 0x00023e0000067ab9 */ /* 0x000fcc0000000a00 */
[----:B------:R-:W2:Y:S01]  /*83f0*/  LDC R4, c[0x0][0x8c4] ;  /* 0x00023100ff047b82 */ /* 0x000ea20000000800 */
[C---:B-1----:R-:W-:Y:S02]  /*8400*/  ISETP.NE.AND P0, PT, R8.reuse, 0x1, PT ;  /* 0x000000010800780c */ /* 0x042fe40003f05270 */
[----:B------:R-:W-:Y:S01]  /*8410*/  R2UR UR28, R8 ;  /* 0x00000000081c72ca */ /* 0x000fe200000e0000 */
[----:B--2---:R-:W-:-:S04]  /*8420*/  IMAD R3, R2, R4, R3 ;  /* 0x0000000402037224 */ /* 0x004fc800078e0203 */
[----:B------:R-:W-:-:S06]  /*8430*/  IMAD.MOV.U32 R9, RZ, RZ, R3 ;  /* 0x000000ffff097224 */ /* 0x000fcc00078e0003 */
[----:B------:R-:W1:Y:S01]  /*8440*/  @P0 LDC R6, c[0x0][0x8bc] ;  /* 0x00022f00ff060b82 */ /* 0x000e620000000800 */
[----:B------:R-:W-:-:S07]  /*8450*/  R2UR UR5, R3 ;  /* 0x00000000030572ca */ /* 0x000fce00000e0000 */
[----:B------:R-:W2:Y:S01]  /*8460*/  @P0 LDC R7, c[0x0][0x8c0] ;  /* 0x00023000ff070b82 */ /* 0x000ea20000000800 */
[----:B-1----:R-:W-:-:S05]  /*8470*/  @P0 IMAD.HI.U32 R2, R3, R6, RZ ;  /* 0x0000000603020227 */ /* 0x002fca00078e00ff */
[----:B--2---:R-:W-:Y:S02]  /*8480*/  @P0 SHF.R.U32.HI R9, RZ, R7, R2 ;  /* 0x00000007ff090219 */ /* 0x004fe40000011602 */
[----:B------:R-:W-:-:S03]  /*8490*/  ISETP.NE.U32.AND P0, PT, RZ, UR6, PT ;  /* 0x00000006ff007c0c */ /* 0x000fc6000bf05070 */
[----:B------:R-:W-:Y:S01]  /*84a0*/  IMAD.MOV R2, RZ, RZ, -R9 ;  /* 0x000000ffff027224 */ /* 0x000fe200078e0a09 */
[----:B------:R-:W-:-:S04]  /*84b0*/  ISETP.NE.AND.EX P0, PT, RZ, UR7, PT, P0 ;  /* 0x00000007ff007c0c */ /* 0x000fc8000bf05300 */
[----:B------:R-:W-:-:S13]  /*84c0*/  R2UR UR4, R2 ;  /* 0x00000000020472ca */ /* 0x000fda00000e0000 */
[----:B------:R-:W-:Y:S01]  /*84d0*/  UIMAD UR28, UR28, UR4, UR5 ;  /* 0x000000041c1c72a4 */ /* 0x000fe2000f8e0205 */
[----:B------:R-:W-:Y:S11]  /*84e0*/  @!P0 BRA `(.L_x_3240) ;  /* 0x0000000000108947 */ /* 0x000ff60003800000 */
[----:B------:R-:W1:Y:S02]  /*84f0*/  LDC.64 R2, c[0x0][0x8f8] ;  /* 0x00023e00ff027b82 */ /* 0x000e640000000a00 */
[----:B-1----:R-:W-:-:S05]  /*8500*/  IMAD.WIDE R2, R9, 0x4, R2 ;  /* 0x0000000409027825 */ /* 0x002fca00078e0202 */
[----:B------:R1:W5:Y:S01]  /*8510*/  LDG.E R4, desc[UR38][R2.64] ;  /* 0x0000002602047981 */ /* 0x000362000c1e1900 */
[----:B------:R-:W-:Y:S05]  /*8520*/  BRA `(.L_x_3241) ;  /* 0x00000000002c7947 */ /* 0x000fea0003800000 */
.L_x_3240:
        /* <DEDUP_REMOVED lines=10> */
.L_x_3242:
[----:B------:R-:W2:Y:S02]  /*85d0*/  LDC R4, c[0x0][0x8ec] ;  /* 0x00023b00ff047b82 */ /* 0x000ea40000000800 */
.L_x_3241:
[----:B--2--5:R-:W-:Y:S02]  /*85e0*/  VIADD R4, R4, 0x5f ;  /* 0x0000005f04047836 */ /* 0x024fe40000000000 */
[----:B------:R-:W-:Y:S02]  /*85f0*/  IMAD.MOV.U32 R8, RZ, RZ, 0x1 ;  /* 0x00000001ff087424 */ /* 0x000fe400078e00ff */
[----:B------:R-:W-:-:S04]  /*8600*/  IMAD.HI R4, R4, 0x2aaaaaab, RZ ;  /* 0x2aaaaaab04047827 */ /* 0x000fc800078e02ff */
[----:B-1----:R-:W-:Y:S01]  /*8610*/  IMAD.MOV.U32 R2, RZ, RZ, RZ ;  /* 0x000000ffff027224 */ /* 0x002fe200078e00ff */
[----:B------:R-:W-:Y:S01]  /*8620*/  SHF.R.U32.HI R3, RZ, 0x1f, R4 ;  /* 0x0000001fff037819 */ /* 0x000fe20000011604 */
[----:B------:R-:W-:-:S03]  /*8630*/  IMAD.MOV.U32 R16, RZ, RZ, 0x1 ;  /* 0x00000001ff107424 */ /* 0x000fc600078e00ff */
[----:B------:R-:W-:-:S04]  /*8640*/  LEA.HI.SX32 R3, R4, R3, 0x1c ;  /* 0x0000000304037211 */ /* 0x000fc800078fe2ff */
[----:B------:R-:W-:-:S04]  /*8650*/  ISETP.GE.AND P0, PT, R0, R3, PT ;  /* 0x000000030000720c */ /* 0x000fc80003f06270 */
[----:B------:R-:W-:-:S04]  /*8660*/  SEL R9, R9, 0xffffffff, !P0 ;  /* 0xffffffff09097807 */ /* 0x000fc80004000000 */
[----:B------:R-:W-:-:S13]  /*8670*/  ISETP.GE.AND P0, PT, R9, RZ, PT ;  /* 0x000000ff0900720c */ /* 0x000fda0003f06270 */
[----:B------:R-:W-:Y:S05]  /*8680*/  @!P0 BRA `(.L_x_3243) ;  /* 0x0000002400908947 */ /* 0x000fea0003800000 */
[----:B------:R-:W1:Y:S01]  /*8690*/  LDC.64 R10, c[0x0][0x770] ;  /* 0x0001dc00ff0a7b82 */ /* 0x000e620000000a00 */
[----:B------:R-:W-:-:S07]  /*86a0*/  ULDC.64 UR8, c[0x0][0x788] ;  /* 0x0001e20000087ab9 */ /* 0x000fce0000000a00 */
[----:B------:R-:W2:Y:S08]  /*86b0*/  LDC.64 R2, c[0x0][0x780] ;  /* 0x0001e000ff027b82 */ /* 0x000eb00000000a00 */
[----:B------:R-:W3:Y:S01]  /*86c0*/  LDC.64 R4, c[0x0][0x770] ;  /* 0x0001dc00ff047b82 */ /* 0x000ee20000000a00 */
[----:B-1----:R-:W-:-:S07]  /*86d0*/  ISETP.NE.U32.AND P0, PT, R10, RZ, PT ;  /* 0x000000ff0a00720c */ /* 0x002fce0003f05070 */
[----:B------:R-:W1:Y:S01]  /*86e0*/  LDC.64 R12, c[0x0][0x778] ;  /* 0x0001de00ff0c7b82 */ /* 0x000e620000000a00 */
[----:B------:R-:W-:Y:S01]  /*86f0*/  ISETP.NE.AND.EX P0, PT, R11, RZ, PT, P0 ;  /* 0x000000ff0b00720c */ /* 0x000fe20003f05300 */
[----:B---3--:R-:W-:-:S12]  /*8700*/  IMAD.WIDE R4, R9, 0x4, R4 ;  /* 0x0000000409047825 */ /* 0x008fd800078e0204 */
[----:B------:R-:W-:Y:S01]  /*8710*/  VOTEU.ANY UP0, P0 ;  /* 0x00000000003f7886 */ /* 0x000fe20000000100 */
[----:B------:R-:W-:Y:S02]  /*8720*/  PLOP3.LUT P3, PT, PT, PT, UP0, 0x80, 0x0 ;  /* 0x000000000000781c */ /* 0x000fe40003f6f008 */
[----:B--2---:R-:W-:-:S04]  /*8730*/  ISETP.NE.U32.AND P0, PT, R2, RZ, PT ;  /* 0x000000ff0200720c */ /* 0x004fc80003f05070 */
[----:B------:R-:W-:Y:S02]  /*8740*/  ISETP.NE.AND.EX P1, PT, R3, RZ, PT, P0 ;  /* 0x000000ff0300720c */ /* 0x000fe40003f25300 */
[----:B------:R-:W2:Y:S05]  /*8750*/  LDC.64 R2, c[0x0][0x778] ;  /* 0x0001de00ff027b82 */ /* 0x000eaa0000000a00 */
[----:B------:R-:W3:Y:S01]  /*8760*/  @P3 LDG.E R16, desc[UR38][R4.64] ;  /* 0x0000002604103981 */ /* 0x000ee2000c1e1900 */
[----:B-1----:R-:W-:-:S03]  /*8770*/  ISETP.NE.U32.AND P0, PT, R12, RZ, PT ;  /* 0x000000ff0c00720c */ /* 0x002fc60003f05070 */
[----:B------:R-:W4:Y:S01]  /*8780*/  @P3 LDG.E R14, desc[UR38][R4.64] ;  /* 0x00000026040e3981 */ /* 0x000f22000c1e1900 */
[----:B------:R-:W-:Y:S01]  /*8790*/  ISETP.NE.AND.EX P0, PT, R13, RZ, PT, P0 ;  /* 0x000000ff0d00720c */ /* 0x000fe20003f05300 */
[----:B------:R-:W1:Y:S08]  /*87a0*/  @P1 LDC.64 R6, c[0x0][0x780] ;  /* 0x0001e000ff061b82 */ /* 0x000e700000000a00 */
[----:B------:R-:W1:Y:S01]  /*87b0*/  LDC R13, c[0x0][0x280] ;  /* 0x0000a000ff0d7b82 */ /* 0x000e620000000800 */
[----:B------:R-:W-:-:S02]  /*87c0*/  IMAD.MOV.U32 R12, RZ, RZ, RZ ;  /* 0x000000ffff0c7224 */ /* 0x000fc400078e00ff */
[----:B--2---:R-:W-:-:S05]  /*87d0*/  IMAD.WIDE R2, R9, 0x4, R2 ;  /* 0x0000000409027825 */ /* 0x004fca00078e0202 */
[----:B------:R2:W5:Y:S01]  /*87e0*/  @P0 LDG.E R12, desc[UR38][R2.64] ;  /* 0x00000026020c0981 */ /* 0x000562000c1e1900 */
[----:B-1----:R-:W-:-:S05]  /*87f0*/  @P1 IMAD.WIDE R6, R9, 0x4, R6 ;  /* 0x0000000409061825 */ /* 0x002fca00078e0206 */
[----:B------:R2:W5:Y:S01]  /*8800*/  @P1 LDG.E R13, desc[UR38][R6.64] ;  /* 0x00000026060d1981 */ /* 0x000562000c1e1900 */
[----:B------:R-:W-:Y:S01]  /*8810*/  ISETP.NE.U32.AND P2, PT, RZ, UR8, PT ;  /* 0x00000008ff007c0c */ /* 0x000fe2000bf45070 */
[----:B------:R-:W-:-:S03]  /*8820*/  UMOV UR6, URZ ;  /* 0x0000003f00067c82 */ /* 0x000fc60008000000 */
[----:B------:R-:W-:Y:S01]  /*8830*/  ISETP.NE.AND.EX P2, PT, RZ, UR9, PT, P2 ;  /* 0x00000009ff007c0c */ /* 0x000fe2000bf45320 */
[----:B---3--:R-:W-:-:S05]  /*8840*/  @P3 IMAD R16, R9, 0x40, R16 ;  /* 0x0000004009103824 */ /* 0x008fca00078e0210 */
[----:B------:R-:W-:-:S13]  /*8850*/  @P3 R2UR UR4, R16 ;  /* 0x00000000100432ca */ /* 0x000fda00000e0000 */
[----:B------:R-:W-:-:S04]  /*8860*/  @UP0 USHF.R.S32.HI UR5, URZ, 0x1f, UR4 ;  /* 0x0000001f3f050899 */ /* 0x000fc80008011404 */
[----:B------:R-:W-:-:S04]  /*8870*/  @UP0 ULEA.HI UR5, UR5, UR4, URZ, 0x6 ;  /* 0x0000000405050291 */ /* 0x000fc8000f8f303f */
[----:B------:R-:W-:Y:S01]  /*8880*/  @UP0 ULOP3.LUT UR7, UR5, 0xffffffc0, URZ, 0xc0, !UPT ;  /* 0xffffffc005070892 */ /* 0x000fe2000f8ec03f */
[----:B----4-:R-:W-:-:S03]  /*8890*/  @P3 R2UR UR6, R14 ;  /* 0x000000000e0632ca */ /* 0x010fc600000e0000 */
[----:B------:R-:W-:Y:S01]  /*88a0*/  @UP0 USHF.R.S32.HI UR8, URZ, 0x1f, UR7 ;  /* 0x0000001f3f080899 */ /* 0x000fe20008011407 */
[----:B--2---:R-:W-:Y:S11]  /*88b0*/  @P1 BRA `(.L_x_3244) ;  /* 0x0000000000101947 */ /* 0x004ff60003800000 */
[----:B------:R-:W-:Y:S05]  /*88c0*/  @!P3 BRA `(.L_x_3244) ;  /* 0x00000000000cb947 */ /* 0x000fea0003800000 */
[----:B------:R-:W2:Y:S04]  /*88d0*/  LDG.E R6, desc[UR38][R4.64] ;  /* 0x0000002604067981 */ /* 0x000ea8000c1e1900 */
[----:B-----5:R-:W2:Y:S02]  /*88e0*/  LDG.E R13, desc[UR38][R4.64+0x4] ;  /* 0x00000426040d7981 */ /* 0x020ea4000c1e1900 */
[----:B--2---:R-:W-:-:S07]  /*88f0*/  IMAD.IADD R13, R13, 0x1, -R6 ;  /* 0x000000010d0d7824 */ /* 0x004fce00078e0a06 */
.L_x_3244:
[----:B------:R-:W-:Y:S01]  /*8900*/  ULDC UR9, c[0x0][0x290] ;  /* 0x0000a40000097ab9 */ /* 0x000fe20000000800 */
[----:B------:R-:W-:Y:S01]  /*8910*/  UMOV UR4, URZ ;  /* 0x0000003f00047c82 */ /* 0x000fe20008000000 */
[----:B------:R-:W-:Y:S01]  /*8920*/  UMOV UR5, URZ ;  /* 0x0000003f00057c82 */ /* 0x000fe20008000000 */
[----:B------:R-:W-:Y:S01]  /*8930*/  IMAD.U32 R4, RZ, RZ, UR9 ;  /* 0x00000009ff047e24 */ /* 0x000fe2000f8e00ff */
[----:B------:R-:W-:Y:S01]  /*8940*/  @UP0 UMOV UR4, UR7 ;  /* 0x0000000700040c82 */ /* 0x000fe20008000000 */
[----:B------:R-:W-:Y:S01]  /*8950*/  @UP0 UMOV UR5, UR8 ;  /* 0x0000000800050c82 */ /* 0x000fe20008000000 */
[----:B------:R-:W-:Y:S05]  /*8960*/  @!P2 BRA `(.L_x_3245) ;  /* 0x000000000010a947 */ /* 0x000fea0003800000 */
[----:B------:R-:W1:Y:S02]  /*8970*/  LDC.64 R2, c[0x0][0x788] ;  /* 0x0001e200ff027b82 */ /* 0x000e640000000a00 */
[----:B-1----:R-:W-:-:S05]  /*8980*/  IMAD.WIDE R2, R9, 0x4, R2 ;  /* 0x0000000409027825 */ /* 0x002fca00078e0202 */
[----:B------:R1:W5:Y:S01]  /*8990*/  LDG.E R4, desc[UR38][R2.64] ;  /* 0x0000002602047981 */ /* 0x000362000c1e1900 */
[----:B------:R-:W-:Y:S05]  /*89a0*/  BRA `(.L_x_3246) ;  /* 0x0000000000107947 */ /* 0x000fea0003800000 */
.L_x_3245:
[----:B------:R-:W-:Y:S05]  /*89b0*/  @!P0 BRA `(.L_x_3246) ;  /* 0x00000000000c8947 */ /* 0x000fea0003800000 */
[----:B------:R-:W2:Y:S04]  /*89c0*/  LDG.E R5, desc[UR38][R2.64] ;  /* 0x0000002602057981 */ /* 0x000ea8000c1e1900 */
[----:B------:R-:W2:Y:S02]  /*89d0*/  LDG.E R4, desc[UR38][R2.64+0x4] ;  /* 0x0000042602047981 */ /* 0x000ea4000c1e1900 */
[----:B--2---:R-:W-:-:S07]  /*89e0*/  IMAD.IADD R4, R4, 0x1, -R5 ;  /* 0x0000000104047824 */ /* 0x004fce00078e0a05 */
.L_x_3246:
[----:B-1---5:R-:W-:Y:S01]  /*89f0*/  IMAD R3, R0, 0x60, R13 ;  /* 0x0000006000037824 */ /* 0x022fe200078e020d */
[----:B------:R-:W-:Y:S01]  /*8a00*/  ULDC UR7, c[0x0][0x74c] ;  /* 0x0001d30000077ab9 */ /* 0x000fe20000000800 */
[----:B------:R-:W-:Y:S02]  /*8a10*/  VIADD R13, R13, 0x3f ;  /* 0x0000003f0d0d7836 */ /* 0x000fe40000000000 */
[----:B------:R-:W-:Y:S01]  /*8a20*/  IMAD.MOV.U32 R16, RZ, RZ, 0x1 ;  /* 0x00000001ff107424 */ /* 0x000fe200078e00ff */
[----:B------:R-:W-:Y:S02]  /*8a30*/  IADD3 R3, R3, -UR7, -R4 ;  /* 0x8000000703037c10 */ /* 0x000fe4000fffe804 */
[----:B------:R-:W-:Y:S02]  /*8a40*/  SHF.R.S32.HI R2, RZ, 0x1f, R13 ;  /* 0x0000001fff027819 */ /* 0x000fe4000001140d */
[----:B------:R-:W-:Y:S02]  /*8a50*/  SHF.R.S32.HI R4, RZ, 0x1f, R3 ;  /* 0x0000001fff047819 */ /* 0x000fe40000011403 */
[----:B------:R-:W-:-:S02]  /*8a60*/  LEA.HI R2, R2, R13, RZ, 0x6 ;  /* 0x0000000d02027211 */ /* 0x000fc400078f30ff */
[----:B------:R-:W-:-:S04]  /*8a70*/  LEA.HI R4, R4, R3, RZ, 0x6 ;  /* 0x0000000304047211 */ /* 0x000fc800078f30ff */
[----:B------:R-:W-:Y:S02]  /*8a80*/  SHF.R.S32.HI R3, RZ, 0x6, R4 ;  /* 0x00000006ff037819 */ /* 0x000fe40000011404 */
[----:B------:R-:W-:Y:S01]  /*8a90*/  SHF.R.S32.HI R4, RZ, 0x6, R2 ;  /* 0x00000006ff047819 */ /* 0x000fe20000011402 */
[----:B------:R-:W-:Y:S01]  /*8aa0*/  IMAD.MOV.U32 R2, RZ, RZ, RZ ;  /* 0x000000ffff027224 */ /* 0x000fe200078e00ff */
[----:B------:R-:W-:-:S04]  /*8ab0*/  VIMNMX R5, RZ, R3, !PT ;  /* 0x00000003ff057248 */ /* 0x000fc80007fe0100 */
[----:B------:R-:W-:-:S13]  /*8ac0*/  ISETP.GT.AND P1, PT, R4, R5, PT ;  /* 0x000000050400720c */ /* 0x000fda0003f24270 */
[----:B------:R-:W-:Y:S05]  /*8ad0*/  @!P1 BRA `(.L_x_3243) ;  /* 0x00000020007c9947 */ /* 0x000fea0003800000 */
[----:B------:R-:W-:Y:S01]  /*8ae0*/  ISETP.NE.U32.AND P1, PT, R10, RZ, PT ;  /* 0x000000ff0a00720c */ /* 0x000fe20003f25070 */
[----:B------:R-:W-:Y:S01]  /*8af0*/  USHF.R.S32.HI UR7, URZ, 0x1f, UR28 ;  /* 0x0000001f3f077899 */ /* 0x000fe2000801141c */
[----:B------:R-:W-:Y:S01]  /*8b00*/  SHF.R.S32.HI R2, RZ, 0x1f, R9 ;  /* 0x0000001fff027819 */ /* 0x000fe20000011409 */
[----:B------:R-:W-:Y:S01]  /*8b10*/  ULDC.64 UR10, c[0x0][0x718] ;  /* 0x0001c600000a7ab9 */ /* 0x000fe20000000a00 */
[----:B------:R-:W-:Y:S01]  /*8b20*/  ISETP.NE.AND.EX P1, PT, R11, RZ, PT, P1 ;  /* 0x000000ff0b00720c */ /* 0x000fe20003f25310 */
[----:B------:R-:W-:Y:S01]  /*8b30*/  UMOV UR8, UR4 ;  /* 0x0000000400087c82 */ /* 0x000fe20008000000 */
[----:B------:R-:W-:Y:S01]  /*8b40*/  UMOV UR9, UR5 ;  /* 0x0000000500097c82 */ /* 0x000fe20008000000 */
[----:B------:R-:W-:Y:S01]  /*8b50*/  R2UR UR37, R9 ;  /* 0x00000000092572ca */ /* 0x000fe200000e0000 */
[----:B------:R-:W-:Y:S01]  /*8b60*/  UIMAD.WIDE.U32 UR4, UR28, UR10, UR8 ;  /* 0x0000000a1c0472a5 */ /* 0x000fe2000f8e0008 */
[----:B------:R-:W-:Y:S01]  /*8b70*/  SEL R2, R2, RZ, !P1 ;  /* 0x000000ff02027207 */ /* 0x000fe20004800000 */
[----:B------:R-:W-:Y:S01]  /*8b80*/  UIMAD UR10, UR7, UR10, URZ ;  /* 0x0000000a070a72a4 */ /* 0x000fe2000f8e023f */
[----:B------:R-:W-:Y:S01]  /*8b90*/  R2UR UR35, R0 ;  /* 0x00000000002372ca */ /* 0x000fe200000e0000 */
[----:B------:R-:W-:Y:S01]  /*8ba0*/  ULDC.64 UR12, c[0x0][0x730] ;  /* 0x0001cc00000c7ab9 */ /* 0x000fe20000000a00 */
[----:B------:R-:W-:Y:S01]  /*8bb0*/  R2UR UR14, R2 ;  /* 0x00000000020e72ca */ /* 0x000fe200000e0000 */
[----:B------:R-:W-:Y:S01]  /*8bc0*/  UIMAD UR10, UR28, UR11, UR10 ;  /* 0x0000000b1c0a72a4 */ /* 0x000fe2000f8e020a */
[----:B------:R-:W-:Y:S01]  /*8bd0*/  BSSY B0, `(.L_x_3243) ;  /* 0x000020f000007945 */ /* 0x000fe20003800000 */
[----:B------:R-:W-:Y:S01]  /*8be0*/  UIMAD UR7, UR7, UR12, URZ ;  /* 0x0000000c070772a4 */ /* 0x000fe2000f8e023f */
[----:B------:R-:W-:Y:S01]  /*8bf0*/  IMAD.MOV.U32 R2, RZ, RZ, RZ ;  /* 0x000000ffff027224 */ /* 0x000fe200078e00ff */
[----:B------:R-:W-:Y:S01]  /*8c00*/  ULDC UR11, c[0x0][0x2e8] ;  /* 0x0000ba00000b7ab9 */ /* 0x000fe20000000800 */
[----:B------:R-:W-:Y:S01]  /*8c10*/  UIMAD.WIDE.U32 UR8, UR28, UR12, UR8 ;  /* 0x0000000c1c0872a5 */ /* 0x000fe2000f8e0008 */
[----:B------:R-:W-:Y:S01]  /*8c20*/  IMAD.MOV.U32 R16, RZ, RZ, 0x1 ;  /* 0x00000001ff107424 */ /* 0x000fe200078e00ff */
[----:B------:R-:W-:Y:S01]  /*8c30*/  UISETP.NE.AND UP0, UPT, UR11, 0x1, UPT ;  /* 0x000000010b00788c */ /* 0x000fe2000bf05270 */
[----:B------:R-:W-:Y:S01]  /*8c40*/  R2UR UR11, R12 ;  /* 0x000000000c0b72ca */ /* 0x000fe200000e0000 */
[----:B------:R-:W-:Y:S01]  /*8c50*/  UIMAD UR7, UR28, UR13, UR7 ;  /* 0x0000000d1c0772a4 */ /* 0x000fe2000f8e0207 */
[----:B------:R-:W-:Y:S01]  /*8c60*/  VOTEU.ANY UP1, P1 ;  /* 0x00000000003f7886 */ /* 0x000fe20000820100 */
[----:B------:R-:W-:-:S02]  /*8c70*/  USEL UR29, UR37, URZ, !UP1 ;  /* 0x0000003f251d7287 */ /* 0x000fc4000c800000 */
[----:B------:R-:W-:Y:S01]  /*8c80*/  VOTEU.ANY UP1, P0 ;  /* 0x00000000003f7886 */ /* 0x000fe20000020100 */
[----:B------:R-:W-:Y:S01]  /*8c90*/  ELECT P0, URZ, PT ;  /* 0x00000000003f782f */ /* 0x000fe20003800000 */
[----:B------:R-:W-:Y:S01]  /*8ca0*/  ULDC.64 UR12, c[0x0][0x720] ;  /* 0x0001c800000c7ab9 */ /* 0x000fe20000000a00 */
[----:B------:R-:W-:Y:S01]  /*8cb0*/  UIADD3 UR9, UR9, UR7, URZ ;  /* 0x0000000709097290 */ /* 0x000fe2000fffe03f */
[----:B------:R-:W-:Y:S01]  /*8cc0*/  ULDC.64 UR16, c[0x0][0x738] ;  /* 0x0001ce0000107ab9 */ /* 0x000fe20000000a00 */
[----:B------:R-:W-:Y:S02]  /*8cd0*/  UIADD3 UR5, UR5, UR10, URZ ;  /* 0x0000000a05057290 */ /* 0x000fe4000fffe03f */
[----:B------:R-:W-:Y:S02]  /*8ce0*/  UIMAD UR7, UR14, UR12, URZ ;  /* 0x0000000c0e0772a4 */ /* 0x000fe4000f8e023f */
[----:B------:R-:W-:Y:S02]  /*8cf0*/  UIMAD UR10, UR14, UR16, URZ ;  /* 0x000000100e0a72a4 */ /* 0x000fe4000f8e023f */
[----:B------:R-:W-:-:S02]  /*8d00*/  UIMAD.WIDE.U32 UR14, UR16, UR29, UR8 ;  /* 0x0000001d100e72a5 */ /* 0x000fc4000f8e0008 */
[----:B------:R-:W-:Y:S01]  /*8d10*/  UIMAD.WIDE.U32 UR22, UR12, UR29, UR4 ;  /* 0x0000001d0c1672a5 */ /* 0x000fe2000f8e0004 */
[----:B------:R-:W-:Y:S01]  /*8d20*/  @UP0 ULDC UR8, c[0x0][0x2ec] ;  /* 0x0000bb0000080ab9 */ /* 0x000fe20000000800 */
[----:B------:R-:W-:Y:S02]  /*8d30*/  UIMAD UR5, UR13, UR29, UR7 ;  /* 0x0000001d0d0572a4 */ /* 0x000fe4000f8e0207 */
[----:B------:R-:W-:Y:S01]  /*8d40*/  UIMAD.WIDE.U32 UR8, UR28, UR8, URZ ;  /* 0x000000081c0872a5 */ /* 0x000fe2000f8e003f */
[----:B------:R-:W-:Y:S01]  /*8d50*/  @UP0 ULDC UR7, c[0x0][0x2f0] ;  /* 0x0000bc0000070ab9 */ /* 0x000fe20000000800 */
[----:B------:R-:W-:Y:S01]  /*8d60*/  UMOV UR36, UR28 ;  /* 0x0000001c00247c82 */ /* 0x000fe20008000000 */
[----:B------:R-:W-:Y:S02]  /*8d70*/  UIMAD UR4, UR17, UR29, UR10 ;  /* 0x0000001d110472a4 */ /* 0x000fe4000f8e020a */
[----:B------:R-:W-:Y:S02]  /*8d80*/  USEL UR37, UR37, URZ, !UP1 ;  /* 0x0000003f25257287 */ /* 0x000fe4000c800000 */
[----:B------:R-:W-:-:S02]  /*8d90*/  UIMAD UR35, UR35, 0x60, UR11 ;  /* 0x00000060232378a4 */ /* 0x000fc4000f8e020b */
        /* <DEDUP_REMOVED lines=8> */
[----:B------:R-:W-:Y:S02]  /*8e20*/  SHF.L.U32 R6, R6, 0x1f, RZ ;  /* 0x0000001f06067819 */ /* 0x000fe400000006ff */
[----:B-1----:R-:W-:-:S04]  /*8e30*/  LEA R0, R3, R0, 0x18 ;  /* 0x0000000003007211 */ /* 0x002fc800078ec0ff */
[----:B------:R-:W1:Y:S01]  /*8e40*/  SYNCS.PHASECHK.TRANS64.TRYWAIT P1, [R0+URZ+0x36420], R6 ;  /* 0x03642006000075a7 */ /* 0x000e62000802017f */
[----:B--2---:R-:W-:Y:S01]  /*8e50*/  LOP3.LUT P0, RZ, R7, 0x7f, RZ, 0xc0, !PT ;  /* 0x0000007f07ff7812 */ /* 0x004fe2000780c0ff */
[----:B------:R-:W-:Y:S01]  /*8e60*/  IMAD.MOV.U32 R7, RZ, RZ, 0x1 ;  /* 0x00000001ff077424 */ /* 0x000fe200078e00ff */
[----:B-1----:R-:W-:Y:S11]  /*8e70*/  @!P1 BRA `(.L_x_3248) ;  /* 0x0000002000789947 */ /* 0x002ff60003800000 */
.L_x_3275:
        /* <DEDUP_REMOVED lines=9> */
.L_x_3249:
        /* <DEDUP_REMOVED lines=8> */
[----:B------:R-:W-:Y:S01]  /*8f90*/  UMOV UR18, 0x40 ;  /* 0x0000004000127882 */ /* 0x000fe20000000000 */
[----:B------:R-:W-:Y:S01]  /*8fa0*/  UMOV UR20, UR28 ;  /* 0x0000001c00147c82 */ /* 0x000fe20008000000 */
[----:B------:R-:W-:Y:S01]  /*8fb0*/  UMOV UR21, UR29 ;  /* 0x0000001d00157c82 */ /* 0x000fe20008000000 */
[----:B------:R-:W-:Y:S01]  /*8fc0*/  UMOV UR10, 0x80 ;  /* 0x00000080000a7882 */ /* 0x000fe20000000000 */
[----:B------:R-:W-:Y:S01]  /*8fd0*/  UMOV UR12, UR28 ;  /* 0x0000001c000c7c82 */ /* 0x000fe20008000000 */
[----:B------:R-:W-:Y:S01]  /*8fe0*/  UMOV UR13, UR29 ;  /* 0x0000001d000d7c82 */ /* 0x000fe20008000000 */
[----:B------:R-:W-:Y:S01]  /*8ff0*/  USHF.L.U32 UR27, UR27, 0x6, URZ ;  /* 0x000000061b1b7899 */ /* 0x000fe2000800063f */
[----:B------:R-:W-:Y:S01]  /*9000*/  IMAD.MOV.U32 R16, RZ, RZ, 0x1 ;  /* 0x00000001ff107424 */ /* 0x000fe200078e00ff */
[----:B------:R-:W-:-:S02]  /*9010*/  UIADD3 UR24, UR32, 0x1e000, URZ ;  /* 0x0001e00020187890 */ /* 0x000fc4000fffe03f */
[----:B------:R-:W-:Y:S02]  /*9020*/  UIADD3 UR7, UP0, UR27, UR22, URZ ;  /* 0x000000161b077290 */ /* 0x000fe4000ff1e03f */
[----:B------:R-:W-:Y:S02]  /*9030*/  UIADD3 UR25, UR32, 0x36410, URZ ;  /* 0x0003641020197890 */ /* 0x000fe4000fffe03f */
[----:B------:R-:W-:Y:S01]  /*9040*/  UIADD3 UR16, UR32, 0x20000, URZ ;  /* 0x0002000020107890 */ /* 0x000fe2000fffe03f */
[----:B--2---:R-:W-:Y:S01]  /*9050*/  IMAD.MOV.U32 R10, RZ, RZ, R14 ;  /* 0x000000ffff0a7224 */ /* 0x004fe200078e000e */
[----:B------:R-:W-:Y:S01]  /*9060*/  PLOP3.LUT P4, PT, PT, PT, UP0, 0x80, 0x0 ;  /* 0x000000000000781c */ /* 0x000fe20003f8f008 */
[----:B------:R-:W-:Y:S01]  /*9070*/  IMAD.U32 R2, RZ, RZ, UR7 ;  /* 0x00000007ff027e24 */ /* 0x000fe2000f8e00ff */
[----:B------:R-:W-:Y:S02]  /*9080*/  UIADD3 UR8, UR32, 0x22000, URZ ;  /* 0x0002200020087890 */ /* 0x000fe4000fffe03f */
[----:B------:R-:W-:Y:S01]  /*9090*/  IADD3 R3, P2, R10, 0x2f0, RZ ;  /* 0x000002f00a037810 */ /* 0x000fe20007f5e0ff */
[----:B------:R-:W-:Y:S01]  /*90a0*/  UIADD3 UR48, UR32, 0x30000, URZ ;  /* 0x0003000020307890 */ /* 0x000fe2000fffe03f */
[----:B------:R-:W-:Y:S01]  /*90b0*/  LEA R12, P1, R2, R11, 0x2 ;  /* 0x0000000b020c7211 */ /* 0x000fe200078210ff */
[----:B------:R-:W-:Y:S01]  /*90c0*/  UIADD3 UR33, UR32, 0x36400, URZ ;  /* 0x0003640020217890 */ /* 0x000fe2000fffe03f */
[----:B------:R-:W-:Y:S01]  /*90d0*/  R2UR UR46, R3 ;  /* 0x00000000032e72ca */ /* 0x000fe200000e0000 */
[----:B------:R-:W-:Y:S01]  /*90e0*/  IMAD.U32 R3, RZ, RZ, UR27 ;  /* 0x0000001bff037e24 */ /* 0x000fe2000f8e00ff */
[----:B------:R-:W-:Y:S01]  /*90f0*/  R2UR UR40, R12 ;  /* 0x000000000c2872ca */ /* 0x000fe200000e0000 */
[----:B------:R-:W-:Y:S01]  /*9100*/  IMAD.U32 R12, RZ, RZ, UR9 ;  /* 0x00000009ff0c7e24 */ /* 0x000fe2000f8e00ff */
[----:B------:R-:W-:Y:S01]  /*9110*/  IADD3 R13, P3, R10, 0x3f0, RZ ;  /* 0x000003f00a0d7810 */ /* 0x000fe20007f7e0ff */
[----:B------:R-:W-:Y:S01]  /*9120*/  UIADD3 UR27, UR27, UR6, URZ ;  /* 0x000000061b1b7290 */ /* 0x000fe2000fffe03f */
[----:B------:R-:W-:Y:S01]  /*9130*/  LEA.HI.X.SX32 R3, R3, R8, 0x1, P4 ;  /* 0x0000000803037211 */ /* 0x000fe200020f0eff */
[----:B------:R-:W-:Y:S01]  /*9140*/  UMOV UR17, UR25 ;  /* 0x0000001900117c82 */ /* 0x000fe20008000000 */
[----:B------:R-:W-:Y:S01]  /*9150*/  R2UR UR30, R13 ;  /* 0x000000000d1e72ca */ /* 0x000fe200000e0000 */
[----:B------:R-:W-:Y:S01]  /*9160*/  IMAD.MOV.U32 R13, RZ, RZ, R15 ;  /* 0x000000ffff0d7224 */ /* 0x000fe200078e000f */
[----:B------:R-:W-:Y:S01]  /*9170*/  LEA.HI.X R2, R2, R12, R3, 0x2, P1 ;  /* 0x0000000c02027211 */ /* 0x000fe200008f1403 */
[----:B------:R-:W-:Y:S01]  /*9180*/  UMOV UR9, UR25 ;  /* 0x0000001900097c82 */ /* 0x000fe20008000000 */
[----:B------:R-:W-:Y:S01]  /*9190*/  UMOV UR19, UR27 ;  /* 0x0000001b00137c82 */ /* 0x000fe20008000000 */
[--C-:B------:R-:W-:Y:S01]  /*91a0*/  IMAD.X R3, RZ, RZ, R13.reuse, P2 ;  /* 0x000000ffff037224 */ /* 0x100fe200010e060d */
[----:B------:R-:W-:Y:S01]  /*91b0*/  R2UR UR41, R2 ;  /* 0x00000000022972ca */ /* 0x000fe200000e0000 */
[--C-:B------:R-:W-:Y:S01]  /*91c0*/  IMAD.X R14, RZ, RZ, R13.reuse, P3 ;  /* 0x000000ffff0e7224 */ /* 0x100fe200018e060d */
[----:B------:R-:W-:Y:S01]  /*91d0*/  IADD3 R2, P1, R10, 0xf0, RZ ;  /* 0x000000f00a027810 */ /* 0x000fe20007f3e0ff */
[----:B------:R-:W-:Y:S01]  /*91e0*/  UMOV UR11, UR27 ;  /* 0x0000001b000b7c82 */ /* 0x000fe20008000000 */
[----:B------:R-:W-:Y:S01]  /*91f0*/  R2UR UR47, R3 ;  /* 0x00000000032f72ca */ /* 0x000fe200000e0000 */
[----:B------:R-:W-:Y:S01]  /*9200*/  UMOV UR7, 0x10 ;  /* 0x0000001000077882 */ /* 0x000fe20000000000 */
[----:B------:R-:W-:Y:S01]  /*9210*/  R2UR UR42, R2 ;  /* 0x00000000022a72ca */ /* 0x000fe200000e0000 */
[----:B------:R-:W-:Y:S01]  /*9220*/  IMAD.X R3, RZ, RZ, R13, P1 ;  /* 0x000000ffff037224 */ /* 0x000fe200008e060d */
[----:B------:R-:W-:Y:S01]  /*9230*/  R2UR UR31, R14 ;  /* 0x000000000e1f72ca */ /* 0x000fe200000e0000 */
[----:B------:R-:W-:Y:S01]  /*9240*/  VIADD R14, R4, 0xffffffff ;  /* 0xffffffff040e7836 */ /* 0x000fe20000000000 */
[----:B------:R-:W-:Y:S01]  /*9250*/  UMOV UR49, UR25 ;  /* 0x0000001900317c82 */ /* 0x000fe20008000000 */
[----:B------:R-:W-:Y:S01]  /*9260*/  IMAD.MOV.U32 R15, RZ, RZ, 0x12000 ;  /* 0x00012000ff0f7424 */ /* 0x000fe200078e00ff */
[----:B------:R-:W-:Y:S01]  /*9270*/  R2UR UR43, R3 ;  /* 0x00000000032b72ca */ /* 0x000fe200000e0000 */
[----:B------:R-:W-:Y:S01]  /*9280*/  UMOV UR54, 0x0 ;  /* 0x0000000000367882 */ /* 0x000fe20000000000 */
[----:B------:R-:W-:Y:S01]  /*9290*/  UMOV UR55, 0x10000000 ;  /* 0x1000000000377882 */ /* 0x000fe20000000000 */
[----:B------:R-:W-:Y:S01]  /*92a0*/  UMOV UR34, UR26 ;  /* 0x0000001a00227c82 */ /* 0x000fe20008000000 */
[----:B------:R-:W-:Y:S01]  /*92b0*/  ISETP.GE.AND P1, PT, R5, R14, PT ;  /* 0x0000000e0500720c */ /* 0x000fe20003f26270 */
[----:B------:R-:W-:Y:S01]  /*92c0*/  UMOV UR50, 0x40 ;  /* 0x0000004000327882 */ /* 0x000fe20000000000 */
[----:B------:R-:W-:Y:S01]  /*92d0*/  UMOV UR51, UR35 ;  /* 0x0000002300337c82 */ /* 0x000fe20008000000 */
[----:B------:R-:W-:Y:S01]  /*92e0*/  UMOV UR52, UR36 ;  /* 0x0000002400347c82 */ /* 0x000fe20008000000 */
[----:B------:R-:W-:-:S05]  /*92f0*/  UMOV UR53, UR37 ;  /* 0x0000002500357c82 */ /* 0x000fca0008000000 */
[----:B------:R-:W-:Y:S01]  /*9300*/  UTMALDG.4D [UR24], [UR42], desc[UR44] ;  /* 0x00002c182a0075b4 */ /* 0x000fe20008019000 */
[----:B------:R2:W-:Y:S01]  /*9310*/  UTMALDG.4D [UR16], [UR42], desc[UR44] ;  /* 0x00002c102a0075b4 */ /* 0x0005e20008019000 */
[----:B------:R-:W-:Y:S01]  /*9320*/  UTMALDG.4D [UR8], [UR42], desc[UR44] ;  /* 0x00002c082a0075b4 */ /* 0x000fe20008019000 */
[----:B------:R3:W-:Y:S01]  /*9330*/  UBLKCP.S.G [UR48], [UR40], UR7 ;  /* 0x00000030280073ba */ /* 0x0007e20008000207 */
[----:B------:R4:W-:Y:S01]  /*9340*/  SYNCS.ARRIVE.TRANS64 RZ, [R0+URZ+0x36400], R15 ;  /* 0x0364000f00ff79a7 */ /* 0x0009e2000800003f */
[----:B------:R5:W-:Y:S01]  /*9350*/  UTMALDG.4D [UR32], [UR46], desc[UR54] ;  /* 0x000036202e0075b4 */ /* 0x000be20008019000 */
[----:B--2---:R-:W-:Y:S01]  /*9360*/  UIADD3 UR16, UR32, 0x9000, URZ ;  /* 0x0000900020107890 */ /* 0x004fe2000fffe03f */
[----:B----4-:R-:W-:Y:S01]  /*9370*/  IMAD.MOV.U32 R15, RZ, RZ, 0x1 ;  /* 0x00000001ff0f7424 */ /* 0x010fe200078e00ff */
[----:B------:R-:W-:Y:S01]  /*9380*/  UMOV UR19, UR35 ;  /* 0x0000002300137c82 */ /* 0x000fe20008000000 */
[----:B------:R-:W-:Y:S01]  /*9390*/  UMOV UR20, UR36 ;  /* 0x0000002400147c82 */ /* 0x000fe20008000000 */
[----:B------:R-:W-:Y:S01]  /*93a0*/  UMOV UR21, UR37 ;  /* 0x0000002500157c82 */ /* 0x000fe20008000000 */
[----:B------:R-:W-:Y:S01]  /*93b0*/  UMOV UR18, UR26 ;  /* 0x0000001a00127c82 */ /* 0x000fe20008000000 */
[----:B---3--:R-:W-:-:S02]  /*93c0*/  UIADD3 UR48, UR32, 0x3000, URZ ;  /* 0x0000300020307890 */ /* 0x008fc4000fffe03f */
[----:B------:R-:W-:Y:S02]  /*93d0*/  UIADD3 UR40, UR32, 0x6000, URZ ;  /* 0x0000600020287890 */ /* 0x000fe4000fffe03f */
[----:B------:R-:W-:Y:S01]  /*93e0*/  UIADD3 UR8, UR32, 0xc000, URZ ;  /* 0x0000c00020087890 */ /* 0x000fe2000fffe03f */
[----:B------:R-:W-:Y:S01]  /*93f0*/  UMOV UR49, UR33 ;  /* 0x0000002100317c82 */ /* 0x000fe20008000000 */
[----:B------:R-:W-:Y:S01]  /*9400*/  UMOV UR42, 0x80 ;  /* 0x00000080002a7882 */ /* 0x000fe20000000000 */
[----:B------:R-:W-:Y:S01]  /*9410*/  UMOV UR43, UR35 ;  /* 0x00000023002b7c82 */ /* 0x000fe20008000000 */
[----:B------:R-:W-:Y:S01]  /*9420*/  UMOV UR44, UR36 ;  /* 0x00000024002c7c82 */ /* 0x000fe20008000000 */
        /* <DEDUP_REMOVED lines=8> */
[----:B-----5:R-:W-:Y:S01]  /*94b0*/  UIADD3 UR32, UR32, 0xf000, URZ ;  /* 0x0000f00020207890 */ /* 0x020fe2000fffe03f */
[----:B------:R2:W-:Y:S01]  /*94c0*/  UTMALDG.4D [UR40], [UR46], desc[UR54] ;  /* 0x000036282e0075b4 */ /* 0x0005e20008019000 */
[----:B------:R-:W-:Y:S01]  /*94d0*/  UMOV UR9, UR33 ;  /* 0x0000002100097c82 */ /* 0x000fe20008000000 */
[----:B------:R-:W-:Y:S01]  /*94e0*/  UMOV UR34, 0x80 ;  /* 0x0000008000227882 */ /* 0x000fe20000000000 */
[----:B------:R2:W-:Y:S01]  /*94f0*/  UTMALDG.4D [UR16], [UR30], desc[UR54] ;  /* 0x000036101e0075b4 */ /* 0x0005e20008019000 */
[----:B------:R2:W-:Y:S04]  /*9500*/  UTMALDG.4D [UR8], [UR30], desc[UR54] ;  /* 0x000036081e0075b4 */ /* 0x0005e80008019000 */
[----:B------:R2:W-:Y:S02]  /*9510*/  UTMALDG.4D [UR32], [UR30], desc[UR54] ;  /* 0x000036201e0075b4 */ /* 0x0005e40008019000 */
[----:B--2---:R-:W-:Y:S05]  /*9520*/  @P1 BRA `(.L_x_3250) ;  /* 0x00000014000c1947 */ /* 0x004fea0003800000 */
[----:B------:R-:W2:Y:S01]  /*9530*/  S2R R17, SR_TID.X ;  /* 0x0000000000117919 */ /* 0x000ea20000002100 */
[----:B------:R-:W-:Y:S01]  /*9540*/  VIADD R16, R4, 0xfffffffe ;  /* 0xfffffffe04107836 */ /* 0x000fe20000000000 */
[-C--:B------:R-:W-:Y:S01]  /*9550*/  LOP3.LUT R7, RZ, R5.reuse, RZ, 0x33, !PT ;  /* 0x00000005ff077212 */ /* 0x080fe200078e33ff */
[----:B------:R-:W-:Y:S02]  /*9560*/  IMAD.MOV.U32 R15, RZ, RZ, 0x1 ;  /* 0x00000001ff0f7424 */ /* 0x000fe400078e00ff */
[----:B------:R-:W-:Y:S01]  /*9570*/  IMAD.MOV.U32 R19, RZ, RZ, R5 ;  /* 0x000000ffff137224 */ /* 0x000fe200078e0005 */
[----:B------:R-:W-:Y:S01]  /*9580*/  ISETP.NE.AND P1, PT, R16, R5, PT ;  /* 0x000000051000720c */ /* 0x000fe20003f25270 */
[----:B------:R-:W-:Y:S02]  /*9590*/  IMAD.IADD R21, R4, 0x1, R7 ;  /* 0x0000000104157824 */ /* 0x000fe400078e0207 */
[----:B------:R-:W-:-:S03]  /*95a0*/  IMAD.MOV.U32 R7, RZ, RZ, 0x1 ;  /* 0x00000001ff077424 */ /* 0x000fc600078e00ff */
[----:B------:R-:W-:Y:S02]  /*95b0*/  LOP3.LUT R20, R21, 0x1, RZ, 0xc0, !PT ;  /* 0x0000000115147812 */ /* 0x000fe400078ec0ff */
[----:B--2---:R-:W-:-:S05]  /*95c0*/  LOP3.LUT R18, R17, 0x1f, RZ, 0xc0, !PT ;  /* 0x0000001f11127812 */ /* 0x004fca00078ec0ff */
[----:B------:R-:W-:Y:S05]  /*95d0*/  @!P1 BRA `(.L_x_3251) ;  /* 0x0000000c00449947 */ /* 0x000fea0003800000 */
[----:B------:R-:W-:Y:S02]  /*95e0*/  IMAD.IADD R21, R21, 0x1, -R20 ;  /* 0x0000000115157824 */ /* 0x000fe400078e0a14 */
[----:B------:R-:W-:Y:S02]  /*95f0*/  IMAD.MOV.U32 R19, RZ, RZ, R5 ;  /* 0x000000ffff137224 */ /* 0x000fe400078e0005 */
[----:B------:R-:W-:-:S07]  /*9600*/  IMAD.MOV.U32 R7, RZ, RZ, 0x1 ;  /* 0x00000001ff077424 */ /* 0x000fce00078e00ff */
.L_x_3260:
[----:B-1----:R-:W-:-:S05]  /*9610*/  IMAD.MOV.U32 R6, RZ, RZ, 0x1 ;  /* 0x00000001ff067424 */ /* 0x002fca00078e00ff */
[----:B------:R-:W-:-:S04]  /*9620*/  SHF.L.U32 R6, R6, 0x1f, RZ ;  /* 0x0000001f06067819 */ /* 0x000fc800000006ff */
[----:B------:R-:W1:Y:S02]  /*9630*/  SYNCS.PHASECHK.TRANS64.TRYWAIT P1, [R0+URZ+0x36438], R6 ;  /* 0x03643806000075a7 */ /* 0x000e64000802017f */
[----:B-1----:R-:W-:Y:S05]  /*9640*/  @!P1 BRA `(.L_x_3252) ;  /* 0x0000001800989947 */ /* 0x002fea0003800000 */
.L_x_3276:
[----:B------:R-:W-:Y:S05]  /*9650*/  @P0 BRA `(.L_x_3253) ;  /* 0x0000000000140947 */ /* 0x000fea0003800000 */
[----:B------:R-:W-:Y:S01]  /*9660*/  ISETP.NE.AND P1, PT, R18, RZ, PT ;  /* 0x000000ff1200720c */ /* 0x000fe20003f25270 */
[----:B------:R-:W-:-:S04]  /*9670*/  IMAD.MOV.U32 R3, RZ, RZ, 0x6100 ;  /* 0x00006100ff037424 */ /* 0x000fc800078e00ff */
[----:B------:R2:W-:Y:S08]  /*9680*/  SYNCS.ARRIVE.TRANS64 RZ, [R0+URZ+0x36430], R3 ;  /* 0x0364300300ff79a7 */ /* 0x0005f0000800003f */
[----:B------:R-:W-:Y:S05]  /*9690*/  @!P1 BRA `(.L_x_3253) ;  /* 0x0000000000049947 */ /* 0x000fea0003800000 */
[----:B------:R-:W-:Y:S01]  /*96a0*/  BPT.TRAP 0x1 ;  /* 0x000000040000795c */ /* 0x000fe20000300000 */
.L_x_3253:
[----:B------:R-:W3:Y:S01]  /*96b0*/  LDC.64 R16, c[0x0][0x728] ;  /* 0x0001ca00ff107b82 */ /* 0x000ee20000000a00 */
[----:B------:R-:W-:Y:S01]  /*96c0*/  IMAD.SHL.U32 R2, R19, 0x40, RZ ;  /* 0x0000004013027824 */ /* 0x000fe200078e00ff */
[----:B------:R-:W-:Y:S01]  /*96d0*/  UMOV UR32, 0x0 ;  /* 0x0000000000207882 */ /* 0x000fe20000000000 */
[C---:B------:R-:W-:Y:S01]  /*96e0*/  VIADD R22, R0.reuse, 0x36430 ;  /* 0x0003643000167836 */ /* 0x040fe20000000000 */
[----:B------:R-:W-:Y:S01]  /*96f0*/  UMOV UR33, 0x14f00000 ;  /* 0x14f0000000217882 */ /* 0x000fe20000000000 */
[----:B------:R-:W-:Y:S01]  /*9700*/  VIADD R23, R0, 0x2a000 ;  /* 0x0002a00000177836 */ /* 0x000fe20000000000 */
[----:B--2---:R-:W-:Y:S01]  /*9710*/  IADD3 R3, P1, R2, UR14, RZ ;  /* 0x0000000e02037c10 */ /* 0x004fe2000ff3e0ff */
[----:B------:R-:W-:Y:S01]  /*9720*/  VIADD R24, R0, 0x2c000 ;  /* 0x0002c00000187836 */ /* 0x000fe20000000000 */
[----:B------:R-:W2:Y:S01]  /*9730*/  LDC.64 R12, c[0x0][0x198] ;  /* 0x00006600ff0c7b82 */ /* 0x000ea20000000a00 */
[----:B------:R-:W-:Y:S01]  /*9740*/  R2UR UR27, R2 ;  /* 0x00000000021b72ca */ /* 0x000fe200000e0000 */
        /* <DEDUP_REMOVED lines=23> */
[----:B------:R-:W-:Y:S01]  /*98c0*/  UMOV UR9, UR25 ;  /* 0x0000001900097c82 */ /* 0x000fe20008000000 */
[----:B------:R-:W-:Y:S01]  /*98d0*/  UMOV UR11, UR27 ;  /* 0x0000001b000b7c82 */ /* 0x000fe20008000000 */
        /* <DEDUP_REMOVED lines=13> */
.L_x_3277:
[----:B------:R-:W-:Y:S05]  /*99b0*/  @P0 BRA `(.L_x_3255) ;  /* 0x0000000000140947 */ /* 0x000fea0003800000 */
[----:B------:R-:W-:Y:S01]  /*99c0*/  ISETP.NE.AND P1, PT, R18, RZ, PT ;  /* 0x000000ff1200720c */ /* 0x000fe20003f25270 */
[----:B--2---:R-:W-:-:S04]  /*99d0*/  IMAD.MOV.U32 R3, RZ, RZ, 0x6100 ;  /* 0x00006100ff037424 */ /* 0x004fc800078e00ff */
[----:B------:R3:W-:Y:S08]  /*99e0*/  SYNCS.ARRIVE.TRANS64 RZ, [R0+URZ+0x36418], R3 ;  /* 0x0364180300ff79a7 */ /* 0x0007f0000800003f */
[----:B------:R-:W-:Y:S05]  /*99f0*/  @!P1 BRA `(.L_x_3255) ;  /* 0x0000000000049947 */ /* 0x000fea0003800000 */
[----:B------:R-:W-:Y:S01]  /*9a00*/  BPT.TRAP 0x1 ;  /* 0x000000040000795c */ /* 0x000fe20000300000 */
.L_x_3255:
[----:B------:R-:W-:Y:S01]  /*9a10*/  VIADD R27, R2, 0x40 ;  /* 0x00000040021b7836 */ /* 0x000fe20000000000 */
[----:B------:R-:W-:Y:S01]  /*9a20*/  ULDC.64 UR8, c[0x0][0x700] ;  /* 0x0001c00000087ab9 */ /* 0x000fe20000000a00 */
[----:B------:R-:W-:Y:S01]  /*9a30*/  R2UR UR40, R0 ;  /* 0x00000000002872ca */ /* 0x000fe200000e0000 */
[----:B------:R-:W-:Y:S01]  /*9a40*/  IMAD.U32 R11, RZ, RZ, UR8 ;  /* 0x00000008ff0b7e24 */ /* 0x000fe2000f8e00ff */
[----:B------:R-:W-:Y:S01]  /*9a50*/  UMOV UR32, 0x0 ;  /* 0x0000000000207882 */ /* 0x000fe20000000000 */
[C---:B------:R-:W-:Y:S01]  /*9a60*/  IADD3 R2, P1, R27.reuse, UR22, RZ ;  /* 0x000000161b027c10 */ /* 0x040fe2000ff3e0ff */
[----:B------:R-:W-:Y:S01]  /*9a70*/  IMAD.U32 R12, RZ, RZ, UR9 ;  /* 0x00000009ff0c7e24 */ /* 0x000fe2000f8e00ff */
[----:B------:R-:W-:Y:S01]  /*9a80*/  SHF.R.S32.HI R28, RZ, 0x1f, R27 ;  /* 0x0000001fff1c7819 */ /* 0x000fe2000001141b */
[----:B------:R-:W-:Y:S01]  /*9a90*/  VIADD R29, R27, UR6 ;  /* 0x000000061b1d7c36 */ /* 0x000fe20008000000 */
[----:B--23--:R-:W-:Y:S01]  /*9aa0*/  LEA R3, P2, R2, R11, 0x2 ;  /* 0x0000000b02037211 */ /* 0x00cfe200078410ff */
[----:B------:R-:W-:Y:S01]  /*9ab0*/  UMOV UR33, 0x14f00000 ;  /* 0x14f0000000217882 */ /* 0x000fe20000000000 */
[----:B------:R-:W-:Y:S01]  /*9ac0*/  UMOV UR18, URZ ;  /* 0x0000003f00127c82 */ /* 0x000fe20008000000 */
[----:B------:R-:W-:Y:S01]  /*9ad0*/  UMOV UR20, UR28 ;  /* 0x0000001c00147c82 */ /* 0x000fe20008000000 */
[----:B------:R-:W-:Y:S01]  /*9ae0*/  R2UR UR42, R3 ;  /* 0x00000000032a72ca */ /* 0x000fe200000e0000 */
[----:B------:R-:W-:Y:S01]  /*9af0*/  IMAD.X R3, R28, 0x1, R8, P1 ;  /* 0x000000011c037824 */ /* 0x000fe200008e0608 */
[----:B------:R-:W-:Y:S01]  /*9b00*/  R2UR UR19, R29 ;  /* 0x000000001d1372ca */ /* 0x000fe200000e0000 */
[----:B------:R-:W-:Y:S01]  /*9b10*/  UIADD3 UR17, UR40, 0x36418, URZ ;  /* 0x0003641828117890 */ /* 0x000fe2000fffe03f */
[----:B------:R-:W-:Y:S01]  /*9b20*/  SHF.L.U32 R18, RZ, 0x1f, RZ ;  /* 0x0000001fff127819 */ /* 0x000fe200000006ff */
[----:B------:R-:W-:Y:S01]  /*9b30*/  UIADD3 UR16, UR40, 0x24000, URZ ;  /* 0x0002400028107890 */ /* 0x000fe2000fffe03f */
        /* <DEDUP_REMOVED lines=28> */
.L_x_3278:
        /* <DEDUP_REMOVED lines=8> */
.L_x_3257:
        /* <DEDUP_REMOVED lines=37> */
.L_x_3280:
[----:B------:R-:W-:Y:S05]  /*9fd0*/  @P0 BRA `(.L_x_3259) ;  /* 0x0000000000140947 */ /* 0x000fea0003800000 */
[----:B------:R-:W-:Y:S01]  /*9fe0*/  ISETP.NE.AND P1, PT, R18, RZ, PT ;  /* 0x000000ff1200720c */ /* 0x000fe20003f25270 */
[----:B--2---:R-:W-:-:S04]  /*9ff0*/  IMAD.MOV.U32 R5, RZ, RZ, 0x6100 ;  /* 0x00006100ff057424 */ /* 0x004fc800078e00ff */
[----:B------:R3:W-:Y:S08]  /*a000*/  SYNCS.ARRIVE.TRANS64 RZ, [R0+URZ+0x36410], R5 ;  /* 0x0364100500ff79a7 */ /* 0x0007f0000800003f */
[----:B------:R-:W-:Y:S05]  /*a010*/  @!P1 BRA `(.L_x_3259) ;  /* 0x0000000000049947 */ /* 0x000fea0003800000 */
[----:B------:R-:W-:Y:S01]  /*a020*/  BPT.TRAP 0x1 ;  /* 0x000000040000795c */ /* 0x000fe20000300000 */
.L_x_3259:
        /* <DEDUP_REMOVED lines=19> */
[----:B--23--:R-:W-:Y:S01]  /*a160*/  IMAD.U32 R5, RZ, RZ, UR19 ;  /* 0x00000013ff057e24 */ /* 0x00cfe2000f8e00ff */
[----:B------:R-:W-:Y:S02]  /*a170*/  UIADD3 UR19, UR19, UR6, URZ ;  /* 0x0000000613137290 */ /* 0x000fe4000fffe03f */
[----:B------:R-:W-:Y:S01]  /*a180*/  UIADD3 UR24, UR40, 0x22000, URZ ;  /* 0x0002200028187890 */ /* 0x000fe2000fffe03f */
[----:B------:R-:W-:Y:S01]  /*a190*/  PLOP3.LUT P1, PT, PT, PT, UP0, 0x80, 0x0 ;  /* 0x000000000000781c */ /* 0x000fe20003f2f008 */
[----:B------:R-:W-:Y:S01]  /*a1a0*/  IMAD.U32 R4, RZ, RZ, UR8 ;  /* 0x00000008ff047e24 */ /* 0x000fe2000f8e00ff */
[----:B------:R-:W-:-:S02]  /*a1b0*/  UIADD3 UR8, UR40, 0x20000, URZ ;  /* 0x0002000028087890 */ /* 0x000fc4000fffe03f */
[----:B------:R-:W-:Y:S01]  /*a1c0*/  LEA.HI.X.SX32 R5, R5, R8, 0x1, P1 ;  /* 0x0000000805057211 */ /* 0x000fe200008f0eff */
[----:B------:R-:W-:Y:S01]  /*a1d0*/  UIADD3 UR40, UR40, 0x30000, URZ ;  /* 0x0003000028287890 */ /* 0x000fe2000fffe03f */
[C---:B------:R-:W-:Y:S01]  /*a1e0*/  LEA R16, P1, R4.reuse, R11, 0x2 ;  /* 0x0000000b04107211 */ /* 0x040fe200078210ff */
[----:B------:R-:W-:Y:S01]  /*a1f0*/  UMOV UR9, UR17 ;  /* 0x0000001100097c82 */ /* 0x000fe20008000000 */
[----:B------:R-:W-:Y:S01]  /*a200*/  UMOV UR11, UR19 ;  /* 0x00000013000b7c82 */ /* 0x000fe20008000000 */
[----:B------:R-:W-:Y:S01]  /*a210*/  UMOV UR26, 0x80 ;  /* 0x00000080001a7882 */ /* 0x000fe20000000000 */
[----:B------:R-:W-:Y:S01]  /*a220*/  LEA.HI.X R4, R4, R12, R5, 0x2, P1 ;  /* 0x0000000c04047211 */ /* 0x000fe200008f1405 */
[----:B------:R-:W-:Y:S01]  /*a230*/  UMOV UR25, UR17 ;  /* 0x0000001100197c82 */ /* 0x000fe20008000000 */
[----:B------:R-:W-:Y:S01]  /*a240*/  R2UR UR42, R16 ;  /* 0x00000000102a72ca */ /* 0x000fe200000e0000 */
[----:B------:R2:W-:Y:S01]  /*a250*/  UTMALDG.4D [UR16], [UR30], desc[UR32] ;  /* 0x000020101e0075b4 */ /* 0x0005e20008019000 */
[----:B------:R-:W-:Y:S01]  /*a260*/  R2UR UR43, R4 ;  /* 0x00000000042b72ca */ /* 0x000fe200000e0000 */
[----:B------:R-:W-:Y:S01]  /*a270*/  UMOV UR27, UR19 ;  /* 0x00000013001b7c82 */ /* 0x000fe20008000000 */
[----:B------:R-:W-:Y:S01]  /*a280*/  ISETP.NE.AND P1, PT, R21, RZ, PT ;  /* 0x000000ff1500720c */ /* 0x000fe20003f25270 */
[----:B------:R-:W-:Y:S01]  /*a290*/  UMOV UR41, UR17 ;  /* 0x0000001100297c82 */ /* 0x000fe20008000000 */
[----:B------:R-:W-:Y:S01]  /*a2a0*/  UMOV UR34, 0x10 ;  /* 0x0000001000227882 */ /* 0x000fe20000000000 */
[----:B------:R2:W-:Y:S01]  /*a2b0*/  UTMALDG.4D [UR8], [UR30], desc[UR32] ;  /* 0x000020081e0075b4 */ /* 0x0005e20008019000 */
[----:B------:R2:W-:Y:S07]  /*a2c0*/  UTMALDG.4D [UR24], [UR30], desc[UR32] ;  /* 0x000020181e0075b4 */ /* 0x0005ee0008019000 */
[----:B------:R2:W-:Y:S02]  /*a2d0*/  UBLKCP.S.G [UR40], [UR42], UR34 ;  /* 0x000000282a0073ba */ /* 0x0005e40008000222 */
[----:B--2---:R-:W-:Y:S05]  /*a2e0*/  @P1 BRA `(.L_x_3260) ;  /* 0xfffffff000c81947 */ /* 0x004fea000383ffff */
.L_x_3251:
[----:B------:R-:W-:Y:S01]  /*a2f0*/  ISETP.NE.AND P1, PT, R20, RZ, PT ;  /* 0x000000ff1400720c */ /* 0x000fe20003f25270 */
[----:B------:R-:W-:Y:S02]  /*a300*/  IMAD.MOV.U32 R16, RZ, RZ, 0x1 ;  /* 0x00000001ff107424 */ /* 0x000fe400078e00ff */
[----:B------:R-:W-:-:S10]  /*a310*/  IMAD.MOV.U32 R5, RZ, RZ, R14 ;  /* 0x000000ffff057224 */ /* 0x000fd400078e000e */
[----:B------:R-:W-:Y:S05]  /*a320*/  @!P1 BRA `(.L_x_3250) ;  /* 0x00000004008c9947 */ /* 0x000fea0003800000 */
[----:B------:R-:W2:Y:S02]  /*a330*/  SYNCS.PHASECHK.TRANS64.TRYWAIT P1, [R0+URZ+0x36438], R6 ;  /* 0x03643806000075a7 */ /* 0x000ea4000802017f */
[----:B--2---:R-:W-:Y:S05]  /*a340*/  @!P1 BRA `(.L_x_3261) ;  /* 0x0000000c00b89947 */ /* 0x004fea0003800000 */
.L_x_3281:
[----:B------:R-:W-:Y:S05]  /*a350*/  @P0 BRA `(.L_x_3262) ;  /* 0x0000000000140947 */ /* 0x000fea0003800000 */
[----:B------:R-:W-:Y:S01]  /*a360*/  ISETP.NE.AND P1, PT, R18, RZ, PT ;  /* 0x000000ff1200720c */ /* 0x000fe20003f25270 */
[----:B------:R-:W-:-:S04]  /*a370*/  IMAD.MOV.U32 R5, RZ, RZ, 0x6100 ;  /* 0x00006100ff057424 */ /* 0x000fc800078e00ff */
[----:B------:R3:W-:Y:S08]  /*a380*/  SYNCS.ARRIVE.TRANS64 RZ, [R0+URZ+0x36430], R5 ;  /* 0x0364300500ff79a7 */ /* 0x0007f0000800003f */
[----:B------:R-:W-:Y:S05]  /*a390*/  @!P1 BRA `(.L_x_3262) ;  /* 0x0000000000049947 */ /* 0x000fea0003800000 */
[----:B------:R-:W-:Y:S01]  /*a3a0*/  BPT.TRAP 0x1 ;  /* 0x000000040000795c */ /* 0x000fe20000300000 */
.L_x_3262:
[----:B---3--:R-:W3:Y:S01]  /*a3b0*/  LDC.64 R4, c[0x0][0x728] ;  /* 0x0001ca00ff047b82 */ /* 0x008ee20000000a00 */
[----:B------:R-:W-:Y:S01]  /*a3c0*/  IMAD.SHL.U32 R20, R19, 0x40, RZ ;  /* 0x0000004013147824 */ /* 0x000fe200078e00ff */
[----:B------:R-:W-:Y:S01]  /*a3d0*/  R2UR UR24, R0 ;  /* 0x00000000001872ca */ /* 0x000fe200000e0000 */
[----:B------:R-:W-:Y:S01]  /*a3e0*/  UMOV UR32, 0x0 ;  /* 0x0000000000207882 */ /* 0x000fe20000000000 */
[----:B------:R-:W-:Y:S01]  /*a3f0*/  UMOV UR33, 0x14f00000 ;  /* 0x14f0000000217882 */ /* 0x000fe20000000000 */
[----:B------:R-:W-:Y:S01]  /*a400*/  UMOV UR18, URZ ;  /* 0x0000003f00127c82 */ /* 0x000fe20008000000 */
[C---:B-12---:R-:W-:Y:S01]  /*a410*/  IADD3 R6, P1, R20.reuse, UR14, RZ ;  /* 0x0000000e14067c10 */ /* 0x046fe2000ff3e0ff */
        /* <DEDUP_REMOVED lines=13> */
[----:B---3--:R-:W-:Y:S01]  /*a4f0*/  LEA R4, P2, R6, R4, 0x2 ;  /* 0x0000000406047211 */ /* 0x008fe200078410ff */
[----:B------:R-:W-:Y:S01]  /*a500*/  UIADD3 UR24, UR24, 0x2e000, URZ ;  /* 0x0002e00018187890 */ /* 0x000fe2000fffe03f */
[----:B------:R-:W-:Y:S02]  /*a510*/  UMOV UR9, UR17 ;  /* 0x0000001100097c82 */ /* 0x000fe40008000000 */
[----:B------:R-:W-:Y:S01]  /*a520*/  R2UR UR40, R4 ;  /* 0x00000000042872ca */ /* 0x000fe200000e0000 */
[----:B------:R-:W-:Y:S01]  /*a530*/  UMOV UR11, UR19 ;  /* 0x00000013000b7c82 */ /* 0x000fe20008000000 */
[----:B------:R-:W-:Y:S01]  /*a540*/  IADD3 R4, P1, R10, 0x1f0, RZ ;  /* 0x000001f00a047810 */ /* 0x000fe20007f3e0ff */
[----:B------:R-:W-:Y:S01]  /*a550*/  UMOV UR25, UR17 ;  /* 0x0000001100197c82 */ /* 0x000fe20008000000 */
[----:B------:R-:W-:Y:S01]  /*a560*/  LEA.HI.X R5, R6, R5, R15, 0x2, P2 ;  /* 0x0000000506057211 */ /* 0x000fe200010f140f */
        /* <DEDUP_REMOVED lines=14> */
.L_x_3282:
[----:B------:R-:W-:Y:S01]  /*a650*/  IMAD.MOV.U32 R16, RZ, RZ, RZ ;  /* 0x000000ffff107224 */ /* 0x000fe200078e00ff */
[----:B------:R-:W-:Y:S06]  /*a660*/  @P0 BRA `(.L_x_3264) ;  /* 0x0000000000140947 */ /* 0x000fec0003800000 */
[----:B------:R-:W-:Y:S01]  /*a670*/  ISETP.NE.AND P1, PT, R18, RZ, PT ;  /* 0x000000ff1200720c */ /* 0x000fe20003f25270 */
[----:B-1----:R-:W-:-:S04]  /*a680*/  IMAD.MOV.U32 R5, RZ, RZ, 0x6100 ;  /* 0x00006100ff057424 */ /* 0x002fc800078e00ff */
[----:B------:R2:W-:Y:S08]  /*a690*/  SYNCS.ARRIVE.TRANS64 RZ, [R0+URZ+0x36418], R5 ;  /* 0x0364180500ff79a7 */ /* 0x0005f0000800003f */
[----:B------:R-:W-:Y:S05]  /*a6a0*/  @!P1 BRA `(.L_x_3264) ;  /* 0x0000000000049947 */ /* 0x000fea0003800000 */
[----:B------:R-:W-:Y:S01]  /*a6b0*/  BPT.TRAP 0x1 ;  /* 0x000000040000795c */ /* 0x000fe20000300000 */
.L_x_3264:
        /* <DEDUP_REMOVED lines=17> */
[----:B-12---:R-:W-:Y:S01]  /*a7d0*/  IMAD.U32 R5, RZ, RZ, UR19 ;  /* 0x00000013ff057e24 */ /* 0x006fe2000f8e00ff */
[----:B------:R-:W-:Y:S02]  /*a7e0*/  UIADD3 UR17, UR40, 0x36418, URZ ;  /* 0x0003641828117890 */ /* 0x000fe4000fffe03f */
[----:B------:R-:W-:Y:S01]  /*a7f0*/  UIADD3 UR19, UR19, UR6, URZ ;  /* 0x0000000613137290 */ /* 0x000fe2000fffe03f */
[----:B------:R-:W-:Y:S01]  /*a800*/  PLOP3.LUT P1, PT, PT, PT, UP0, 0x80, 0x0 ;  /* 0x000000000000781c */ /* 0x000fe20003f2f008 */
[----:B------:R-:W-:Y:S01]  /*a810*/  IMAD.U32 R4, RZ, RZ, UR7 ;  /* 0x00000007ff047e24 */ /* 0x000fe2000f8e00ff */
[----:B------:R-:W-:Y:S02]  /*a820*/  UIADD3 UR8, UR40, 0x26000, URZ ;  /* 0x0002600028087890 */ /* 0x000fe4000fffe03f */
[----:B------:R-:W-:Y:S01]  /*a830*/  LEA.HI.X.SX32 R5, R5, R8, 0x1, P1 ;  /* 0x0000000805057211 */ /* 0x000fe200008f0eff */
[----:B------:R-:W-:Y:S01]  /*a840*/  UIADD3 UR24, UR40, 0x28000, URZ ;  /* 0x0002800028187890 */ /* 0x000fe2000fffe03f */
[C---:B------:R-:W-:Y:S01]  /*a850*/  LEA R11, P1, R4.reuse, R11, 0x2 ;  /* 0x0000000b040b7211 */ /* 0x040fe200078210ff */
[----:B------:R-:W-:Y:S01]  /*a860*/  UIADD3 UR40, UR40, 0x30100, URZ ;  /* 0x0003010028287890 */ /* 0x000fe2000fffe03f */
[----:B------:R2:W-:Y:S01]  /*a870*/  UTMALDG.4D [UR16], [UR30], desc[UR32] ;  /* 0x000020101e0075b4 */ /* 0x0005e20008019000 */
[----:B------:R-:W-:Y:S01]  /*a880*/  UMOV UR9, UR17 ;  /* 0x0000001100097c82 */ /* 0x000fe20008000000 */
[----:B------:R-:W-:Y:S01]  /*a890*/  LEA.HI.X R12, R4, R12, R5, 0x2, P1 ;  /* 0x0000000c040c7211 */ /* 0x000fe200008f1405 */
[----:B------:R-:W-:Y:S01]  /*a8a0*/  UMOV UR11, UR19 ;  /* 0x00000013000b7c82 */ /* 0x000fe20008000000 */
[----:B------:R-:W-:Y:S01]  /*a8b0*/  R2UR UR42, R11 ;  /* 0x000000000b2a72ca */ /* 0x000fe200000e0000 */
[----:B------:R-:W-:Y:S01]  /*a8c0*/  UMOV UR25, UR17 ;  /* 0x0000001100197c82 */ /* 0x000fe20008000000 */
[----:B------:R-:W-:Y:S01]  /*a8d0*/  R2UR UR43, R12 ;  /* 0x000000000c2b72ca */ /* 0x000fe200000e0000 */
[----:B------:R-:W-:Y:S01]  /*a8e0*/  UMOV UR27, UR19 ;  /* 0x00000013001b7c82 */ /* 0x000fe20008000000 */
[----:B------:R-:W-:Y:S01]  /*a8f0*/  UMOV UR41, UR17 ;  /* 0x0000001100297c82 */ /* 0x000fe20008000000 */
[----:B------:R2:W-:Y:S01]  /*a900*/  UTMALDG.4D [UR8], [UR30], desc[UR32] ;  /* 0x000020081e0075b4 */ /* 0x0005e20008019000 */
[----:B------:R-:W-:Y:S01]  /*a910*/  UMOV UR7, 0x10 ;  /* 0x0000001000077882 */ /* 0x000fe20000000000 */
[----:B------:R-:W-:Y:S01]  /*a920*/  IMAD.MOV.U32 R5, RZ, RZ, R14 ;  /* 0x000000ffff057224 */ /* 0x000fe200078e000e */
[----:B------:R2:W-:Y:S07]  /*a930*/  UTMALDG.4D [UR24], [UR30], desc[UR32] ;  /* 0x000020181e0075b4 */ /* 0x0005ee0008019000 */
[----:B------:R2:W-:Y:S02]  /*a940*/  UBLKCP.S.G [UR40], [UR42], UR7 ;  /* 0x000000282a0073ba */ /* 0x0005e40008000207 */
[----:B--2---:R-:W-:Y:S01]  /*a950*/  NOP ;  /* 0x0000000000007918 */ /* 0x004fe20000000000 */
.L_x_3250:
[----:B------:R-:W-:-:S04]  /*a960*/  SHF.L.U32 R3, R16, 0x1f, RZ ;  /* 0x0000001f10037819 */ /* 0x000fc800000006ff */
[----:B------:R-:W2:Y:S02]  /*a970*/  SYNCS.PHASECHK.TRANS64.TRYWAIT P1, [R0+URZ+0x36438], R3 ;  /* 0x03643803000075a7 */ /* 0x000ea4000802017f */
[----:B--2---:R-:W-:Y:S05]  /*a980*/  @!P1 BRA `(.L_x_3265) ;  /* 0x0000000800509947 */ /* 0x004fea0003800000 */
.L_x_3283:
[----:B------:R-:W-:Y:S05]  /*a990*/  @P0 BRA `(.L_x_3266) ;  /* 0x0000000000180947 */ /* 0x000fea0003800000 */
[----:B------:R-:W3:Y:S01]  /*a9a0*/  S2R R2, SR_TID.X ;  /* 0x0000000000027919 */ /* 0x000ee20000002100 */
[----:B--2---:R-:W-:-:S04]  /*a9b0*/  IMAD.MOV.U32 R3, RZ, RZ, 0x6100 ;  /* 0x00006100ff037424 */ /* 0x004fc800078e00ff */
[----:B------:R4:W-:Y:S01]  /*a9c0*/  SYNCS.ARRIVE.TRANS64 RZ, [R0+URZ+0x36430], R3 ;  /* 0x0364300300ff79a7 */ /* 0x0009e2000800003f */
[----:B---3--:R-:W-:-:S13]  /*a9d0*/  LOP3.LUT P0, RZ, R2, 0x1f, RZ, 0xc0, !PT ;  /* 0x0000001f02ff7812 */ /* 0x008fda000780c0ff */
[----:B----4-:R-:W-:Y:S05]  /*a9e0*/  @!P0 BRA `(.L_x_3266) ;  /* 0x0000000000048947 */ /* 0x010fea0003800000 */
[----:B------:R-:W-:Y:S01]  /*a9f0*/  BPT.TRAP 0x1 ;  /* 0x000000040000795c */ /* 0x000fe20000300000 */
.L_x_3266:
        /* <DEDUP_REMOVED lines=22> */
[----:B------:R-:W-:Y:S01]  /*ab60*/  SEL R8, RZ, 0x1, P0 ;  /* 0x00000001ff087807 */ /* 0x000fe20000000000 */
        /* <DEDUP_REMOVED lines=20> */
[----:B---3--:R-:W-:Y:S01]  /*acb0*/  NOP ;  /* 0x0000000000007918 */ /* 0x008fe20000000000 */
.L_x_3247:
[----:B------:R-:W-:Y:S05]  /*acc0*/  BSYNC B0 ;  /* 0x0000000000007941 */ /* 0x000fea0003800000 */
.L_x_3243:
[----:B------:R-:W-:-:S03]  /*acd0*/  UMOV UR7, 0xffffffff ;  /* 0xffffffff00077882 */ /* 0x000fc60000000000 */
[----:B------:R-:W-:Y:S05]  /*ace0*/  BRA.DIV UR7, `(.L_x_3267) ;  /* 0x00000006078c7947 */ /* 0x000fea000b800000 */
[----:B------:R-:W-:-:S13]  /*acf0*/  ELECT P6, URZ, PT ;  /* 0x00000000003f782f */ /* 0x000fda00038c0000 */
.L_x_3286:
[----:B------:R-:W-:Y:S05]  /*ad00*/  @!P6 BRA `(.L_x_3125) ;  /* 0x000000000074e947 */ /* 0x000fea0003800000 */
[----:B-12---:R-:W2:Y:S02]  /*ad10*/  LDL.LU R0, [R1] ;  /* 0x0000000001007983 */ /* 0x006ea40000300800 */
[----:B--2---:R-:W-:-:S04]  /*ad20*/  LOP3.LUT R0, R0, 0x2, RZ, 0xfc, !PT ;  /* 0x0000000200007812 */ /* 0x004fc800078efcff */
[----:B------:R-:W-:-:S13]  /*ad30*/  ISETP.NE.AND P2, PT, R0, 0x3, PT ;  /* 0x000000030000780c */ /* 0x000fda0003f45270 */
[----:B------:R-:W-:Y:S05]  /*ad40*/  @!P2 BRA `(.L_x_3268) ;  /* 0x000000000004a947 */ /* 0x000fea0003800000 */
[----:B------:R-:W-:Y:S01]  /*ad50*/  BPT.TRAP 0x1 ;  /* 0x000000040000795c */ /* 0x000fe20000300000 */
.L_x_3268:
[----:B------:R-:W1:Y:S01]  /*ad60*/  S2R R3, SR_CgaCtaId ;  /* 0x0000000000037919 */ /* 0x000e620000008800 */
[----:B------:R-:W-:-:S04]  /*ad70*/  MOV R0, 0x400 ;  /* 0x0000040000007802 */ /* 0x000fc80000000f00 */
[----:B-1----:R-:W-:Y:S02]  /*ad80*/  LEA R9, R3, R0, 0x18 ;  /* 0x0000000003097211 */ /* 0x002fe400078ec0ff */
        /* <DEDUP_REMOVED lines=12> */
.L_x_3287:
[----:B------:R-:W2:Y:S02]  /*ae50*/  SYNCS.PHASECHK.TRANS64.TRYWAIT P0, [R3+URZ], R2 ;  /* 0x00000002030075a7 */ /* 0x000ea4000800017f */
[----:B--2---:R-:W-:Y:S05]  /*ae60*/  @!P0 BRA `(.L_x_3270) ;  /* 0x0000000400608947 */ /* 0x004fea0003800000 */
.L_x_3288:
[----:B------:R-:W-:Y:S05]  /*ae70*/  @!P2 BRA `(.L_x_3271) ;  /* 0x000000000004a947 */ /* 0x000fea0003800000 */
[----:B------:R-:W-:Y:S01]  /*ae80*/  BPT.TRAP 0x1 ;  /* 0x000000040000795c */ /* 0x000fe20000300000 */
.L_x_3271:
[----:B------:R-:W-:-:S07]  /*ae90*/  SHF.L.U32 R16, R16, 0x1f, RZ ;  /* 0x0000001f10107819 */ /* 0x000fce00000006ff */
.L_x_3272:
[----:B---3--:R3:W4:Y:S02]  /*aea0*/  SYNCS.PHASECHK.TRANS64.TRYWAIT P0, [R9+URZ+0x36438], R16 ;  /* 0x03643810090075a7 */ /* 0x008724000800017f */
[----:B----4-:R-:W-:Y:S05]  /*aeb0*/  @!P0 NANOSLEEP.SYNCS 0x989680 ;  /* 0x009896800000895d */ /* 0x010fea0003900000 */
[----:B------:R-:W4:Y:S02]  /*aec0*/  @!P0 SYNCS.PHASECHK.TRANS64 P0, [R9+URZ+0x36438], R16 ;  /* 0x03643810090085a7 */ /* 0x000f24000800007f */
[----:B----4-:R-:W-:Y:S05]  /*aed0*/  @!P0 BRA `(.L_x_3272) ;  /* 0xfffffffc00f08947 */ /* 0x010fea000383ffff */
.L_x_3125:
[----:B------:R-:W-:Y:S05]  /*aee0*/  BSYNC B6 ;  /* 0x0000000000067941 */ /* 0x000fea0003800000 */
.L_x_3117:
[----:B------:R-:W-:Y:S05]  /*aef0*/  EXIT ;  /* 0x000000000000794d */ /* 0x000fea0003800000 */
.L_x_3135:
[----:B------:R-:W-:Y:S02]  /*af00*/  IMAD.MOV.U32 R12, RZ, RZ, RZ ;  /* 0x000000ffff0c7224 */ /* 0x000fe400078e00ff */
[----:B------:R-:W-:Y:S02]  /*af10*/  IMAD.MOV.U32 R11, RZ, RZ, 0x1f ;  /* 0x0000001fff0b7424 */ /* 0x000fe400078e00ff */
[----:B------:R-:W-:-:S07]  /*af20*/  IMAD.MOV.U32 R15, RZ, RZ, -0x1 ;  /* 0xffffffffff0f7424 */ /* 0x000fce00078e00ff */
[----:B--2---:R-:W-:Y:S05]  /*af30*/  WARPSYNC.COLLECTIVE R15, `(.L_x_3273) ;  /* 0x000000000f087348 */ /* 0x004fea0003c00000 */
[----:B------:R1:W3:Y:S02]  /*af40*/  SHFL.IDX P6, R14, R13, R12, R11 ;  /* 0x0000000c0d0e7389 */ /* 0x0002e400000c000b */
[----:B-123--:R-:W-:Y:S01]  /*af50*/  ENDCOLLECTIVE ;  /* 0x000000000000791b */ /* 0x00efe20003800000 */
.L_x_3273:
[----:B------:R-:W-:Y:S05]  /*af60*/  BRA `(.L_x_3274) ;  /* 0xffffff6400907947 */ /* 0x000fea000383ffff */
.L_x_3137:
[----:B---3--:R3:W4:Y:S02]  /*af70*/  SYNCS.PHASECHK.TRANS64.TRYWAIT P0, [R156+URZ+0x36400], R15 ;  /* 0x0364000f9c0075a7 */ /* 0x008724000800017f */
[----:B----4-:R-:W-:Y:S05]  /*af80*/  @!P0 NANOSLEEP.SYNCS 0x989680 ;  /* 0x009896800000895d */ /* 0x010fea0003900000 */
[----:B------:R-:W4:Y:S02]  /*af90*/  @!P0 SYNCS.PHASECHK.TRANS64 P0, [R156+URZ+0x36400], R15 ;  /* 0x0364000f9c0085a7 */ /* 0x000f24000800007f */
[----:B----4-:R-:W-:Y:S05]  /*afa0*/  @!P0 BRA `(.L_x_3137) ;  /* 0xfffffffc00f08947 */ /* 0x010fea000383ffff */
[----:B------:R-:W-:Y:S05]  /*afb0*/  BRA `(.L_x_3136) ;  /* 0xffffff6400d07947 */ /* 0x000fea000383ffff */
.L_x_3141:
[----:B----4-:R4:W1:Y:S02]  /*afc0*/  SYNCS.PHASECHK.TRANS64.TRYWAIT P1, [R3+URZ+0x36410], R12 ;  /* 0x0364100c030075a7 */ /* 0x010864000802017f */
[----:B-1----:R-:W-:Y:S05]  /*afd0*/  @!P1 NANOSLEEP.SYNCS 0x989680 ;  /* 0x009896800000995d */ /* 0x002fea0003900000 */
[----:B------:R-:W1:Y:S02]  /*afe0*/  @!P1 SYNCS.PHASECHK.TRANS64 P1, [R3+URZ+0x36410], R12 ;  /* 0x0364100c030095a7 */ /* 0x000e64000802007f */
[----:B-1----:R-:W-:Y:S05]  /*aff0*/  @!P1 BRA `(.L_x_3141) ;  /* 0xfffffffc00f09947 */ /* 0x002fea000383ffff */
[----:B------:R-:W-:Y:S05]  /*b000*/  BRA `(.L_x_3140) ;  /* 0xffffff6c00847947 */ /* 0x000fea000383ffff */
.L_x_3145:
[----:B------:R1:W1:Y:S02]  /*b010*/  SYNCS.PHASECHK.TRANS64.TRYWAIT P1, [R156+URZ+0x36430], R15 ;  /* 0x0364300f9c0075a7 */ /* 0x000264000802017f */
[----:B-1----:R-:W-:Y:S05]  /*b020*/  @!P1 NANOSLEEP.SYNCS 0x989680 ;  /* 0x009896800000995d */ /* 0x002fea0003900000 */
[----:B------:R-:W1:Y:S02]  /*b030*/  @!P1 SYNCS.PHASECHK.TRANS64 P1, [R156+URZ+0x36430], R15 ;  /* 0x0364300f9c0095a7 */ /* 0x000e64000802007f */
[----:B-1----:R-:W-:Y:S05]  /*b040*/  @!P1 BRA `(.L_x_3145) ;  /* 0xfffffffc00f09947 */ /* 0x002fea000383ffff */
[----:B------:R-:W-:Y:S05]  /*b050*/  BRA `(.L_x_3144) ;  /* 0xffffff7400287947 */ /* 0x000fea000383ffff */
.L_x_3248:
[----:B-1----:R1:W2:Y:S02]  /*b060*/  SYNCS.PHASECHK.TRANS64.TRYWAIT P1, [R0+URZ+0x36420], R6 ;  /* 0x03642006000075a7 */ /* 0x0022a4000802017f */
[----:B--2---:R-:W-:Y:S05]  /*b070*/  @!P1 NANOSLEEP.SYNCS 0x989680 ;  /* 0x009896800000995d */ /* 0x004fea0003900000 */
[----:B------:R-:W2:Y:S02]  /*b080*/  @!P1 SYNCS.PHASECHK.TRANS64 P1, [R0+URZ+0x36420], R6 ;  /* 0x03642006000095a7 */ /* 0x000ea4000802007f */
[----:B--2---:R-:W-:Y:S05]  /*b090*/  @!P1 BRA `(.L_x_3248) ;  /* 0xfffffffc00f09947 */ /* 0x004fea000383ffff */
[----:B------:R-:W-:Y:S05]  /*b0a0*/  BRA `(.L_x_3275) ;  /* 0xffffffdc00747947 */ /* 0x000fea000383ffff */
.L_x_3252:
[----:B-1----:R1:W2:Y:S02]  /*b0b0*/  SYNCS.PHASECHK.TRANS64.TRYWAIT P1, [R0+URZ+0x36438], R6 ;  /* 0x03643806000075a7 */ /* 0x0022a4000802017f */
[----:B--2---:R-:W-:Y:S05]  /*b0c0*/  @!P1 NANOSLEEP.SYNCS 0x989680 ;  /* 0x009896800000995d */ /* 0x004fea0003900000 */
[----:B------:R-:W2:Y:S02]  /*b0d0*/  @!P1 SYNCS.PHASECHK.TRANS64 P1, [R0+URZ+0x36438], R6 ;  /* 0x03643806000095a7 */ /* 0x000ea4000802007f */
[----:B--2---:R-:W-:Y:S05]  /*b0e0*/  @!P1 BRA `(.L_x_3252) ;  /* 0xfffffffc00f09947 */ /* 0x004fea000383ffff */
[----:B------:R-:W-:Y:S05]  /*b0f0*/  BRA `(.L_x_3276) ;  /* 0xffffffe400547947 */ /* 0x000fea000383ffff */
.L_x_3254:
[----:B--2---:R2:W3:Y:S02]  /*b100*/  SYNCS.PHASECHK.TRANS64.TRYWAIT P1, [R0+URZ+0x36428], R3 ;  /* 0x03642803000075a7 */ /* 0x0044e4000802017f */
[----:B---3--:R-:W-:Y:S05]  /*b110*/  @!P1 NANOSLEEP.SYNCS 0x989680 ;  /* 0x009896800000995d */ /* 0x008fea0003900000 */
[----:B------:R-:W3:Y:S02]  /*b120*/  @!P1 SYNCS.PHASECHK.TRANS64 P1, [R0+URZ+0x36428], R3 ;  /* 0x03642803000095a7 */ /* 0x000ee4000802007f */
[----:B---3--:R-:W-:Y:S05]  /*b130*/  @!P1 BRA `(.L_x_3254) ;  /* 0xfffffffc00f09947 */ /* 0x008fea000383ffff */
[----:B------:R-:W-:Y:S05]  /*b140*/  BRA `(.L_x_3277) ;  /* 0xffffffe800187947 */ /* 0x000fea000383ffff */
.L_x_3256:
        /* <DEDUP_REMOVED lines=8> */
.L_x_3258:
[----:B------:R-:W-:-:S07]  /*b1d0*/  SHF.L.U32 R5, R7, 0x1f, RZ ;  /* 0x0000001f07057819 */ /* 0x000fce00000006ff */
.L_x_3279:
[----:B--2---:R2:W3:Y:S02]  /*b1e0*/  SYNCS.PHASECHK.TRANS64.TRYWAIT P1, [R0+URZ+0x36420], R5 ;  /* 0x03642005000075a7 */ /* 0x0044e4000802017f */
[----:B---3--:R-:W-:Y:S05]  /*b1f0*/  @!P1 NANOSLEEP.SYNCS 0x989680 ;  /* 0x009896800000995d */ /* 0x008fea0003900000 */
[----:B------:R-:W3:Y:S02]  /*b200*/  @!P1 SYNCS.PHASECHK.TRANS64 P1, [R0+URZ+0x36420], R5 ;  /* 0x03642005000095a7 */ /* 0x000ee4000802007f */
[----:B---3--:R-:W-:Y:S05]  /*b210*/  @!P1 BRA `(.L_x_3279) ;  /* 0xfffffffc00f09947 */ /* 0x008fea000383ffff */
[----:B------:R-:W-:Y:S05]  /*b220*/  BRA `(.L_x_3280) ;  /* 0xffffffec00687947 */ /* 0x000fea000383ffff */
.L_x_3261:
[----:B--2---:R2:W3:Y:S02]  /*b230*/  SYNCS.PHASECHK.TRANS64.TRYWAIT P1, [R0+URZ+0x36438], R6 ;  /* 0x03643806000075a7 */ /* 0x0044e4000802017f */
[----:B---3--:R-:W-:Y:S05]  /*b240*/  @!P1 NANOSLEEP.SYNCS 0x989680 ;  /* 0x009896800000995d */ /* 0x008fea0003900000 */
[----:B------:R-:W3:Y:S02]  /*b250*/  @!P1 SYNCS.PHASECHK.TRANS64 P1, [R0+URZ+0x36438], R6 ;  /* 0x03643806000095a7 */ /* 0x000ee4000802007f */
[----:B---3--:R-:W-:Y:S05]  /*b260*/  @!P1 BRA `(.L_x_3261) ;  /* 0xfffffffc00f09947 */ /* 0x008fea000383ffff */
[----:B------:R-:W-:Y:S05]  /*b270*/  BRA `(.L_x_3281) ;  /* 0xfffffff000347947 */ /* 0x000fea000383ffff */
.L_x_3263:
[----:B-1----:R1:W2:Y:S02]  /*b280*/  SYNCS.PHASECHK.TRANS64.TRYWAIT P1, [R0+URZ+0x36428], R5 ;  /* 0x03642805000075a7 */ /* 0x0022a4000802017f */
[----:B--2---:R-:W-:Y:S05]  /*b290*/  @!P1 NANOSLEEP.SYNCS 0x989680 ;  /* 0x009896800000995d */ /* 0x004fea0003900000 */
[----:B------:R-:W2:Y:S02]  /*b2a0*/  @!P1 SYNCS.PHASECHK.TRANS64 P1, [R0+URZ+0x36428], R5 ;  /* 0x03642805000095a7 */ /* 0x000ea4000802007f */
[----:B--2---:R-:W-:Y:S05]  /*b2b0*/  @!P1 BRA `(.L_x_3263) ;  /* 0xfffffffc00f09947 */ /* 0x004fea000383ffff */
[----:B------:R-:W-:Y:S05]  /*b2c0*/  BRA `(.L_x_3282) ;  /* 0xfffffff000e07947 */ /* 0x000fea000383ffff */
.L_x_3265:
[----:B--2---:R2:W3:Y:S02]  /*b2d0*/  SYNCS.PHASECHK.TRANS64.TRYWAIT P1, [R0+URZ+0x36438], R3 ;  /* 0x03643803000075a7 */ /* 0x0044e4000802017f */
[----:B---3--:R-:W-:Y:S05]  /*b2e0*/  @!P1 NANOSLEEP.SYNCS 0x989680 ;  /* 0x009896800000995d */ /* 0x008fea0003900000 */
[----:B------:R-:W3:Y:S02]  /*b2f0*/  @!P1 SYNCS.PHASECHK.TRANS64 P1, [R0+URZ+0x36438], R3 ;  /* 0x03643803000095a7 */ /* 0x000ee4000802007f */
[----:B---3--:R-:W-:Y:S05]  /*b300*/  @!P1 BRA `(.L_x_3265) ;  /* 0xfffffffc00f09947 */ /* 0x008fea000383ffff */
[----:B------:R-:W-:Y:S05]  /*b310*/  BRA `(.L_x_3283) ;  /* 0xfffffff4009c7947 */ /* 0x000fea000383ffff */
.L_x_3267:
[----:B------:R-:W-:Y:S01]  /*b320*/  BSSY B0, `(.L_x_3284) ;  /* 0x0000006000007945 */ /* 0x000fe20003800000 */
[----:B------:R-:W-:-:S07]  /*b330*/  IMAD.MOV.U32 R15, RZ, RZ, -0x1 ;  /* 0xffffffffff0f7424 */ /* 0x000fce00078e00ff */
[----:B-12---:R-:W-:Y:S05]  /*b340*/  WARPSYNC.COLLECTIVE R15, `(.L_x_3285) ;  /* 0x000000000f0c7348 */ /* 0x006fea0003c00000 */
[----:B------:R-:W-:Y:S02]  /*b350*/  ELECT P6, UR62, PT ;  /* 0x00000000003e782f */ /* 0x000fe400038c0000 */
[----:B------:R-:W-:Y:S01]  /*b360*/  MOV R14, UR62 ;  /* 0x0000003e000e7c02 */ /* 0x000fe20008000f00 */
[----:B-12---:R-:W-:Y:S10]  /*b370*/  ENDCOLLECTIVE ;  /* 0x000000000000791b */ /* 0x006ff40003800000 */
.L_x_3285:
[----:B------:R-:W-:Y:S05]  /*b380*/  BSYNC B0 ;  /* 0x0000000000007941 */ /* 0x000fea0003800000 */
.L_x_3284:
[----:B------:R-:W-:Y:S05]  /*b390*/  BRA `(.L_x_3286) ;  /* 0xfffffff800587947 */ /* 0x000fea000383ffff */
.L_x_3269:
[----:B-1----:R1:W2:Y:S02]  /*b3a0*/  SYNCS.PHASECHK.TRANS64.TRYWAIT P0, [R7+URZ], R0 ;  /* 0x00000000070075a7 */ /* 0x0022a4000800017f */
[----:B--2---:R-:W-:Y:S05]  /*b3b0*/  @!P0 NANOSLEEP.SYNCS 0x989680 ;  /* 0x009896800000895d */ /* 0x004fea0003900000 */
[----:B------:R-:W2:Y:S02]  /*b3c0*/  @!P0 SYNCS.PHASECHK.TRANS64 P0, [R7+URZ], R0 ;  /* 0x00000000070085a7 */ /* 0x000ea4000800007f */
[----:B--2---:R-:W-:Y:S05]  /*b3d0*/  @!P0 BRA `(.L_x_3269) ;  /* 0xfffffffc00f08947 */ /* 0x004fea000383ffff */
[----:B------:R-:W-:Y:S05]  /*b3e0*/  BRA `(.L_x_3287) ;  /* 0xfffffff800987947 */ /* 0x000fea000383ffff */
.L_x_3270:
[----:B--2---:R2:W3:Y:S02]  /*b3f0*/  SYNCS.PHASECHK.TRANS64.TRYWAIT P0, [R3+URZ], R2 ;  /* 0x00000002030075a7 */ /* 0x0044e4000800017f */
[----:B---3--:R-:W-:Y:S05]  /*b400*/  @!P0 NANOSLEEP.SYNCS 0x989680 ;  /* 0x009896800000895d */ /* 0x008fea0003900000 */
[----:B------:R-:W3:Y:S02]  /*b410*/  @!P0 SYNCS.PHASECHK.TRANS64 P0, [R3+URZ], R2 ;  /* 0x00000002030085a7 */ /* 0x000ee4000800007f */
[----:B---3--:R-:W-:Y:S05]  /*b420*/  @!P0 BRA `(.L_x_3270) ;  /* 0xfffffffc00f08947 */ /* 0x008fea000383ffff */
[----:B------:R-:W-:Y:S05]  /*b430*/  BRA `(.L_x_3288) ;  /* 0xfffffff8008c7947 */ /* 0x000fea000383ffff */
.L_x_3289:
        /* <DEDUP_REMOVED lines=12> */
.L_x_3876:


//--------------------- .text._ZN7cutlass13device_kernelIN5flash11enable_sm90INS1_16FlashAttnBwdSm90INS1_25CollectiveMainloopBwdSm90ILi2ELi1ELi1EN4cute5tupleIJNS5_1CILi1EEES8_S8_EEENS6_IJNS7_ILi64EEENS7_ILi96EEENS7_ILi192EEEEEENS_10bfloat16_tEfNS_4arch4Sm90ELb1ELb0ELb0ELb1ELb1ELb0ELb1ELb0ELi3ELi1ELi1ELi1ELb0EEENS1_21CollectiveEpilogueBwdISD_SE_SG_Li384ELb1ELb1ELi3EEENS1_25SingleTileBwdLPTSchedulerILb1ELi96ELb1EEEEEEEEEvNT_6ParamsE --------------------------
	.section	.text._ZN7cutlass13device_kernelIN5flash11enable_sm90INS1_16FlashAttnBwdSm90INS1_25CollectiveMainloopBwdSm90ILi2ELi1ELi1EN4cute5tupleIJNS5_1CILi1EEES8_S8_EEENS6_IJNS7_ILi64EEENS7_ILi96EEENS7_ILi192EEEEEENS_10bfloat16_tEfNS_4arch4Sm90ELb1ELb0ELb0ELb1ELb1ELb0ELb1ELb0ELi3ELi1ELi1ELi1ELb0EEENS1_21CollectiveEpilogueBwdISD_SE_SG_Li384ELb1ELb1ELi3EEENS1_25SingleTileBwdLPTSchedulerILb1ELi96ELb1EEEEEEEEEvNT_6ParamsE,"ax",@progbits
	.align	128
.text._ZN7cutlass13device_kernelIN5flash11enable_sm90INS1_16FlashAttnBwdSm90INS1_25CollectiveMainloopBwdSm90ILi2ELi1ELi1EN4cute5tupleIJNS5_1CILi1EEES8_S8_EEENS6_IJNS7_ILi64EEENS7_ILi96EEENS7_ILi192EEEEEENS_10bfloat16_tEfNS_4arch4Sm90ELb1ELb0ELb0ELb1ELb1ELb0ELb1ELb0ELi3ELi1ELi1ELi1ELb0EEENS1_21CollectiveEpilogueBwdISD_SE_SG_Li384ELb1ELb1ELi3EEENS1_25SingleTileBwdLPTSchedulerILb1ELi96ELb1EEEEEEEEEvNT_6ParamsE:
        .type           _ZN7cutlass13device_kernelIN5flash11enable_sm90INS1_16FlashAttnBwdSm90INS1_25CollectiveMainloopBwdSm90ILi2ELi1ELi1EN4cute5tupleIJNS5_1CILi1EEES8_S8_EEENS6_IJNS7_ILi64EEENS7_ILi96EEENS7_ILi192EEEEEENS_10bfloat16_tEfNS_4arch4Sm90ELb1ELb0ELb0ELb1ELb1ELb0ELb1ELb0ELi3ELi1ELi1ELi1ELb0EEENS1_21CollectiveEpilogueBwdISD_SE_SG_Li384ELb1ELb1ELi3EEENS1_25SingleTileBwdLPTSchedulerILb1ELi96ELb1EEEEEEEEEvNT_6ParamsE,@function
        .size           _ZN7cutlass13device_kernelIN5flash11enable_sm90INS1_16FlashAttnBwdSm90INS1_25CollectiveMainloopBwdSm90ILi2ELi1ELi1EN4cute5tupleIJNS5_1CILi1EEES8_S8_EEENS6_IJNS7_ILi64EEENS7_ILi96EEENS7_ILi192EEEEEENS_10bfloat16_tEfNS_4arch4Sm90ELb1ELb0ELb0ELb1ELb1ELb0ELb1ELb0ELi3ELi1ELi1ELi1ELb0EEENS1_21CollectiveEpilogueBwdISD_SE_SG_Li384ELb1ELb1ELi3EEENS1_25SingleTileBwdLPTSchedulerILb1ELi96ELb1EEEEEEEEEvNT_6ParamsE,(.L_x_3877 - _ZN7cutlass13device_kernelIN5flash11enable_sm90INS1_16FlashAttnBwdSm90INS1_25CollectiveMainloopBwdSm90ILi2ELi1ELi1EN4cute5tupleIJNS5_1CILi1EEES8_S8_EEENS6_IJNS7_ILi64EEENS7_ILi96EEENS7_ILi192EEEEEENS_10bfloat16_tEfNS_4arch4Sm90ELb1ELb0ELb0ELb1ELb1ELb0ELb1ELb0ELi3ELi1ELi1ELi1ELb0EEENS1_21CollectiveEpilogueBwdISD_SE_SG_Li384ELb1ELb1ELi3EEENS1_25SingleTileBwdLPTSchedulerILb1ELi96ELb1EEEEEEEEEvNT_6ParamsE)
        .other          _ZN7cutlass13device_kernelIN5flash11enable_sm90INS1_16FlashAttnBwdSm90INS1_25CollectiveMainloopBwdSm90ILi2ELi1ELi1EN4cute5tupleIJNS5_1CILi1EEES8_S8_EEENS6_IJNS7_ILi64EEENS7_ILi96EEENS7_ILi192EEEEEENS_10bfloat16_tEfNS_4arch4Sm90ELb1ELb0ELb0ELb1ELb1ELb0ELb1ELb0ELi3ELi1ELi1ELi1ELb0EEENS1_21CollectiveEpilogueBwdISD_SE_SG_Li384ELb1ELb1ELi3EEENS1_25SingleTileBwdLPTSchedulerILb1ELi96ELb1EEEEEEEEEvNT_6ParamsE,@"STO_CUDA_ENTRY STV_DEFAULT"
_ZN7cutlass13device_kernelIN5flash11enable_sm90INS1_16FlashAttnBwdSm90INS1_25CollectiveMainloopBwdSm90ILi2ELi1ELi1EN4cute5tupleIJNS5_1CILi1EEES8_S8_EEENS6_IJNS7_ILi64EEENS7_ILi96EEENS7_ILi192EEEEEENS_10bfloat16_tEfNS_4arch4Sm90ELb1ELb0ELb0ELb1ELb1ELb0ELb1ELb0ELi3ELi1ELi1ELi1ELb0EEENS1_21CollectiveEpilogueBwdISD_SE_SG_Li384ELb1ELb1ELi3EEENS1_25SingleTileBwdLPTSchedulerILb1ELi96ELb1EEEEEEEEEvNT_6ParamsE:
        /* <DEDUP_REMOVED lines=23> */
.L_x_3291:
[----:B------:R-:W-:Y:S05]  /*0170*/  BSYNC B0 ;  /* 0x0000000000007941 */ /* 0x000fea0003800000 */
.L_x_3290:
        /* <DEDUP_REMOVED lines=34> */
.L_x_3292:
        /* <DEDUP_REMOVED lines=20> */
.L_x_3293:
        /* <DEDUP_REMOVED lines=9> */
.L_x_3296:
        /* <DEDUP_REMOVED lines=32> */
.L_x_3297:
[----:B------:R-:W-:Y:S01]  /*0770*/  ULDC UR8, c[0x0][0x8c4] ;  /* 0x0002310000087ab9 */ /* 0x000fe20000000800 */
[----:B------:R-:W-:Y:S01]  /*0780*/  UMOV UR7, UR9 ;  /* 0x0000000900077c82 */ /* 0x000fe20008000000 */
[----:B------:R-:W-:-:S11]  /*0790*/  UISETP.NE.AND UP0, UPT, UR8, 0x1, UPT ;  /* 0x000000010800788c */ /* 0x000fd6000bf05270 */
[----:B------:R-:W-:Y:S02]  /*07a0*/  @UP0 ULDC.64 UR10, c[0x0][0x8c8] ;  /* 0x00023200000a0ab9 */ /* 0x000fe40000000a00 */
[----:B------:R-:W-:-:S04]  /*07b0*/  UIMAD.WIDE.U32 UR4, UR9, UR10, URZ ;  /* 0x0000000a090472a5 */ /* 0x000fc8000f8e003f */
[----:B------:R-:W-:-:S04]  /*07c0*/  @UP0 USHF.R.U32.HI UR7, URZ, UR11, UR5 ;  /* 0x0000000b3f070299 */ /* 0x000fc80008011605 */
[----:B------:R-:W-:-:S12]  /*07d0*/  UIMAD UR4, UR7, UR8, URZ ;  /* 0x00000008070472a4 */ /* 0x000fd8000f8e023f */
.L_x_3298:
[----:B------:R-:W1:Y:S01]  /*07e0*/  LDC R152, c[0x0][0x8b8] ;  /* 0x00022e00ff987b82 */ /* 0x000e620000000800 */
[----:B------:R-:W-:Y:S01]  /*07f0*/  UIADD3 UR4, UR9, -UR4, URZ ;  /* 0x8000000409047290 */ /* 0x000fe2000fffe03f */
[----:B------:R-:W-:Y:S02]  /*0800*/  ULDC UR5, c[0x0][0x8c4] ;  /* 0x0002310000057ab9 */ /* 0x000fe40000000800 */
[----:B------:R-:W-:Y:S01]  /*0810*/  ULDC.64 UR8, c[0x0][0x8f8] ;  /* 0x00023e0000087ab9 */ /* 0x000fe20000000a00 */
[----:B------:R-:W-:Y:S01]  /*0820*/  UIMAD UR4, UR6, UR5, UR4 ;  /* 0x00000005060472a4 */ /* 0x000fe2000f8e0204 */
[----:B------:R-:W-:-:S04]  /*0830*/  ISETP.NE.U32.AND P0, PT, RZ, UR8, PT ;  /* 0x00000008ff007c0c */ /* 0x000fc8000bf05070 */
[----:B------:R-:W-:Y:S01]  /*0840*/  ISETP.NE.AND.EX P0, PT, RZ, UR9, PT, P0 ;  /* 0x00000009ff007c0c */ /* 0x000fe2000bf05300 */
[----:B------:R-:W-:Y:S01]  /*0850*/  IMAD.U32 R19, RZ, RZ, UR4 ;  /* 0x00000004ff137e24 */ /* 0x000fe2000f8e00ff */
[----:B-1----:R-:W-:-:S13]  /*0860*/  ISETP.NE.AND P1, PT, R152, 0x1, PT ;  /* 0x000000019800780c */ /* 0x002fda0003f25270 */
[----:B------:R-:W1:Y:S08]  /*0870*/  @P1 LDC R0, c[0x0][0x8bc] ;  /* 0x00022f00ff001b82 */ /* 0x000e700000000800 */
[----:B------:R-:W2:Y:S01]  /*0880*/  @P1 LDC R3, c[0x0][0x8c0] ;  /* 0x00023000ff031b82 */ /* 0x000ea20000000800 */
[----:B-1----:R-:W-:-:S05]  /*0890*/  @P1 IMAD.HI.U32 R0, R0, UR4, RZ ;  /* 0x0000000400001c27 */ /* 0x002fca000f8e00ff */
[----:B--2---:R-:W-:-:S05]  /*08a0*/  @P1 SHF.R.U32.HI R19, RZ, R3, R0 ;  /* 0x00000003ff131219 */ /* 0x004fca0000011600 */
[----:B------:R-:W-:-:S04]  /*08b0*/  IMAD.MOV R3, RZ, RZ, -R19 ;  /* 0x000000ffff037224 */ /* 0x000fc800078e0a13 */
[----:B------:R-:W-:Y:S01]  /*08c0*/  IMAD R152, R152, R3, UR4 ;  /* 0x0000000498987e24 */ /* 0x000fe2000f8e0203 */
[----:B------:R-:W-:Y:S06]  /*08d0*/  @!P0 BRA `(.L_x_3299) ;  /* 0x0000000000108947 */ /* 0x000fec0003800000 */
[----:B------:R-:W1:Y:S02]  /*08e0*/  LDC.64 R2, c[0x0][0x8f8] ;  /* 0x00023e00ff027b82 */ /* 0x000e640000000a00 */
[----:B-1----:R-:W-:-:S05]  /*08f0*/  IMAD.WIDE R2, R19, 0x4, R2 ;  /* 0x0000000413027825 */ /* 0x002fca00078e0202 */
[----:B------:R2:W5:Y:S01]  /*0900*/  LDG.E R0, desc[UR38][R2.64] ;  /* 0x0000002602007981 */ /* 0x000562000c1e1900 */
[----:B------:R-:W-:Y:S05]  /*0910*/  BRA `(.L_x_3300) ;  /* 0x00000000002c7947 */ /* 0x000fea0003800000 */
.L_x_3299:
        /* <DEDUP_REMOVED lines=10> */
.L_x_3301:
[----:B------:R-:W1:Y:S02]  /*09c0*/  LDC R0, c[0x0][0x8ec] ;  /* 0x00023b00ff007b82 */ /* 0x000e640000000800 */
.L_x_3300:
[----:B-1---5:R-:W-:-:S04]  /*09d0*/  VIADD R0, R0, 0x5f ;  /* 0x0000005f00007836 */ /* 0x022fc80000000000 */
[----:B------:R-:W-:-:S05]  /*09e0*/  IMAD.HI R0, R0, 0x2aaaaaab, RZ ;  /* 0x2aaaaaab00007827 */ /* 0x000fca00078e02ff */
[----:B--2---:R-:W-:-:S04]  /*09f0*/  SHF.R.U32.HI R3, RZ, 0x1f, R0 ;  /* 0x0000001fff037819 */ /* 0x004fc80000011600 */
[----:B------:R-:W-:-:S04]  /*0a00*/  LEA.HI.SX32 R3, R0, R3, 0x1c ;  /* 0x0000000300037211 */ /* 0x000fc800078fe2ff */
[----:B------:R-:W-:Y:S01]  /*0a10*/  ISETP.GT.AND P0, PT, R3, UR7, PT ;  /* 0x0000000703007c0c */ /* 0x000fe2000bf04270 */
[----:B------:R-:W-:-:S03]  /*0a20*/  ULOP3.LUT UR7, URZ, UR7, URZ, 0x33, !UPT ;  /* 0x000000073f077292 */ /* 0x000fc6000f8e333f */
[----:B------:R-:W-:-:S03]  /*0a30*/  SEL R19, R19, 0xffffffff, P0 ;  /* 0xffffffff13137807 */ /* 0x000fc60000000000 */
[----:B------:R-:W-:Y:S01]  /*0a40*/  VIADD R153, R3, UR7 ;  /* 0x0000000703997c36 */ /* 0x000fe20008000000 */
        /* <DEDUP_REMOVED lines=9> */
[----:B--2---:R-:W-:-:S05]  /*0ae0*/  IMAD.WIDE R2, R19, 0x4, R2 ;  /* 0x0000000413027825 */ /* 0x004fca00078e0202 */
[----:B------:R2:W5:Y:S01]  /*0af0*/  LDG.E R17, desc[UR38][R2.64] ;  /* 0x0000002602117981 */ /* 0x000562000c1e1900 */
[----:B------:R-:W-:Y:S05]  /*0b00*/  BRA `(.L_x_3304) ;  /* 0x0000000000287947 */ /* 0x000fea0003800000 */
.L_x_3303:
        /* <DEDUP_REMOVED lines=10> */
.L_x_3304:
[----:B------:R-:W-:Y:S02]  /*0bb0*/  ULDC.64 UR4, c[0x0][0x788] ;  /* 0x0001e20000047ab9 */ /* 0x000fe40000000a00 */
[----:B------:R-:W-:-:S04]  /*0bc0*/  ISETP.NE.U32.AND P0, PT, RZ, UR4, PT ;  /* 0x00000004ff007c0c */ /* 0x000fc8000bf05070 */
[----:B------:R-:W-:-:S13]  /*0bd0*/  ISETP.NE.AND.EX P0, PT, RZ, UR5, PT, P0 ;  /* 0x00000005ff007c0c */ /* 0x000fda000bf05300 */
[----:B------:R-:W-:Y:S05]  /*0be0*/  @!P0 BRA `(.L_x_3305) ;  /* 0x0000000000108947 */ /* 0x000fea0003800000 */
[----:B-1----:R-:W1:Y:S02]  /*0bf0*/  LDC.64 R22, c[0x0][0x788] ;  /* 0x0001e200ff167b82 */ /* 0x002e640000000a00 */
[----:B-1----:R-:W-:-:S06]  /*0c00*/  IMAD.WIDE R22, R19, 0x4, R22 ;  /* 0x0000000413167825 */ /* 0x002fcc00078e0216 */
[----:B------:R4:W5:Y:S01]  /*0c10*/  LDG.E R22, desc[UR38][R22.64] ;  /* 0x0000002616167981 */ /* 0x000962000c1e1900 */
[----:B------:R-:W-:Y:S05]  /*0c20*/  BRA `(.L_x_3306) ;  /* 0x0000000000247947 */ /* 0x000fea0003800000 */
.L_x_3305:
        /* <DEDUP_REMOVED lines=9> */
.L_x_3306:
[----:B-1-3-5:R-:W-:Y:S01]  /*0cc0*/  IMAD.IADD R0, R17, 0x1, -R22 ;  /* 0x0000000111007824 */ /* 0x02afe200078e0a16 */
[----:B------:R-:W-:Y:S01]  /*0cd0*/  ULDC UR4, c[0x0][0x74c] ;  /* 0x0001d30000047ab9 */ /* 0x000fe20000000800 */
[----:B------:R-:W-:Y:S02]  /*0ce0*/  PLOP3.LUT P0, PT, PT, PT, PT, 0x80, 0x0 ;  /* 0x000000000000781c */ /* 0x000fe40003f0f070 */
[----:B------:R-:W-:Y:S01]  /*0cf0*/  CS2R R70, SRZ ;  /* 0x0000000000467805 */ /* 0x000fe2000001ff00 */
[----:B--2---:R-:W-:Y:S01]  /*0d00*/  IMAD R2, R153, 0x60, R0 ;  /* 0x0000006099027824 */ /* 0x004fe200078e0200 */
[----:B------:R-:W-:Y:S01]  /*0d10*/  CS2R R68, SRZ ;  /* 0x0000000000447805 */ /* 0x000fe2000001ff00 */
[----:B------:R-:W-:Y:S01]  /*0d20*/  VIADD R0, R17, 0x3f ;  /* 0x0000003f11007836 */ /* 0x000fe20000000000 */
[----:B------:R-:W-:Y:S01]  /*0d30*/  CS2R R66, SRZ ;  /* 0x0000000000427805 */ /* 0x000fe2000001ff00 */
[----:B------:R-:W-:Y:S01]  /*0d40*/  VIADD R2, R2, -UR4 ;  /* 0x8000000402027c36 */ /* 0x000fe20008000000 */
[----:B------:R-:W-:-:S02]  /*0d50*/  CS2R R64, SRZ ;  /* 0x0000000000407805 */ /* 0x000fc4000001ff00 */
[----:B------:R-:W-:Y:S02]  /*0d60*/  CS2R R62, SRZ ;  /* 0x00000000003e7805 */ /* 0x000fe4000001ff00 */
[----:B------:R-:W-:Y:S02]  /*0d70*/  SHF.R.S32.HI R3, RZ, 0x1f, R0 ;  /* 0x0000001fff037819 */ /* 0x000fe40000011400 */
        /* <DEDUP_REMOVED lines=74> */
[----:B--2-4-:R-:W-:Y:S05]  /*1220*/  CALL.ABS.NOINC R14 ;  /* 0x000000000e007343 */ /* 0x014fea0003c00000 */
.L_x_3309:
        /* <DEDUP_REMOVED lines=15> */
.L_x_3308:
        /* <DEDUP_REMOVED lines=20> */
.L_x_3311:
        /* <DEDUP_REMOVED lines=15> */
.L_x_3310:
        /* <DEDUP_REMOVED lines=8> */
.L_x_3469:
[----:B------:R-:W-:Y:S01]  /*15d0*/  SHF.L.U32 R15, RZ, 0x1f, RZ ;  /* 0x0000001fff0f7819 */ /* 0x000fe200000006ff */
[----:B--2---:R-:W-:Y:S01]  /*15e0*/  IMAD.HI R4, R14, 0x55555556, RZ ;  /* 0x555555560e047827 */ /* 0x004fe200078e02ff */
[----:B------:R-:W-:Y:S02]  /*15f0*/  LOP3.LUT R5, R2, 0xffffff80, RZ, 0xc0, !PT ;  /* 0xffffff8002057812 */ /* 0x000fe400078ec0ff */
[----:B------:R-:W2:Y:S01]  /*1600*/  SYNCS.PHASECHK.TRANS64.TRYWAIT P0, [UR36+0x36400], R15 ;  /* 0x0364000fff0075a7 */ /* 0x000ea20008000164 */
        /* <DEDUP_REMOVED lines=14> */
[----:B--2---:R-:W-:Y:S06]  /*16f0*/  @P0 BRA `(.L_x_3313) ;  /* 0x0000000000080947 */ /* 0x004fec0003800000 */
[----:B------:R-:W2:Y:S02]  /*1700*/  SYNCS.PHASECHK.TRANS64.TRYWAIT P0, [UR36+0x36400], R15 ;  /* 0x0364000fff0075a7 */ /* 0x000ea40008000164 */
[----:B--2---:R-:W-:Y:S05]  /*1710*/  @!P0 BRA `(.L_x_3314) ;  /* 0x000000a000688947 */ /* 0x004fea0003800000 */
.L_x_3313:
[----:B------:R-:W3:Y:S01]  /*1720*/  LDL.LU R20, [R1] ;  /* 0x0000000001147983 */ /* 0x000ee20000300800 */
[----:B------:R-:W-:Y:S01]  /*1730*/  LEA.HI R0, R3, R2, RZ, 0x2 ;  /* 0x0000000203007211 */ /* 0x000fe200078f10ff */
[----:B------:R-:W-:Y:S01]  /*1740*/  IMAD R14, R8, -0x3, R13 ;  /* 0xfffffffd080e7824 */ /* 0x000fe200078e020d */
[----:B------:R-:W-:Y:S01]  /*1750*/  LEA.HI R8, R9, R9, RZ, 0x1 ;  /* 0x0000000909087211 */ /* 0x000fe200078f08ff */
[----:B------:R-:W-:Y:S01]  /*1760*/  IMAD.IADD R12, R6, 0x1, -R11 ;  /* 0x00000001060c7824 */ /* 0x000fe200078e0a0b */
[----:B------:R-:W-:Y:S01]  /*1770*/  SHF.R.S32.HI R5, RZ, 0x2, R0 ;  /* 0x00000002ff057819 */ /* 0x000fe20000011400 */
[----:B------:R-:W-:Y:S01]  /*1780*/  IMAD R22, R153, -0x60, R22 ;  /* 0xffffffa099167824 */ /* 0x000fe200078e0216 */
[----:B------:R-:W-:Y:S02]  /*1790*/  SHF.R.S32.HI R6, RZ, 0x1f, R0 ;  /* 0x0000001fff067819 */ /* 0x000fe40000011400 */
[----:B------:R-:W-:Y:S02]  /*17a0*/  CS2R R70, SRZ ;  /* 0x0000000000467805 */ /* 0x000fe4000001ff00 */
[----:B--2---:R-:W-:-:S02]  /*17b0*/  LOP3.LUT R15, R0, 0x7ffffffc, RZ, 0xc0, !PT ;  /* 0x7ffffffc000f7812 */ /* 0x004fc400078ec0ff */
        /* <DEDUP_REMOVED lines=20> */
[C---:B------:R-:W-:Y:S01]  /*1900*/  IMAD.SHL.U32 R0, R11.reuse, 0x40, RZ ;  /* 0x000000400b007824 */ /* 0x040fe200078e00ff */
[----:B------:R-:W-:Y:S01]  /*1910*/  LOP3.LUT P0, RZ, R11, 0x2, RZ, 0xc0, !PT ;  /* 0x000000020bff7812 */ /* 0x000fe2000780c0ff */
[----:B------:R-:W-:Y:S01]  /*1920*/  IMAD.IADD R9, R9, 0x1, -R8 ;  /* 0x0000000109097824 */ /* 0x000fe200078e0a08 */
[----:B------:R-:W-:Y:S01]  /*1930*/  LOP3.LUT R6, R6, 0xfffffff8, RZ, 0xc0, !PT ;  /* 0xfffffff806067812 */ /* 0x000fe200078ec0ff */
[----:B------:R-:W-:Y:S01]  /*1940*/  IMAD R10, R13, 0x800, R10 ;  /* 0x000008000d0a7824 */ /* 0x000fe200078e020a */
[----:B------:R-:W-:Y:S01]  /*1950*/  LOP3.LUT R0, R0, 0xc0, RZ, 0xc0, !PT ;  /* 0x000000c000007812 */ /* 0x000fe200078ec0ff */
[----:B------:R-:W-:Y:S01]  /*1960*/  IMAD R8, R14, 0x10, R15 ;  /* 0x000000100e087824 */ /* 0x000fe200078e020f */
[----:B------:R-:W-:Y:S01]  /*1970*/  LEA.HI R3, R3, R2, RZ, 0x5 ;  /* 0x0000000203037211 */ /* 0x000fe200078f28ff */
[----:B------:R-:W-:Y:S01]  /*1980*/  IMAD R9, R9, 0x20, R10 ;  /* 0x0000002009097824 */ /* 0x000fe200078e020a */
[----:B------:R-:W-:Y:S01]  /*1990*/  LOP3.LUT R7, R0, 0x8, R7, 0xf8, !PT ;  /* 0x0000000800077812 */ /* 0x000fe200078ef807 */
[----:B------:R-:W-:Y:S01]  /*19a0*/  IMAD R14, R13, 0x400, R2 ;  /* 0x000004000d0e7824 */ /* 0x000fe200078e0202 */
[----:B------:R-:W-:Y:S01]  /*19b0*/  SHF.R.U32.HI R0, RZ, 0x3, R0 ;  /* 0x00000003ff007819 */ /* 0x000fe20000011600 */
[----:B------:R-:W-:Y:S01]  /*19c0*/  IMAD R12, R12, 0x200, R9 ;  /* 0x000002000c0c7824 */ /* 0x000fe200078e0209 */
[----:B------:R-:W-:Y:S01]  /*19d0*/  IADD3 R17, -R17, 0x1, R22 ;  /* 0x0000000111117810 */ /* 0x000fe20007ffe116 */
[----:B------:R-:W-:Y:S01]  /*19e0*/  IMAD.SHL.U32 R8, R8, 0x2, RZ ;  /* 0x0000000208087824 */ /* 0x000fe200078e00ff */
[----:B------:R-:W-:Y:S01]  /*19f0*/  LOP3.LUT R7, R7, R0, RZ, 0x3c, !PT ;  /* 0x0000000007077212 */ /* 0x000fe200078e3cff */
[----:B------:R-:W-:Y:S01]  /*1a00*/  IMAD.SHL.U32 R0, R14, 0x4, RZ ;  /* 0x000000040e007824 */ /* 0x000fe200078e00ff */
[----:B------:R-:W-:Y:S01]  /*1a10*/  SHF.R.S32.HI R3, RZ, 0x5, R3 ;  /* 0x00000005ff037819 */ /* 0x000fe20000011403 */
[----:B------:R-:W-:Y:S01]  /*1a20*/  IMAD.IADD R6, R5, 0x1, -R6 ;  /* 0x0000000105067824 */ /* 0x000fe200078e0a06 */
[----:B------:R-:W-:Y:S01]  /*1a30*/  CS2R R56, SRZ ;  /* 0x0000000000387805 */ /* 0x000fe2000001ff00 */
[----:B------:R-:W-:Y:S01]  /*1a40*/  IMAD.IADD R11, R12, 0x1, R7 ;  /* 0x000000010c0b7824 */ /* 0x000fe200078e0207 */
[----:B------:R-:W-:Y:S01]  /*1a50*/  CS2R R54, SRZ ;  /* 0x0000000000367805 */ /* 0x000fe2000001ff00 */
[----:B------:R-:W-:Y:S01]  /*1a60*/  IMAD.MOV.U32 R12, RZ, RZ, 0x20 ;  /* 0x00000020ff0c7424 */ /* 0x000fe200078e00ff */
[----:B------:R-:W-:Y:S01]  /*1a70*/  CS2R R52, SRZ ;  /* 0x0000000000347805 */ /* 0x000fe2000001ff00 */
[--C-:B------:R-:W-:Y:S01]  /*1a80*/  IMAD.IADD R9, R22, 0x1, -R8.reuse ;  /* 0x0000000116097824 */ /* 0x100fe200078e0a08 */
[----:B------:R-:W-:Y:S01]  /*1a90*/  LEA R11, R11, UR36, 0x1 ;  /* 0x000000240b0b7c11 */ /* 0x000fe2000f8e08ff */
[----:B------:R-:W-:Y:S01]  /*1aa0*/  IMAD.IADD R8, R17, 0x1, -R8 ;  /* 0x0000000111087824 */ /* 0x000fe200078e0a08 */
[----:B------:R-:W-:Y:S01]  /*1ab0*/  SEL R12, R12, 0xffffffe0, !P0 ;  /* 0xffffffe00c0c7807 */ /* 0x000fe20004000000 */
        /* <DEDUP_REMOVED lines=44> */
[----:B---3--:R-:W-:-:S07]  /*1d80*/  LOP3.LUT R10, R20, 0x1, RZ, 0xfc, !PT ;  /* 0x00000001140a7812 */ /* 0x008fce00078efcff */
.L_x_3325:
[----:B------:R-:W-:-:S13]  /*1d90*/  ISETP.NE.AND P0, PT, R10, 0x3, PT ;  /* 0x000000030a00780c */ /* 0x000fda0003f05270 */
[----:B--2---:R-:W-:Y:S05]  /*1da0*/  @!P0 BRA `(.L_x_3315) ;  /* 0x0000000000048947 */ /* 0x004fea0003800000 */
[----:B------:R-:W-:Y:S01]  /*1db0*/  BPT.TRAP 0x1 ;  /* 0x000000040000795c */ /* 0x000fe20000300000 */
.L_x_3315:
[----:B------:R-:W-:Y:S02]  /*1dc0*/  LEA R3, R2, UR36, 0x3 ;  /* 0x0000002402037c11 */ /* 0x000fe4000f8e18ff */
[----:B------:R-:W-:-:S04]  /*1dd0*/  SHF.L.U32 R12, R7, 0x1f, RZ ;  /* 0x0000001f070c7819 */ /* 0x000fc800000006ff */
[----:B------:R2:W3:Y:S01]  /*1de0*/  SYNCS.PHASECHK.TRANS64.TRYWAIT P1, [R3+URZ+0x36410], R12 ;  /* 0x0364100c030075a7 */ /* 0x0004e2000802017f */
[----:B------:R-:W-:Y:S05]  /*1df0*/  @!P0 BRA `(.L_x_3316) ;  /* 0x0000000000048947 */ /* 0x000fea0003800000 */
[----:B------:R-:W-:Y:S01]  /*1e00*/  BPT.TRAP 0x1 ;  /* 0x000000040000795c */ /* 0x000fe20000300000 */
.L_x_3316:
[----:B---3--:R-:W-:Y:S05]  /*1e10*/  @P1 BRA `(.L_x_3317) ;  /* 0x0000000000081947 */ /* 0x008fea0003800000 */
[----:B------:R-:W3:Y:S02]  /*1e20*/  SYNCS.PHASECHK.TRANS64.TRYWAIT P1, [R3+URZ+0x36410], R12 ;  /* 0x0364100c030075a7 */ /* 0x000ee4000802017f */
[----:B---3--:R-:W-:Y:S05]  /*1e30*/  @!P1 BRA `(.L_x_3318) ;  /* 0x0000009800b49947 */ /* 0x008fea0003800000 */
.L_x_3317:
        /* <DEDUP_REMOVED lines=100> */
[----:B-1----:R2:W1:Y:S01]  /*2480*/  LDS R13, [R14+0x30020] ;  /* 0x030020000e0d7984 */ /* 0x0024620000000800 */
[----:B------:R-:W-:Y:S05]  /*2490*/  @!P0 BRA `(.L_x_3319) ;  /* 0x0000000000048947 */ /* 0x000fea0003800000 */
[----:B------:R-:W-:Y:S01]  /*24a0*/  BPT.TRAP 0x1 ;  /* 0x000000040000795c */ /* 0x000fe20000300000 */
.L_x_3319:
[----:B------:R-:W-:-:S04]  /*24b0*/  SHF.L.U32 R15, R5, 0x1f, RZ ;  /* 0x0000001f050f7819 */ /* 0x000fc800000006ff */
[----:B------:R1:W1:Y:S01]  /*24c0*/  SYNCS.PHASECHK.TRANS64.TRYWAIT P1, [UR36+0x36430], R15 ;  /* 0x0364300fff0075a7 */ /* 0x0002620008020164 */
[----:B------:R-:W-:Y:S05]  /*24d0*/  @!P0 BRA `(.L_x_3320) ;  /* 0x0000000000048947 */ /* 0x000fea0003800000 */
[----:B------:R-:W-:Y:S01]  /*24e0*/  BPT.TRAP 0x1 ;  /* 0x000000040000795c */ /* 0x000fe20000300000 */
.L_x_3320:
[----:B-1----:R-:W-:Y:S05]  /*24f0*/  @P1 BRA `(.L_x_3321) ;  /* 0x0000000000081947 */ /* 0x002fea0003800000 */
[----:B------:R-:W1:Y:S02]  /*2500*/  SYNCS.PHASECHK.TRANS64.TRYWAIT P1, [UR36+0x36430], R15 ;  /* 0x0364300fff0075a7 */ /* 0x000e640008020164 */
[----:B-1----:R-:W-:Y:S05]  /*2510*/  @!P1 BRA `(.L_x_3322) ;  /* 0x0000009400109947 */ /* 0x002fea0003800000 */
.L_x_3321:
[----:B------:R-:W-:Y:S01]  /*2520*/  UIADD3 UR5, UR36, 0x2a000, URZ ;  /* 0x0002a00024057890 */ /* 0x000fe2000fffe03f */
[----:B------:R-:W-:Y:S01]  /*2530*/  WARPGROUP.ARRIVE ;  /* 0x00000000000079c5 */ /* 0x000fe20000000000 */
[----:B------:R-:W-:Y:S01]  /*2540*/  UIADD3 UR4, UR4, 0x9000, URZ ;  /* 0x0000900004047890 */ /* 0x000fe2000fffe03f */
[----:B------:R-:W-:Y:S01]  /*2550*/  IMAD R15, R16, 0x40, R6 ;  /* 0x00000040100f7824 */ /* 0x000fe200078e0206 */
[----:B------:R-:W-:Y:S02]  /*2560*/  USHF.R.U32.HI UR6, URZ, 0x4, UR5 ;  /* 0x000000043f067899 */ /* 0x000fe40008011605 */
[----:B------:R-:W-:Y:S02]  /*2570*/  USHF.R.U32.HI UR4, URZ, 0x4, UR4 ;  /* 0x000000043f047899 */ /* 0x000fe40008011604 */
[----:B------:R-:W-:Y:S01]  /*2580*/  ULOP3.LUT UR7, UR6, 0x3fff, URZ, 0xc0, !UPT ;  /* 0x00003fff06077892 */ /* 0x000fe2000f8ec03f */
[----:B--2---:R-:W-:Y:S01]  /*2590*/  VIADDMNMX R14, R15, R8, R9, PT ;  /* 0x000000080f0e7246 */ /* 0x004fe20003800109 */
        /* <DEDUP_REMOVED lines=20> */
[--C-:B---3--:R-:W-:Y:S01]  /*26e0*/  FFMA.FTZ R20, R21, UR40, -R12.reuse ;  /* 0x0000002815147c23 */ /* 0x108fe2000801080c */
        /* <DEDUP_REMOVED lines=12> */
[----:B----4-:R-:W-:Y:S01]  /*27b0*/  FSEL R23, R141, -INF , P4 ;  /* 0xff8000008d177808 */ /* 0x010fe20002000000 */
        /* <DEDUP_REMOVED lines=273> */
.L_x_3323:
        /* <DEDUP_REMOVED lines=60> */
.L_x_3324:
        /* <DEDUP_REMOVED lines=62> */
.L_x_3307:
[----:B------:R-:W-:Y:S05]  /*4070*/  @P0 BRA `(.L_x_3326) ;  /* 0x0000001400e40947 */ /* 0x000fea0003800000 */
[----:B------:R-:W1:Y:S01]  /*4080*/  S2R R0, SR_TID.X ;  /* 0x0000000000007919 */ /* 0x000e620000002100 */
        /* <DEDUP_REMOVED lines=30> */
[----:B--2---:R-:W-:-:S02]  /*4270*/  LEA.HI R3, R7, R0, RZ, 0x3 ;  /* 0x0000000007037211 */ /* 0x004fc400078f18ff */
        /* <DEDUP_REMOVED lines=43> */
[----:B------:R-:W-:Y:S01]  /*4530*/  F2FP.BF16.F32.PACK_AB R56, R57, R56 ;  /* 0x000000383938723e */ /* 0x000fe200000010ff */
[----:B------:R-:W2:Y:S01]  /*4540*/  LDC.64 R4, c[0x0][0x878] ;  /* 0x00021e00ff047b82 */ /* 0x000ea20000000a00 */
[----:B------:R-:W-:Y:S01]  /*4550*/  F2FP.BF16.F32.PACK_AB R50, R53, R52 ;  /* 0x000000343532723e */ /* 0x000fe200000010ff */
[----:B------:R-:W-:Y:S01]  /*4560*/  STSM.16.MT88.4 [R8+0x1000], R40 ;  /* 0x0010002808007844 */ /* 0x000fe20000004200 */
        /* <DEDUP_REMOVED lines=14> */
[----:B------:R-:W3:Y:S01]  /*4650*/  @P0 LDG.E R3, desc[UR38][R6.64] ;  /* 0x0000002606030981 */ /* 0x000ee2000c1e1900 */
[----:B--2---:R-:W-:Y:S01]  /*4660*/  ISETP.NE.U32.AND P1, PT, R4, RZ, PT ;  /* 0x000000ff0400720c */ /* 0x004fe20003f25070 */
[----:B------:R-:W2:Y:S03]  /*4670*/  LDC R10, c[0x0][0x808] ;  /* 0x00020200ff0a7b82 */ /* 0x000ea60000000800 */
[----:B------:R-:W-:Y:S01]  /*4680*/  ISETP.NE.AND.EX P1, PT, R5, RZ, PT, P1 ;  /* 0x000000ff0500720c */ /* 0x000fe20003f25310 */
[----:B------:R-:W-:-:S05]  /*4690*/  IMAD.HI R9, R0, 0x2aaaaaab, RZ ;  /* 0x2aaaaaab00097827 */ /* 0x000fca00078e02ff */
[----:B-1----:R-:W-:-:S04]  /*46a0*/  SHF.R.U32.HI R8, RZ, 0x1f, R9 ;  /* 0x0000001fff087819 */ /* 0x002fc80000011609 */
[----:B------:R-:W-:-:S03]  /*46b0*/  LEA.HI.SX32 R43, R9, R8, 0x1e ;  /* 0x00000008092b7211 */ /* 0x000fc600078ff2ff */
[----:B------:R-:W1:Y:S02]  /*46c0*/  @P1 LDC.64 R4, c[0x0][0x878] ;  /* 0x00021e00ff041b82 */ /* 0x000e640000000a00 */
[C---:B------:R-:W-:Y:S02]  /*46d0*/  IMAD R0, R43.reuse, -0x18, R0 ;  /* 0xffffffe82b007824 */ /* 0x040fe400078e0200 */
[----:B------:R-:W-:-:S03]  /*46e0*/  IMAD.SHL.U32 R11, R43, 0x40, RZ ;  /* 0x000000402b0b7824 */ /* 0x000fc600078e00ff */
[----:B------:R-:W-:Y:S01]  /*46f0*/  SHF.R.S32.HI R13, RZ, 0x1f, R0 ;  /* 0x0000001fff0d7819 */ /* 0x000fe20000011400 */
[----:B------:R-:W-:Y:S01]  /*4700*/  IMAD.SHL.U32 R2, R0, 0x8, RZ ;  /* 0x0000000800027824 */ /* 0x000fe200078e00ff */
[----:B------:R-:W-:Y:S02]  /*4710*/  LOP3.LUT R11, R11, 0x1c0, RZ, 0xc0, !PT ;  /* 0x000001c00b0b7812 */ /* 0x000fe400078ec0ff */
[----:B------:R-:W-:Y:S02]  /*4720*/  LEA.HI R13, R13, R0, RZ, 0x3 ;  /* 0x000000000d0d7211 */ /* 0x000fe400078f18ff */
[----:B------:R-:W-:Y:S02]  /*4730*/  LOP3.LUT R0, R11, 0x38, R2, 0xf8, !PT ;  /* 0x000000380b007812 */ /* 0x000fe400078ef802 */
[----:B------:R-:W-:Y:S02]  /*4740*/  LEA.HI R8, R9, R8, RZ, 0x1b ;  /* 0x0000000809087211 */ /* 0x000fe400078fd8ff */
[----:B------:R-:W-:-:S02]  /*4750*/  SHF.R.S32.HI R13, RZ, 0x3, R13 ;  /* 0x00000003ff0d7819 */ /* 0x000fc4000001140d */
[----:B------:R-:W-:-:S03]  /*4760*/  SHF.R.U32.HI R11, RZ, 0x3, R11 ;  /* 0x00000003ff0b7819 */ /* 0x000fc6000001160b */
[----:B------:R-:W-:Y:S01]  /*4770*/  IMAD R13, R13, 0xc, R8 ;  /* 0x0000000c0d0d7824 */ /* 0x000fe200078e0208 */
[----:B------:R-:W-:Y:S01]  /*4780*/  LOP3.LUT R0, R0, R11, RZ, 0x3c, !PT ;  /* 0x0000000b00007212 */ /* 0x000fe200078e3cff */
[----:B-1----:R-:W-:Y:S01]  /*4790*/  @P1 IMAD.WIDE R4, R19, 0x4, R4 ;  /* 0x0000000413041825 */ /* 0x002fe200078e0204 */
[----:B------:R-:W-:-:S03]  /*47a0*/  CS2R R16, SRZ ;  /* 0x0000000000107805 */ /* 0x000fc6000001ff00 */
[----:B------:R-:W-:Y:S01]  /*47b0*/  IMAD.U32 R0, R13, 0x200, R0 ;  /* 0x000002000d007824 */ /* 0x000fe200078e0000 */
[----:B--2---:R3:W5:Y:S02]  /*47c0*/  @P1 LDG.E R10, desc[UR38][R4.64] ;  /* 0x00000026040a1981 */ /* 0x004764000c1e1900 */
[----:B---3--:R-:W-:Y:S01]  /*47d0*/  @P0 SHF.R.S32.HI R4, RZ, 0x1f, R3 ;  /* 0x0000001fff040819 */ /* 0x008fe20000011403 */
[----:B------:R-:W-:Y:S06]  /*47e0*/  @P1 BRA `(.L_x_3327) ;  /* 0x0000000000101947 */ /* 0x000fec0003800000 */
[----:B------:R-:W-:Y:S05]  /*47f0*/  @!P0 BRA `(.L_x_3327) ;  /* 0x00000000000c8947 */ /* 0x000fea0003800000 */
[----:B------:R-:W2:Y:S04]  /*4800*/  LDG.E R5, desc[UR38][R6.64] ;  /* 0x0000002606057981 */ /* 0x000ea8000c1e1900 */
[----:B-----5:R-:W2:Y:S02]  /*4810*/  LDG.E R10, desc[UR38][R6.64+0x4] ;  /* 0x00000426060a7981 */ /* 0x020ea4000c1e1900 */
[----:B--2---:R-:W-:-:S07]  /*4820*/  IMAD.IADD R10, R10, 0x1, -R5 ;  /* 0x000000010a0a7824 */ /* 0x004fce00078e0a05 */
.L_x_3327:
[----:B------:R-:W-:Y:S01]  /*4830*/  LEA R0, R0, UR4, 0x1 ;  /* 0x0000000400007c11 */ /* 0x000fe2000f8e08ff */
[----:B------:R-:W-:Y:S01]  /*4840*/  @P0 IMAD.MOV.U32 R16, RZ, RZ, R3 ;  /* 0x000000ffff100224 */ /* 0x000fe200078e0003 */
[----:B------:R-:W-:Y:S01]  /*4850*/  ULDC.64 UR4, c[0x0][0x850] ;  /* 0x0002140000047ab9 */ /* 0x000fe20000000a00 */
[----:B------:R-:W-:Y:S01]  /*4860*/  @P0 IMAD.MOV.U32 R17, RZ, RZ, R4 ;  /* 0x000000ffff110224 */ /* 0x000fe200078e0004 */
[----:B------:R-:W-:Y:S01]  /*4870*/  ULDC UR6, c[0x0][0x83c] ;  /* 0x00020f0000067ab9 */ /* 0x000fe20000000800 */
[----:B-----5:R-:W-:Y:S01]  /*4880*/  IMAD R3, R153, -0x60, R10 ;  /* 0xffffffa099037824 */ /* 0x020fe200078e020a */
[----:B------:R1:W2:Y:S01]  /*4890*/  LDS.128 R28, [R0+0x9800] ;  /* 0x00980000001c7984 */ /* 0x0002a20000000c00 */
[----:B------:R-:W-:Y:S01]  /*48a0*/  IMAD R35, R155, UR4, RZ ;  /* 0x000000049b237c24 */ /* 0x000fe2000f8e02ff */
[C---:B------:R-:W-:Y:S01]  /*48b0*/  IADD3 R16, P1, R43.reuse, R16, RZ ;  /* 0x000000102b107210 */ /* 0x040fe20007f3e0ff */
[----:B------:R-:W-:Y:S01]  /*48c0*/  VIADD R18, R43, 0x10 ;  /* 0x000000102b127836 */ /* 0x000fe20000000000 */
[----:B------:R1:W3:Y:S01]  /*48d0*/  LDS.128 R24, [R0+0x800] ;  /* 0x0008000000187984 */ /* 0x0002e20000000c00 */
[----:B------:R-:W-:Y:S01]  /*48e0*/  VIMNMX R44, R3, 0x60, PT ;  /* 0x00000060032c7848 */ /* 0x000fe20003fe0100 */
[----:B------:R-:W-:Y:S01]  /*48f0*/  VIADD R3, R43, 0x20 ;  /* 0x000000202b037836 */ /* 0x000fe20000000000 */
[----:B------:R-:W-:Y:S01]  /*4900*/  SEL R45, R19, RZ, !P0 ;  /* 0x000000ff132d7207 */ /* 0x000fe20004000000 */
[----:B----4-:R1:W4:Y:S01]  /*4910*/  LDS.128 R20, [R0+0x1000] ;  /* 0x0010000000147984 */ /* 0x0103220000000c00 */
[-C--:B------:R-:W-:Y:S01]  /*4920*/  ISETP.GE.AND P3, PT, R43, R44.reuse, PT ;  /* 0x0000002c2b00720c */ /* 0x080fe20003f66270 */
[----:B------:R-:W-:Y:S01]  /*4930*/  IMAD R37, R152, UR5, R35 ;  /* 0x0000000598257c24 */ /* 0x000fe2000f8e0223 */
[-C--:B------:R-:W-:Y:S01]  /*4940*/  ISETP.GE.AND P5, PT, R3, R44.reuse, PT ;  /* 0x0000002c0300720c */ /* 0x080fe20003fa6270 */
[----:B------:R1:W1:Y:S01]  /*4950*/  LDS.128 R12, [R0+0x1800] ;  /* 0x00180000000c7984 */ /* 0x0002620000000c00 */
[--C-:B------:R-:W-:Y:S01]  /*4960*/  SHF.R.S32.HI R3, RZ, 0x1f, R2.reuse ;  /* 0x0000001fff037819 */ /* 0x100fe20000011402 */
[C---:B------:R-:W-:Y:S01]  /*4970*/  VIADD R34, R43.reuse, 0x40 ;  /* 0x000000402b227836 */ /* 0x040fe20000000000 */
[----:B------:R-:W-:Y:S01]  /*4980*/  SHF.R.S32.HI R35, RZ, 0x1f, R19 ;  /* 0x0000001fff237819 */ /* 0x000fe20000011413 */
[----:B------:R1:W1:Y:S01]  /*4990*/  LDS.128 R8, [R0+0x2000] ;  /* 0x0020000000087984 */ /* 0x0002620000000c00 */
[-C--:B------:R-:W-:Y:S01]  /*49a0*/  ISETP.GE.AND P4, PT, R18, R44.reuse, PT ;  /* 0x0000002c1200720c */ /* 0x080fe20003f86270 */
[----:B------:R-:W-:Y:S01]  /*49b0*/  VIADD R18, R43, 0x30 ;  /* 0x000000302b127836 */ /* 0x000fe20000000000 */
[----:B------:R-:W-:Y:S01]  /*49c0*/  ISETP.GE.OR P6, PT, R2, UR6, P3 ;  /* 0x0000000602007c0c */ /* 0x000fe20009fc6670 */
[----:B------:R1:W1:Y:S01]  /*49d0*/  LDS.128 R4, [R0+0x2800] ;  /* 0x0028000000047984 */ /* 0x0002620000000c00 */
[----:B------:R-:W-:Y:S01]  /*49e0*/  SEL R42, R35, RZ, !P0 ;  /* 0x000000ff232a7207 */ /* 0x000fe20004000000 */
[----:B------:R-:W-:Y:S01]  /*49f0*/  IMAD.WIDE.U32 R32, R152, UR4, R2 ;  /* 0x0000000498207c25 */ /* 0x000fe2000f8e0002 */
[----:B------:R-:W-:Y:S01]  /*4a00*/  ULDC.64 UR4, c[0x0][0x858] ;  /* 0x0002160000047ab9 */ /* 0x000fe20000000a00 */
[-C--:B------:R-:W-:Y:S01]  /*4a10*/  ISETP.GE.AND P2, PT, R18, R44.reuse, PT ;  /* 0x0000002c1200720c */ /* 0x080fe20003f46270 */
[----:B------:R-:W-:Y:S01]  /*4a20*/  BSSY B0, `(.L_x_3328) ;  /* 0x0000016000007945 */ /* 0x000fe20003800000 */
        /* <DEDUP_REMOVED lines=21> */
.L_x_3329:
[----:B------:R-:W-:Y:S05]  /*4b80*/  BSYNC B0 ;  /* 0x0000000000007941 */ /* 0x000fea0003800000 */
.L_x_3328:
        /* <DEDUP_REMOVED lines=15> */
.L_x_3331:
[----:B------:R-:W-:Y:S05]  /*4c80*/  BSYNC B0 ;  /* 0x0000000000007941 */ /* 0x000fea0003800000 */
.L_x_3330:
        /* <DEDUP_REMOVED lines=18> */
.L_x_3333:
[----:B------:R-:W-:Y:S05]  /*4db0*/  BSYNC B0 ;  /* 0x0000000000007941 */ /* 0x000fea0003800000 */
.L_x_3332:
        /* <DEDUP_REMOVED lines=17> */
.L_x_3335:
[----:B------:R-:W-:Y:S05]  /*4ed0*/  BSYNC B0 ;  /* 0x0000000000007941 */ /* 0x000fea0003800000 */
.L_x_3334:
        /* <DEDUP_REMOVED lines=18> */
.L_x_3337:
[----:B------:R-:W-:Y:S05]  /*5000*/  BSYNC B0 ;  /* 0x0000000000007941 */ /* 0x000fea0003800000 */
.L_x_3336:
        /* <DEDUP_REMOVED lines=17> */
.L_x_3339:
[----:B------:R-:W-:Y:S05]  /*5120*/  BSYNC B0 ;  /* 0x0000000000007941 */ /* 0x000fea0003800000 */
.L_x_3338:
[----:B-1----:R1:W1:Y:S01]  /*5130*/  LDS.128 R28, [R0] ;  /* 0x00000000001c7984 */ /* 0x0022620000000c00 */
[----:B------:R-:W-:Y:S01]  /*5140*/  ULDC.64 UR4, c[0x0][0x820] ;  /* 0x0002080000047ab9 */ /* 0x000fe20000000a00 */
[----:B------:R-:W-:Y:S01]  /*5150*/  ULDC UR6, c[0x0][0x80c] ;  /* 0x0002030000067ab9 */ /* 0x000fe20000000800 */
[----:B------:R-:W-:Y:S01]  /*5160*/  IMAD R155, R155, UR4, RZ ;  /* 0x000000049b9b7c24 */ /* 0x000fe2000f8e02ff */
[----:B------:R-:W-:Y:S01]  /*5170*/  ISETP.GE.OR P3, PT, R2, UR6, P3 ;  /* 0x0000000602007c0c */ /* 0x000fe20009f66670 */
[----:B------:R-:W-:Y:S01]  /*5180*/  IMAD.WIDE.U32 R18, R152, UR4, R2 ;  /* 0x0000000498127c25 */ /* 0x000fe2000f8e0002 */
[----:B------:R-:W-:Y:S01]  /*5190*/  BSSY B0, `(.L_x_3340) ;  /* 0x0000018000007945 */ /* 0x000fe20003800000 */
[----:B------:R-:W-:Y:S02]  /*51a0*/  ISETP.GE.OR P4, PT, R2, UR6, P4 ;  /* 0x0000000602007c0c */ /* 0x000fe4000a786670 */
[----:B------:R-:W-:Y:S01]  /*51b0*/  IMAD R155, R152, UR5, R155 ;  /* 0x00000005989b7c24 */ /* 0x000fe2000f8e029b */
[----:B------:R-:W-:Y:S01]  /*51c0*/  ULDC.64 UR4, c[0x0][0x828] ;  /* 0x00020a0000047ab9 */ /* 0x000fe20000000a00 */
[----:B------:R-:W-:Y:S01]  /*51d0*/  ISETP.GE.OR P5, PT, R2, UR6, P5 ;  /* 0x0000000602007c0c */ /* 0x000fe2000afa6670 */
[----:B------:R-:W-:Y:S01]  /*51e0*/  IMAD R3, R42, UR4, RZ ;  /* 0x000000042a037c24 */ /* 0x000fe2000f8e02ff */
[C---:B------:R-:W-:Y:S01]  /*51f0*/  ISETP.GE.OR P2, PT, R2.reuse, UR6, P2 ;  /* 0x0000000602007c0c */ /* 0x040fe20009746670 */
[----:B------:R-:W-:Y:S01]  /*5200*/  IMAD.IADD R19, R19, 0x1, R155 ;  /* 0x0000000113137824 */ /* 0x000fe200078e029b */
[C---:B------:R-:W-:Y:S01]  /*5210*/  ISETP.GE.OR P1, PT, R2.reuse, UR6, P1 ;  /* 0x0000000602007c0c */ /* 0x040fe20008f26670 */
[C---:B------:R-:W-:Y:S01]  /*5220*/  IMAD R3, R45.reuse, UR5, R3 ;  /* 0x000000052d037c24 */ /* 0x040fe2000f8e0203 */
        /* <DEDUP_REMOVED lines=14> */
.L_x_3341:
[----:B------:R-:W-:Y:S05]  /*5310*/  BSYNC B0 ;  /* 0x0000000000007941 */ /* 0x000fea0003800000 */
.L_x_3340:
        /* <DEDUP_REMOVED lines=15> */
.L_x_3343:
[----:B------:R-:W-:Y:S05]  /*5410*/  BSYNC B0 ;  /* 0x0000000000007941 */ /* 0x000fea0003800000 */
.L_x_3342:
        /* <DEDUP_REMOVED lines=15> */
.L_x_3345:
[----:B------:R-:W-:Y:S05]  /*5510*/  BSYNC B0 ;  /* 0x0000000000007941 */ /* 0x000fea0003800000 */
.L_x_3344:
        /* <DEDUP_REMOVED lines=15> */
.L_x_3347:
[----:B------:R-:W-:Y:S05]  /*5610*/  BSYNC B0 ;  /* 0x0000000000007941 */ /* 0x000fea0003800000 */
.L_x_3346:
        /* <DEDUP_REMOVED lines=15> */
.L_x_3349:
[----:B------:R-:W-:Y:S05]  /*5710*/  BSYNC B0 ;  /* 0x0000000000007941 */ /* 0x000fea0003800000 */
.L_x_3348:
        /* <DEDUP_REMOVED lines=15> */
.L_x_3326:
[----:B--2---:R-:W1:Y:S08]  /*5810*/  LDC.64 R2, c[0x0][0x870] ;  /* 0x00021c00ff027b82 */ /* 0x004e700000000a00 */
[----:B------:R-:W2:Y:S01]  /*5820*/  LDC.64 R4, c[0x0][0x870] ;  /* 0x00021c00ff047b82 */ /* 0x000ea20000000a00 */
[----:B-1----:R-:W-:-:S07]  /*5830*/  IMAD.WIDE R6, R19, 0x4, R2 ;  /* 0x0000000413067825 */ /* 0x002fce00078e0202 */
[----:B------:R-:W1:Y:S01]  /*5840*/  LDC.64 R2, c[0x0][0x878] ;  /* 0x00021e00ff027b82 */ /* 0x000e620000000a00 */
[----:B--2---:R-:W-:-:S07]  /*5850*/  ISETP.NE.U32.AND P0, PT, R4, RZ, PT ;  /* 0x000000ff0400720c */ /* 0x004fce0003f05070 */
[----:B------:R-:W2:Y:S01]  /*5860*/  LDC R0, c[0x0][0x808] ;  /* 0x00020200ff007b82 */ /* 0x000ea20000000800 */
[----:B------:R-:W-:-:S13]  /*5870*/  ISETP.NE.AND.EX P0, PT, R5, RZ, PT, P0 ;  /* 0x000000ff0500720c */ /* 0x000fda0003f05300 */
[----:B------:R-:W3:Y:S01]  /*5880*/  @P0 LDG.E R5, desc[UR38][R6.64] ;  /* 0x0000002606050981 */ /* 0x000ee2000c1e1900 */
[----:B-1----:R-:W-:-:S04]  /*5890*/  ISETP.NE.U32.AND P1, PT, R2, RZ, PT ;  /* 0x000000ff0200720c */ /* 0x002fc80003f25070 */
[----:B------:R-:W-:-:S13]  /*58a0*/  ISETP.NE.AND.EX P1, PT, R3, RZ, PT, P1 ;  /* 0x000000ff0300720c */ /* 0x000fda0003f25310 */
[----:B------:R-:W1:Y:S02]  /*58b0*/  @P1 LDC.64 R2, c[0x0][0x878] ;  /* 0x00021e00ff021b82 */ /* 0x000e640000000a00 */
[----:B-1----:R-:W-:-:S05]  /*58c0*/  @P1 IMAD.WIDE R8, R19, 0x4, R2 ;  /* 0x0000000413081825 */ /* 0x002fca00078e0202 */
[----:B--2---:R1:W5:Y:S01]  /*58d0*/  @P1 LDG.E R0, desc[UR38][R8.64] ;  /* 0x0000002608001981 */ /* 0x004362000c1e1900 */
[----:B------:R-:W2:Y:S02]  /*58e0*/  S2R R2, SR_TID.X ;  /* 0x0000000000027919 */ /* 0x000ea40000002100 */
[----:B--2---:R-:W-:Y:S01]  /*58f0*/  VIADD R10, R2, 0xffffff80 ;  /* 0xffffff80020a7836 */ /* 0x004fe20000000000 */
[----:B------:R-:W-:-:S03]  /*5900*/  CS2R R2, SRZ ;  /* 0x0000000000027805 */ /* 0x000fc6000001ff00 */
[----:B------:R-:W-:-:S05]  /*5910*/  IMAD.HI R4, R10, 0x2aaaaaab, RZ ;  /* 0x2aaaaaab0a047827 */ /* 0x000fca00078e02ff */
[----:B------:R-:W-:-:S04]  /*5920*/  SHF.R.U32.HI R11, RZ, 0x1f, R4 ;  /* 0x0000001fff0b7819 */ /* 0x000fc80000011604 */
[----:B------:R-:W-:-:S05]  /*5930*/  LEA.HI.SX32 R15, R4, R11, 0x1e ;  /* 0x0000000b040f7211 */ /* 0x000fca00078ff2ff */
[----:B------:R-:W-:Y:S02]  /*5940*/  IMAD R10, R15, -0x18, R10 ;  /* 0xffffffe80f0a7824 */ /* 0x000fe400078e020a */
[--C-:B---3--:R-:W-:Y:S01]  /*5950*/  @P0 IMAD.MOV.U32 R2, RZ, RZ, R5.reuse ;  /* 0x000000ffff020224 */ /* 0x108fe200078e0005 */
[----:B------:R-:W-:-:S04]  /*5960*/  @P0 SHF.R.S32.HI R3, RZ, 0x1f, R5 ;  /* 0x0000001fff030819 */ /* 0x000fc80000011405 */
[----:B------:R-:W-:Y:S01]  /*5970*/  IADD3 R4, P2, R15, R2, RZ ;  /* 0x000000020f047210 */ /* 0x000fe20007f5e0ff */
[----:B-1----:R-:W-:-:S12]  /*5980*/  @P1 BRA `(.L_x_3350) ;  /* 0x0000000000101947 */ /* 0x002fd80003800000 */
[----:B------:R-:W-:Y:S05]  /*5990*/  @!P0 BRA `(.L_x_3350) ;  /* 0x00000000000c8947 */ /* 0x000fea0003800000 */
[----:B------:R-:W2:Y:S04]  /*59a0*/  LDG.E R9, desc[UR38][R6.64] ;  /* 0x0000002606097981 */ /* 0x000ea8000c1e1900 */
[----:B-----5:R-:W2:Y:S02]  /*59b0*/  LDG.E R0, desc[UR38][R6.64+0x4] ;  /* 0x0000042606007981 */ /* 0x020ea4000c1e1900 */
[----:B--2---:R-:W-:-:S07]  /*59c0*/  IMAD.IADD R0, R0, 0x1, -R9 ;  /* 0x0000000100007824 */ /* 0x004fce00078e0a09 */
.L_x_3350:
[----:B-----5:R-:W-:Y:S01]  /*59d0*/  IMAD R12, R153, -0x60, R0 ;  /* 0xffffffa0990c7824 */ /* 0x020fe200078e0200 */
[----:B------:R-:W-:Y:S01]  /*59e0*/  ULDC.64 UR4, c[0x0][0x820] ;  /* 0x0002080000047ab9 */ /* 0x000fe20000000a00 */
[C---:B------:R-:W-:Y:S01]  /*59f0*/  VIADD R7, R15.reuse, 0x10 ;  /* 0x000000100f077836 */ /* 0x040fe20000000000 */
[----:B------:R-:W-:Y:S01]  /*5a00*/  SHF.R.S32.HI R0, RZ, 0x1f, R19 ;  /* 0x0000001fff007819 */ /* 0x000fe20000011413 */
[----:B------:R-:W-:Y:S01]  /*5a10*/  IMAD.SHL.U32 R10, R10, 0x8, RZ ;  /* 0x000000080a0a7824 */ /* 0x000fe200078e00ff */
[-C--:B------:R-:W-:Y:S01]  /*5a20*/  ISETP.GE.AND P3, PT, R15, R12.reuse, PT ;  /* 0x0000000c0f00720c */ /* 0x080fe20003f66270 */
[----:B------:R-:W-:Y:S01]  /*5a30*/  ULDC UR6, c[0x0][0x80c] ;  /* 0x0002030000067ab9 */ /* 0x000fe20000000800 */
[-C--:B------:R-:W-:Y:S01]  /*5a40*/  ISETP.GE.AND P4, PT, R7, R12.reuse, PT ;  /* 0x0000000c0700720c */ /* 0x080fe20003f86270 */
[----:B------:R-:W-:Y:S01]  /*5a50*/  VIADD R9, R15, 0x20 ;  /* 0x000000200f097836 */ /* 0x000fe20000000000 */
[--C-:B------:R-:W-:Y:S01]  /*5a60*/  SHF.R.S32.HI R11, RZ, 0x1f, R10.reuse ;  /* 0x0000001fff0b7819 */ /* 0x100fe2000001140a */
[----:B------:R-:W-:Y:S01]  /*5a70*/  IMAD R7, R155, UR4, RZ ;  /* 0x000000049b077c24 */ /* 0x000fe2000f8e02ff */
[----:B------:R-:W-:Y:S01]  /*5a80*/  ISETP.GE.OR P6, PT, R10, UR6, P3 ;  /* 0x000000060a007c0c */ /* 0x000fe20009fc6670 */
[C---:B------:R-:W-:Y:S01]  /*5a90*/  VIADD R13, R15.reuse, 0x40 ;  /* 0x000000400f0d7836 */ /* 0x040fe20000000000 */
[----:B------:R-:W-:Y:S01]  /*5aa0*/  LEA.HI.X.SX32 R5, R15, R3, 0x1, P2 ;  /* 0x000000030f057211 */ /* 0x000fe200010f0eff */
[----:B------:R-:W-:Y:S01]  /*5ab0*/  IMAD.WIDE.U32 R2, R152, UR4, R10 ;  /* 0x0000000498027c25 */ /* 0x000fe2000f8e000a */
[----:B------:R-:W-:Y:S01]  /*5ac0*/  SEL R14, R0, RZ, !P0 ;  /* 0x000000ff000e7207 */ /* 0x000fe20004000000 */
[----:B------:R-:W-:Y:S01]  /*5ad0*/  BSSY B0, `(.L_x_3351) ;  /* 0x000001a000007945 */ /* 0x000fe20003800000 */
[-C--:B------:R-:W-:Y:S01]  /*5ae0*/  ISETP.GE.AND P5, PT, R9, R12.reuse, PT ;  /* 0x0000000c0900720c */ /* 0x080fe20003fa6270 */
[----:B------:R-:W-:Y:S01]  /*5af0*/  IMAD R7, R152, UR5, R7 ;  /* 0x0000000598077c24 */ /* 0x000fe2000f8e0207 */
[----:B------:R-:W-:Y:S01]  /*5b00*/  ULDC.64 UR4, c[0x0][0x828] ;  /* 0x00020a0000047ab9 */ /* 0x000fe20000000a00 */
        /* <DEDUP_REMOVED lines=22> */
.L_x_3352:
[----:B------:R-:W-:Y:S05]  /*5c70*/  BSYNC B0 ;  /* 0x0000000000007941 */ /* 0x000fea0003800000 */
.L_x_3351:
        /* <DEDUP_REMOVED lines=16> */
.L_x_3354:
[----:B------:R-:W-:Y:S05]  /*5d80*/  BSYNC B0 ;  /* 0x0000000000007941 */ /* 0x000fea0003800000 */
.L_x_3353:
        /* <DEDUP_REMOVED lines=12> */
[----:B-12---:R-:W-:Y:S01]  /*5e50*/  LEA R16, P6, R4, UR4, 0x1 ;  /* 0x0000000404107c11 */ /* 0x006fe2000f8c08ff */
[----:B------:R-:W-:-:S05]  /*5e60*/  IMAD.IADD R5, R5, 0x1, R13 ;  /* 0x0000000105057824 */ /* 0x000fca00078e020d */
[----:B------:R-:W-:-:S05]  /*5e70*/  LEA.HI.X R17, R4, UR5, R5, 0x1, P6 ;  /* 0x0000000504117c11 */ /* 0x000fca000b0f0c05 */
[----:B------:R3:W-:Y:S02]  /*5e80*/  STG.E.128 desc[UR38][R16.64], RZ ;  /* 0x000000ff10007986 */ /* 0x0007e4000c101d26 */
.L_x_3356:
[----:B------:R-:W-:Y:S05]  /*5e90*/  BSYNC B0 ;  /* 0x0000000000007941 */ /* 0x000fea0003800000 */
.L_x_3355:
        /* <DEDUP_REMOVED lines=13> */
[----:B-123--:R-:W-:Y:S01]  /*5f70*/  LEA R16, P0, R4, UR4, 0x1 ;  /* 0x0000000404107c11 */ /* 0x00efe2000f8008ff */
[----:B------:R-:W-:-:S05]  /*5f80*/  IMAD.IADD R5, R5, 0x1, R13 ;  /* 0x0000000105057824 */ /* 0x000fca00078e020d */
[----:B------:R-:W-:-:S05]  /*5f90*/  LEA.HI.X R17, R4, UR5, R5, 0x1, P0 ;  /* 0x0000000504117c11 */ /* 0x000fca00080f0c05 */
[----:B------:R1:W-:Y:S02]  /*5fa0*/  STG.E.128 desc[UR38][R16.64], RZ ;  /* 0x000000ff10007986 */ /* 0x0003e4000c101d26 */
.L_x_3358:
[----:B------:R-:W-:Y:S05]  /*5fb0*/  BSYNC B0 ;  /* 0x0000000000007941 */ /* 0x000fea0003800000 */
.L_x_3357:
        /* <DEDUP_REMOVED lines=16> */
.L_x_3360:
[----:B------:R-:W-:Y:S05]  /*60c0*/  BSYNC B0 ;  /* 0x0000000000007941 */ /* 0x000fea0003800000 */
.L_x_3359:
        /* <DEDUP_REMOVED lines=16> */
.L_x_3362:
[----:B------:R-:W-:Y:S05]  /*61d0*/  BSYNC B0 ;  /* 0x0000000000007941 */ /* 0x000fea0003800000 */
.L_x_3361:
        /* <DEDUP_REMOVED lines=29> */
.L_x_3364:
[----:B------:R-:W-:Y:S05]  /*63b0*/  BSYNC B0 ;  /* 0x0000000000007941 */ /* 0x000fea0003800000 */
.L_x_3363:
        /* <DEDUP_REMOVED lines=15> */
.L_x_3366:
[----:B------:R-:W-:Y:S05]  /*64b0*/  BSYNC B0 ;  /* 0x0000000000007941 */ /* 0x000fea0003800000 */
.L_x_3365:
        /* <DEDUP_REMOVED lines=15> */
.L_x_3368:
[----:B------:R-:W-:Y:S05]  /*65b0*/  BSYNC B0 ;  /* 0x0000000000007941 */ /* 0x000fea0003800000 */
.L_x_3367:
        /* <DEDUP_REMOVED lines=15> */
.L_x_3370:
[----:B------:R-:W-:Y:S05]  /*66b0*/  BSYNC B0 ;  /* 0x0000000000007941 */ /* 0x000fea0003800000 */
.L_x_3369:
        /* <DEDUP_REMOVED lines=15> */
.L_x_3372:
[----:B------:R-:W-:Y:S05]  /*67b0*/  BSYNC B0 ;  /* 0x0000000000007941 */ /* 0x000fea0003800000 */
.L_x_3371:
        /* <DEDUP_REMOVED lines=15> */
.L_x_3295:
        /* <DEDUP_REMOVED lines=29> */
.L_x_3374:
[----:B------:R-:W-:Y:S01]  /*6a80*/  ULDC UR9, c[0x0][0x8c4] ;  /* 0x0002310000097ab9 */ /* 0x000fe20000000800 */
[----:B------:R-:W-:Y:S01]  /*6a90*/  UMOV UR7, UR8 ;  /* 0x0000000800077c82 */ /* 0x000fe20008000000 */
[----:B------:R-:W-:-:S11]  /*6aa0*/  UISETP.NE.AND UP0, UPT, UR9, 0x1, UPT ;  /* 0x000000010900788c */ /* 0x000fd6000bf05270 */
[----:B------:R-:W-:Y:S02]  /*6ab0*/  @UP0 ULDC.64 UR10, c[0x0][0x8c8] ;  /* 0x00023200000a0ab9 */ /* 0x000fe40000000a00 */
[----:B------:R-:W-:-:S04]  /*6ac0*/  UIMAD.WIDE.U32 UR4, UR8, UR10, URZ ;  /* 0x0000000a080472a5 */ /* 0x000fc8000f8e003f */
[----:B------:R-:W-:-:S04]  /*6ad0*/  @UP0 USHF.R.U32.HI UR7, URZ, UR11, UR5 ;  /* 0x0000000b3f070299 */ /* 0x000fc80008011605 */
[----:B------:R-:W-:-:S12]  /*6ae0*/  UIMAD UR4, UR7, UR9, URZ ;  /* 0x00000009070472a4 */ /* 0x000fd8000f8e023f */
.L_x_3375:
        /* <DEDUP_REMOVED lines=23> */
.L_x_3376:
        /* <DEDUP_REMOVED lines=13> */
.L_x_3378:
[----:B------:R-:W-:-:S05]  /*6d30*/  ULDC UR4, c[0x0][0x8ec] ;  /* 0x00023b0000047ab9 */ /* 0x000fca0000000800 */
.L_x_3377:
[----:B------:R-:W-:Y:S02]  /*6d40*/  UIADD3 UR4, UR4, 0x5f, URZ ;  /* 0x0000005f04047890 */ /* 0x000fe4000fffe03f */
[----:B------:R-:W-:Y:S02]  /*6d50*/  ULOP3.LUT UR13, URZ, UR7, URZ, 0x33, !UPT ;  /* 0x000000073f0d7292 */ /* 0x000fe4000f8e333f */
[----:B------:R-:W-:-:S04]  /*6d60*/  UIMAD.WIDE UR4, UR4, 0x2aaaaaab, URZ ;  /* 0x2aaaaaab040478a5 */ /* 0x000fc8000f8e023f */
[----:B------:R-:W-:-:S04]  /*6d70*/  USHF.R.U32.HI UR4, URZ, 0x1f, UR5 ;  /* 0x0000001f3f047899 */ /* 0x000fc80008011605 */
[----:B------:R-:W-:-:S04]  /*6d80*/  ULEA.HI.SX32 UR4, UR5, UR4, 0x1c ;  /* 0x0000000405047291 */ /* 0x000fc8000f8fe23f */
[----:B------:R-:W-:Y:S02]  /*6d90*/  UISETP.GT.AND UP0, UPT, UR4, UR7, UPT ;  /* 0x000000070400728c */ /* 0x000fe4000bf04270 */
[----:B------:R-:W-:Y:S02]  /*6da0*/  UIADD3 UR13, UR4, UR13, URZ ;  /* 0x0000000d040d7290 */ /* 0x000fe4000fffe03f */
[----:B------:R-:W-:-:S06]  /*6db0*/  USEL UR10, UR10, 0xffffffff, UP0 ;  /* 0xffffffff0a0a7887 */ /* 0x000fcc0008000000 */
        /* <DEDUP_REMOVED lines=40> */
.L_x_3379:
        /* <DEDUP_REMOVED lines=13> */
.L_x_3380:
        /* <DEDUP_REMOVED lines=12> */
.L_x_3381:
[----:B------:R-:W-:Y:S01]  /*71d0*/  UIMAD UR7, UR13, 0x60, UR14 ;  /* 0x000000600d0778a4 */ /* 0x000fe2000f8e020e */
[----:B------:R-:W-:-:S03]  /*71e0*/  ULDC UR8, c[0x0][0x74c] ;  /* 0x0001d30000087ab9 */ /* 0x000fc60000000800 */
[----:B------:R-:W-:Y:S02]  /*71f0*/  UIADD3 UR8, UR7, -UR8, -UR11 ;  /* 0x8000000807087290 */ /* 0x000fe4000fffe80b */
        /* <DEDUP_REMOVED lines=13> */
[----:B------:R-:W1:Y:S01]  /*72d0*/  S2R R0, SR_TID.X ;  /* 0x0000000000007919 */ /* 0x000e620000002100 */
[----:B------:R-:W-:Y:S01]  /*72e0*/  UIMAD UR16, UR18, UR20, URZ ;  /* 0x00000014121072a4 */ /* 0x000fe2000f8e023f */
[----:B------:R-:W-:Y:S01]  /*72f0*/  LOP3.LUT R10, RZ, UR13, RZ, 0x33, !PT ;  /* 0x0000000dff0a7c12 */ /* 0x000fe2000f8e33ff */
[----:B------:R-:W-:Y:S02]  /*7300*/  UIMAD.WIDE.U32 UR8, UR6, UR20, URZ ;  /* 0x00000014060872a5 */ /* 0x000fe4000f8e003f */
[----:B------:R-:W-:Y:S02]  /*7310*/  UIADD3 UR20, UR11, 0x5f, URZ ;  /* 0x0000005f0b147890 */ /* 0x000fe4000fffe03f */
[----:B------:R-:W-:Y:S02]  /*7320*/  UIADD3 UR14, UR11, 0x9f, -UR14 ;  /* 0x0000009f0b0e7890 */ /* 0x000fe4000fffe80e */
[----:B------:R-:W-:-:S02]  /*7330*/  UIADD3 UR11, UR7, -UR12, URZ ;  /* 0x8000000c070b7290 */ /* 0x000fc4000fffe03f */
[----:B------:R-:W-:Y:S02]  /*7340*/  USHF.R.S32.HI UR15, URZ, 0x1f, UR10 ;  /* 0x0000001f3f0f7899 */ /* 0x000fe4000801140a */
[----:B------:R-:W-:Y:S02]  /*7350*/  ULOP3.LUT UR11, UR11, 0x1, URZ, 0xc0, !UPT ;  /* 0x000000010b0b7892 */ /* 0x000fe4000f8ec03f */
[----:B------:R-:W-:Y:S02]  /*7360*/  USEL UR29, UR10, URZ, !UP0 ;  /* 0x0000003f0a1d7287 */ /* 0x000fe4000c000000 */
[----:B------:R-:W-:Y:S02]  /*7370*/  USEL UR23, UR15, URZ, !UP0 ;  /* 0x0000003f0f177287 */ /* 0x000fe4000c000000 */
[----:B------:R-:W-:Y:S02]  /*7380*/  UISETP.NE.U32.AND UP0, UPT, UR11, 0x1, UPT ;  /* 0x000000010b00788c */ /* 0x000fe4000bf05070 */
[----:B------:R-:W-:Y:S01]  /*7390*/  UIMAD UR17, UR6, UR21, UR16 ;  /* 0x00000015061172a4 */ /* 0x000fe2000f8e0210 */
[----:B------:R-:W-:-:S02]  /*73a0*/  ULDC UR22, c[0x0][0x760] ;  /* 0x0001d80000167ab9 */ /* 0x000fc40000000800 */
[----:B------:R-:W-:Y:S01]  /*73b0*/  ULDC UR16, c[0x0][0x288] ;  /* 0x0000a20000107ab9 */ /* 0x000fe20000000800 */
[----:B------:R-:W-:Y:S01]  /*73c0*/  UIADD3 UR17, UR9, UR17, URZ ;  /* 0x0000001109117290 */ /* 0x000fe2000fffe03f */
[----:B------:R-:W-:Y:S01]  /*73d0*/  PLOP3.LUT P1, PT, PT, PT, UP0, 0x80, 0x0 ;  /* 0x000000000000781c */ /* 0x000fe20003f2f008 */
[----:B------:R-:W-:Y:S02]  /*73e0*/  UIMAD UR19, UR10, UR16, URZ ;  /* 0x000000100a1372a4 */ /* 0x000fe4000f8e023f */
[----:B------:R-:W-:Y:S01]  /*73f0*/  UIADD3 UR10, UP2, UR4, UR8, URZ ;  /* 0x00000008040a7290 */ /* 0x000fe2000ff5e03f */
[----:B------:R-:W-:Y:S01]  /*7400*/  ULDC.64 UR30, c[0x0][0x2e0] ;  /* 0x0000b800001e7ab9 */ /* 0x000fe20000000a00 */
[----:B------:R-:W-:Y:S01]  /*7410*/  UIMAD UR15, UR16, UR22, URZ ;  /* 0x00000016100f72a4 */ /* 0x000fe2000f8e023f */
[----:B-1----:R-:W-:Y:S01]  /*7420*/  LOP3.LUT R0, R0, 0x1f, RZ, 0xc0, !PT ;  /* 0x0000001f00007812 */ /* 0x002fe200078ec0ff */
[----:B------:R-:W-:Y:S02]  /*7430*/  UIADD3 UR16, UP1, UR6, UR19, URZ ;  /* 0x0000001306107290 */ /* 0x000fe4000ff3e03f */
[----:B------:R-:W-:-:S02]  /*7440*/  UIMAD.WIDE UR20, UR20, 0x2aaaaaab, URZ ;  /* 0x2aaaaaab141478a5 */ /* 0x000fc4000f8e023f */
[----:B------:R-:W-:Y:S02]  /*7450*/  UIMAD UR6, UR23, UR30, URZ ;  /* 0x0000001e170672a4 */ /* 0x000fe4000f8e023f */
[----:B------:R-:W-:Y:S02]  /*7460*/  UIADD3.X UR11, UR5, UR17, URZ, UP2, !UPT ;  /* 0x00000011050b7290 */ /* 0x000fe400097fe43f */
[----:B------:R-:W-:Y:S02]  /*7470*/  ULEA.HI.X.SX32 UR18, UR19, UR18, 0x1, UP1 ;  /* 0x0000001213127291 */ /* 0x000fe400088f0e3f */
[----:B------:R-:W-:Y:S02]  /*7480*/  USHF.R.U32.HI UR20, URZ, 0x1f, UR21 ;  /* 0x0000001f3f147899 */ /* 0x000fe40008011615 */
[----:B------:R-:W-:Y:S02]  /*7490*/  UIMAD UR19, UR29, UR31, UR6 ;  /* 0x0000001f1d1372a4 */ /* 0x000fe4000f8e0206 */
[----:B------:R-:W-:Y:S01]  /*74a0*/  UIMAD.WIDE.U32 UR10, UR29, UR30, UR10 ;  /* 0x0000001e1d0a72a5 */ /* 0x000fe2000f8e000a */
[----:B------:R-:W-:Y:S01]  /*74b0*/  ELECT P0, URZ, PT ;  /* 0x00000000003f782f */ /* 0x000fe20003800000 */
[----:B------:R-:W-:-:S02]  /*74c0*/  ULEA.HI.SX32 UR20, UR21, UR20, 0x1c ;  /* 0x0000001415147291 */ /* 0x000fc4000f8fe23f */
        /* <DEDUP_REMOVED lines=20> */
.L_x_3385:
[----:B------:R-:W2:Y:S04]  /*7610*/  LDG.E.STRONG.GPU R4, desc[UR38][R2.64] ;  /* 0x0000002602047981 */ /* 0x000ea8000c1ef900 */
[----:B--2---:R-:W-:Y:S01]  /*7620*/  CCTL.IVALL ;  /* 0x00000000ff00798f */ /* 0x004fe20002000000 */
[----:B------:R-:W-:Y:S05]  /*7630*/  YIELD ;  /* 0x0000000000007946 */ /* 0x000fea0003800000 */
[----:B------:R-:W-:-:S13]  /*7640*/  ISETP.NE.AND P1, PT, R4, R5, PT ;  /* 0x000000050400720c */ /* 0x000fda0003f25270 */
[----:B------:R-:W-:Y:S05]  /*7650*/  @P1 BRA `(.L_x_3385) ;  /* 0xfffffffc00ec1947 */ /* 0x000fea000383ffff */
.L_x_3384:
[----:B------:R-:W-:Y:S05]  /*7660*/  BSYNC B0 ;  /* 0x0000000000007941 */ /* 0x000fea0003800000 */
.L_x_3383:
[----:B------:R-:W-:-:S03]  /*7670*/  UMOV UR6, 0xffffffff ;  /* 0xffffffff00067882 */ /* 0x000fc60000000000 */
[----:B------:R-:W-:Y:S05]  /*7680*/  BRA.DIV UR6, `(.L_x_3386) ;  /* 0x0000004206c87947 */ /* 0x000fea000b800000 */
[----:B------:R-:W-:Y:S01]  /*7690*/  NOP ;  /* 0x0000000000007918 */ /* 0x000fe20000000000 */
.L_x_3472:
        /* <DEDUP_REMOVED lines=22> */
.L_x_3388:
[----:B------:R-:W-:Y:S05]  /*7800*/  BSYNC B0 ;  /* 0x0000000000007941 */ /* 0x000fea0003800000 */
.L_x_3387:
        /* <DEDUP_REMOVED lines=19> */
.L_x_3390:
[----:B------:R-:W-:Y:S05]  /*7940*/  BSYNC B0 ;  /* 0x0000000000007941 */ /* 0x000fea0003800000 */
.L_x_3389:
        /* <DEDUP_REMOVED lines=20> */
.L_x_3392:
[----:B------:R-:W-:Y:S05]  /*7a90*/  BSYNC B0 ;  /* 0x0000000000007941 */ /* 0x000fea0003800000 */
.L_x_3391:
[----:B------:R-:W-:Y:S06]  /*7aa0*/  BAR.ARV 0xa, 0xa0 ;  /* 0x0282800000007b1d */ /* 0x000fec0000002000 */
[----:B------:R-:W-:Y:S04]  /*7ab0*/  BSSY B0, `(.L_x_3393) ;  /* 0x0000003000007945 */ /* 0x000fe80003800000 */
[----:B------:R-:W-:Y:S05]  /*7ac0*/  @!P0 BRA `(.L_x_3394) ;  /* 0x0000000000048947 */ /* 0x000fea0003800000 */
[----:B------:R-:W-:-:S04]  /*7ad0*/  DEPBAR.LE SB0, 0x1 ;  /* 0x000080400000791a */ /* 0x000fc80000000000 */
.L_x_3394:
[----:B------:R-:W-:Y:S05]  /*7ae0*/  BSYNC B0 ;  /* 0x0000000000007941 */ /* 0x000fea0003800000 */
.L_x_3393:
[----:B------:R-:W-:Y:S06]  /*7af0*/  BAR.ARV 0xb, 0xa0 ;  /* 0x02c2800000007b1d */ /* 0x000fec0000002000 */
[----:B------:R-:W-:Y:S04]  /*7b00*/  BSSY B0, `(.L_x_3395) ;  /* 0x0000003000007945 */ /* 0x000fe80003800000 */
[----:B------:R-:W-:Y:S05]  /*7b10*/  @!P0 BRA `(.L_x_3396) ;  /* 0x0000000000048947 */ /* 0x000fea0003800000 */
[----:B------:R-:W-:-:S04]  /*7b20*/  DEPBAR.LE SB0, 0x0 ;  /* 0x000080000000791a */ /* 0x000fc80000000000 */
.L_x_3396:
[----:B------:R-:W-:Y:S05]  /*7b30*/  BSYNC B0 ;  /* 0x0000000000007941 */ /* 0x000fea0003800000 */
.L_x_3395:
        /* <DEDUP_REMOVED lines=19> */
.L_x_3398:
[----:B------:R-:W-:Y:S05]  /*7c70*/  BSYNC B0 ;  /* 0x0000000000007941 */ /* 0x000fea0003800000 */
.L_x_3397:
[----:B------:R-:W-:Y:S01]  /*7c80*/  UIADD3 UR13, UR12, 0x1, URZ ;  /* 0x000000010c0d7890 */ /* 0x000fe2000fffe03f */
[----:B------:R-:W-:Y:S11]  /*7c90*/  BRA `(.L_x_3399) ;  /* 0x0000000000047947 */ /* 0x000ff60003800000 */
.L_x_3382:
[----:B------:R-:W-:-:S05]  /*7ca0*/  UMOV UR13, UR12 ;  /* 0x0000000c000d7c82 */ /* 0x000fca0008000000 */
.L_x_3399:
[----:B------:R-:W-:-:S04]  /*7cb0*/  UIADD3 UR6, UR12, 0x1, URZ ;  /* 0x000000010c067890 */ /* 0x000fc8000fffe03f */
[----:B------:R-:W-:-:S06]  /*7cc0*/  UISETP.NE.AND UP0, UPT, UR7, UR6, UPT ;  /* 0x000000060700728c */ /* 0x000fcc000bf05270 */
[----:B------:R-:W-:-:S13]  /*7cd0*/  PLOP3.LUT P1, PT, PT, PT, UP0, 0x80, 0x0 ;  /* 0x000000000000781c */ /* 0x000fda0003f2f008 */
[----:B------:R-:W-:Y:S05]  /*7ce0*/  @!P1 BRA `(.L_x_3302) ;  /* 0x0000003800d09947 */ /* 0x000fea0003800000 */
[----:B------:R-:W-:Y:S01]  /*7cf0*/  UMOV UR22, UR8 ;  /* 0x0000000800167c82 */ /* 0x000fe20008000000 */
[----:B------:R-:W-:Y:S01]  /*7d00*/  UMOV UR23, UR17 ;  /* 0x0000001100177c82 */ /* 0x000fe20008000000 */
[----:B------:R-:W-:Y:S01]  /*7d10*/  ULDC.64 UR24, c[0x0][0x2c0] ;  /* 0x0000b00000187ab9 */ /* 0x000fe20000000a00 */
[----:B------:R-:W-:Y:S01]  /*7d20*/  UIMAD.WIDE.U32 UR22, UR29, UR30, UR22 ;  /* 0x0000001e1d1672a5 */ /* 0x000fe2000f8e0016 */
[----:B------:R-:W-:Y:S01]  /*7d30*/  UMOV UR21, UR13 ;  /* 0x0000000d00157c82 */ /* 0x000fe20008000000 */
[----:B------:R-:W-:Y:S02]  /*7d40*/  UMOV UR6, URZ ;  /* 0x0000003f00067c82 */ /* 0x000fe40008000000 */
[----:B------:R-:W-:-:S04]  /*7d50*/  UIADD3 UR27, UP0, UR4, UR22, URZ ;  /* 0x00000016041b7290 */ /* 0x000fc8000ff1e03f */
[----:B------:R-:W-:Y:S02]  /*7d60*/  UIADD3.X UR22, UR5, UR19, UR23, UP0, !UPT ;  /* 0x0000001305167290 */ /* 0x000fe400087fe417 */
[----:B------:R-:W-:-:S04]  /*7d70*/  ULEA UR26, UP0, UR27, UR24, 0x2 ;  /* 0x000000181b1a7291 */ /* 0x000fc8000f80103f */
[----:B------:R-:W-:Y:S02]  /*7d80*/  ULEA.HI.X UR27, UR27, UR25, UR22, 0x2, UP0 ;  /* 0x000000191b1b7291 */ /* 0x000fe400080f1416 */
[----:B------:R-:W-:-:S04]  /*7d90*/  UIADD3 UR26, UP0, UR26, 0x4000, URZ ;  /* 0x000040001a1a7890 */ /* 0x000fc8000ff1e03f */
[----:B------:R-:W-:-:S12]  /*7da0*/  UIADD3.X UR27, URZ, UR27, URZ, UP0, !UPT ;  /* 0x0000001b3f1b7290 */ /* 0x000fd800087fe43f */
.L_x_3432:
        /* <DEDUP_REMOVED lines=18> */
.L_x_3402:
[----:B------:R-:W2:Y:S04]  /*7ed0*/  LDG.E.STRONG.GPU R4, desc[UR38][R2.64] ;  /* 0x0000002602047981 */ /* 0x000ea8000c1ef900 */
[----:B--2---:R-:W-:Y:S01]  /*7ee0*/  CCTL.IVALL ;  /* 0x00000000ff00798f */ /* 0x004fe20002000000 */
[----:B------:R-:W-:Y:S05]  /*7ef0*/  YIELD ;  /* 0x0000000000007946 */ /* 0x000fea0003800000 */
[----:B------:R-:W-:-:S13]  /*7f00*/  ISETP.NE.AND P1, PT, R4, R5, PT ;  /* 0x000000050400720c */ /* 0x000fda0003f25270 */
[----:B------:R-:W-:Y:S05]  /*7f10*/  @P1 BRA `(.L_x_3402) ;  /* 0xfffffffc00ec1947 */ /* 0x000fea000383ffff */
.L_x_3401:
[----:B------:R-:W-:Y:S05]  /*7f20*/  BSYNC B0 ;  /* 0x0000000000007941 */ /* 0x000fea0003800000 */
.L_x_3400:
[----:B------:R-:W-:-:S03]  /*7f30*/  UMOV UR24, 0xffffffff ;  /* 0xffffffff00187882 */ /* 0x000fc60000000000 */
[----:B------:R-:W-:Y:S05]  /*7f40*/  BRA.DIV UR24, `(.L_x_3403) ;  /* 0x0000003a18b47947 */ /* 0x000fea000b800000 */
[----:B------:R-:W-:Y:S01]  /*7f50*/  NOP ;  /* 0x0000000000007918 */ /* 0x000fe20000000000 */
.L_x_3475:
        /* <DEDUP_REMOVED lines=19> */
.L_x_3405:
[----:B------:R-:W-:Y:S05]  /*8090*/  BSYNC B0 ;  /* 0x0000000000007941 */ /* 0x000fea0003800000 */
.L_x_3404:
        /* <DEDUP_REMOVED lines=14> */
.L_x_3407:
[----:B------:R-:W-:Y:S05]  /*8180*/  BSYNC B0 ;  /* 0x0000000000007941 */ /* 0x000fea0003800000 */
.L_x_3406:
        /* <DEDUP_REMOVED lines=15> */
.L_x_3409:
[----:B------:R-:W-:Y:S05]  /*8280*/  BSYNC B0 ;  /* 0x0000000000007941 */ /* 0x000fea0003800000 */
.L_x_3408:
[----:B------:R-:W-:Y:S06]  /*8290*/  BAR.ARV 0xa, 0xa0 ;  /* 0x0282800000007b1d */ /* 0x000fec0000002000 */
[----:B------:R-:W-:Y:S04]  /*82a0*/  BSSY B0, `(.L_x_3410) ;  /* 0x0000003000007945 */ /* 0x000fe80003800000 */
[----:B------:R-:W-:Y:S05]  /*82b0*/  @!P0 BRA `(.L_x_3411) ;  /* 0x0000000000048947 */ /* 0x000fea0003800000 */
[----:B------:R-:W-:-:S04]  /*82c0*/  DEPBAR.LE SB0, 0x1 ;  /* 0x000080400000791a */ /* 0x000fc80000000000 */
.L_x_3411:
[----:B------:R-:W-:Y:S05]  /*82d0*/  BSYNC B0 ;  /* 0x0000000000007941 */ /* 0x000fea0003800000 */
.L_x_3410:
[----:B------:R-:W-:Y:S06]  /*82e0*/  BAR.ARV 0xb, 0xa0 ;  /* 0x02c2800000007b1d */ /* 0x000fec0000002000 */
[----:B------:R-:W-:Y:S04]  /*82f0*/  BSSY B0, `(.L_x_3412) ;  /* 0x0000003000007945 */ /* 0x000fe80003800000 */
[----:B------:R-:W-:Y:S05]  /*8300*/  @!P0 BRA `(.L_x_3413) ;  /* 0x0000000000048947 */ /* 0x000fea0003800000 */
[----:B------:R-:W-:-:S04]  /*8310*/  DEPBAR.LE SB0, 0x0 ;  /* 0x000080000000791a */ /* 0x000fc80000000000 */
.L_x_3413:
[----:B------:R-:W-:Y:S05]  /*8320*/  BSYNC B0 ;  /* 0x0000000000007941 */ /* 0x000fea0003800000 */
.L_x_3412:
        /* <DEDUP_REMOVED lines=19> */
.L_x_3415:
[----:B------:R-:W-:Y:S05]  /*8460*/  BSYNC B0 ;  /* 0x0000000000007941 */ /* 0x000fea0003800000 */
.L_x_3414:
        /* <DEDUP_REMOVED lines=16> */
.L_x_3418:
[----:B------:R-:W2:Y:S04]  /*8570*/  LDG.E.STRONG.GPU R4, desc[UR38][R2.64] ;  /* 0x0000002602047981 */ /* 0x000ea8000c1ef900 */
[----:B--2---:R-:W-:Y:S01]  /*8580*/  CCTL.IVALL ;  /* 0x00000000ff00798f */ /* 0x004fe20002000000 */
[----:B------:R-:W-:Y:S05]  /*8590*/  YIELD ;  /* 0x0000000000007946 */ /* 0x000fea0003800000 */
[----:B------:R-:W-:-:S13]  /*85a0*/  ISETP.NE.AND P1, PT, R4, R5, PT ;  /* 0x000000050400720c */ /* 0x000fda0003f25270 */
[----:B------:R-:W-:Y:S05]  /*85b0*/  @P1 BRA `(.L_x_3418) ;  /* 0xfffffffc00ec1947 */ /* 0x000fea000383ffff */
.L_x_3417:
[----:B------:R-:W-:Y:S05]  /*85c0*/  BSYNC B0 ;  /* 0x0000000000007941 */ /* 0x000fea0003800000 */
.L_x_3416:
[----:B------:R-:W-:-:S03]  /*85d0*/  UMOV UR22, 0xffffffff ;  /* 0xffffffff00167882 */ /* 0x000fc60000000000 */
[----:B------:R-:W-:Y:S05]  /*85e0*/  BRA.DIV UR22, `(.L_x_3419) ;  /* 0x0000003616287947 */ /* 0x000fea000b800000 */
[----:B------:R-:W-:Y:S01]  /*85f0*/  NOP ;  /* 0x0000000000007918 */ /* 0x000fe20000000000 */
.L_x_3478:
        /* <DEDUP_REMOVED lines=15> */
.L_x_3421:
[----:B------:R-:W-:Y:S05]  /*86f0*/  BSYNC B0 ;  /* 0x0000000000007941 */ /* 0x000fea0003800000 */
.L_x_3420:
        /* <DEDUP_REMOVED lines=14> */
.L_x_3423:
[----:B------:R-:W-:Y:S05]  /*87e0*/  BSYNC B0 ;  /* 0x0000000000007941 */ /* 0x000fea0003800000 */
.L_x_3422:
        /* <DEDUP_REMOVED lines=15> */
.L_x_3425:
[----:B------:R-:W-:Y:S05]  /*88e0*/  BSYNC B0 ;  /* 0x0000000000007941 */ /* 0x000fea0003800000 */
.L_x_3424:
[----:B------:R-:W-:Y:S06]  /*88f0*/  BAR.ARV 0xa, 0xa0 ;  /* 0x0282800000007b1d */ /* 0x000fec0000002000 */
[----:B------:R-:W-:Y:S04]  /*8900*/  BSSY B0, `(.L_x_3426) ;  /* 0x0000003000007945 */ /* 0x000fe80003800000 */
[----:B------:R-:W-:Y:S05]  /*8910*/  @!P0 BRA `(.L_x_3427) ;  /* 0x0000000000048947 */ /* 0x000fea0003800000 */
[----:B------:R-:W-:-:S04]  /*8920*/  DEPBAR.LE SB0, 0x1 ;  /* 0x000080400000791a */ /* 0x000fc80000000000 */
.L_x_3427:
[----:B------:R-:W-:Y:S05]  /*8930*/  BSYNC B0 ;  /* 0x0000000000007941 */ /* 0x000fea0003800000 */
.L_x_3426:
[----:B------:R-:W-:Y:S06]  /*8940*/  BAR.ARV 0xb, 0xa0 ;  /* 0x02c2800000007b1d */ /* 0x000fec0000002000 */
[----:B------:R-:W-:Y:S04]  /*8950*/  BSSY B0, `(.L_x_3428) ;  /* 0x0000003000007945 */ /* 0x000fe80003800000 */
[----:B------:R-:W-:Y:S05]  /*8960*/  @!P0 BRA `(.L_x_3429) ;  /* 0x0000000000048947 */ /* 0x000fea0003800000 */
[----:B------:R-:W-:-:S04]  /*8970*/  DEPBAR.LE SB0, 0x0 ;  /* 0x000080000000791a */ /* 0x000fc80000000000 */
.L_x_3429:
[----:B------:R-:W-:Y:S05]  /*8980*/  BSYNC B0 ;  /* 0x0000000000007941 */ /* 0x000fea0003800000 */
.L_x_3428:
        /* <DEDUP_REMOVED lines=19> */
.L_x_3431:
[----:B------:R-:W-:Y:S05]  /*8ac0*/  BSYNC B0 ;  /* 0x0000000000007941 */ /* 0x000fea0003800000 */
.L_x_3430:
[----:B------:R-:W-:Y:S02]  /*8ad0*/  UIADD3 UR13, UR13, 0x2, URZ ;  /* 0x000000020d0d7890 */ /* 0x000fe4000fffe03f */
[----:B------:R-:W-:Y:S02]  /*8ae0*/  UIADD3 UR6, UR6, 0x6000, URZ ;  /* 0x0000600006067890 */ /* 0x000fe4000fffe03f */
[----:B------:R-:W-:-:S06]  /*8af0*/  UISETP.GE.AND UP0, UPT, UR13, UR7, UPT ;  /* 0x000000070d00728c */ /* 0x000fcc000bf06270 */
[----:B------:R-:W-:-:S13]  /*8b00*/  PLOP3.LUT P1, PT, PT, PT, UP0, 0x80, 0x0 ;  /* 0x000000000000781c */ /* 0x000fda0003f2f008 */
[----:B------:R-:W-:Y:S05]  /*8b10*/  @!P1 BRA `(.L_x_3432) ;  /* 0xfffffff000a49947 */ /* 0x000fea000383ffff */
[----:B------:R-:W-:Y:S05]  /*8b20*/  BRA `(.L_x_3302) ;  /* 0x0000002c00407947 */ /* 0x000fea0003800000 */
.L_x_3373:
        /* <DEDUP_REMOVED lines=21> */
.L_x_3433:
[----:B------:R-:W1:Y:S01]  /*8c80*/  LDC R3, c[0x0][0x8c4] ;  /* 0x00023100ff037b82 */ /* 0x000e620000000800 */
[----:B------:R-:W-:Y:S01]  /*8c90*/  IMAD.MOV.U32 R0, RZ, RZ, R5 ;  /* 0x000000ffff007224 */ /* 0x000fe200078e0005 */
[----:B-1----:R-:W-:-:S13]  /*8ca0*/  ISETP.NE.AND P0, PT, R3, 0x1, PT ;  /* 0x000000010300780c */ /* 0x002fda0003f05270 */
[----:B------:R-:W1:Y:S02]  /*8cb0*/  @P0 LDC.64 R6, c[0x0][0x8c8] ;  /* 0x00023200ff060b82 */ /* 0x000e640000000a00 */
[----:B-1----:R-:W-:-:S05]  /*8cc0*/  @P0 IMAD.HI.U32 R4, R5, R6, RZ ;  /* 0x0000000605040227 */ /* 0x002fca00078e00ff */
[----:B------:R-:W-:-:S05]  /*8cd0*/  @P0 SHF.R.U32.HI R0, RZ, R7, R4 ;  /* 0x00000007ff000219 */ /* 0x000fca0000011604 */
[----:B------:R-:W-:-:S07]  /*8ce0*/  IMAD R3, R0, R3, RZ ;  /* 0x0000000300037224 */ /* 0x000fce00078e02ff */
.L_x_3434:
        /* <DEDUP_REMOVED lines=23> */
.L_x_3435:
        /* <DEDUP_REMOVED lines=10> */
.L_x_3437:
[----:B------:R-:W2:Y:S02]  /*8f00*/  LDC R4, c[0x0][0x8ec] ;  /* 0x00023b00ff047b82 */ /* 0x000ea40000000800 */
.L_x_3436:
[----:B--2--5:R-:W-:Y:S01]  /*8f10*/  VIADD R4, R4, 0x5f ;  /* 0x0000005f04047836 */ /* 0x024fe20000000000 */
[----:B------:R-:W-:Y:S01]  /*8f20*/  LOP3.LUT R8, RZ, R0, RZ, 0x33, !PT ;  /* 0x00000000ff087212 */ /* 0x000fe200078e33ff */
[----:B-1----:R-:W-:Y:S02]  /*8f30*/  IMAD.MOV.U32 R2, RZ, RZ, RZ ;  /* 0x000000ffff027224 */ /* 0x002fe400078e00ff */
[----:B------:R-:W-:-:S04]  /*8f40*/  IMAD.HI R4, R4, 0x2aaaaaab, RZ ;  /* 0x2aaaaaab04047827 */ /* 0x000fc800078e02ff */
[----:B------:R-:W-:Y:S01]  /*8f50*/  IMAD.MOV.U32 R16, RZ, RZ, 0x1 ;  /* 0x00000001ff107424 */ /* 0x000fe200078e00ff */
[----:B------:R-:W-:-:S04]  /*8f60*/  SHF.R.U32.HI R3, RZ, 0x1f, R4 ;  /* 0x0000001fff037819 */ /* 0x000fc80000011604 */
[----:B------:R-:W-:-:S04]  /*8f70*/  LEA.HI.SX32 R3, R4, R3, 0x1c ;  /* 0x0000000304037211 */ /* 0x000fc800078fe2ff */
[C---:B------:R-:W-:Y:S01]  /*8f80*/  ISETP.GT.AND P0, PT, R3.reuse, R0, PT ;  /* 0x000000000300720c */ /* 0x040fe20003f04270 */
[----:B------:R-:W-:Y:S02]  /*8f90*/  IMAD.MOV.U32 R0, RZ, RZ, 0x1 ;  /* 0x00000001ff007424 */ /* 0x000fe400078e00ff */
[----:B------:R-:W-:Y:S01]  /*8fa0*/  IMAD.IADD R8, R3, 0x1, R8 ;  /* 0x0000000103087824 */ /* 0x000fe200078e0208 */
[----:B------:R-:W-:-:S04]  /*8fb0*/  SEL R9, R9, 0xffffffff, P0 ;  /* 0xffffffff09097807 */ /* 0x000fc80000000000 */
        /* <DEDUP_REMOVED lines=41> */
.L_x_3439:
        /* <DEDUP_REMOVED lines=11> */
.L_x_3440:
[----:B------:R-:W-:Y:S05]  /*9300*/  @!P0 BRA `(.L_x_3441) ;  /* 0x00000000000c8947 */ /* 0x000fea0003800000 */
[----:B------:R-:W2:Y:S04]  /*9310*/  LDG.E R5, desc[UR38][R2.64] ;  /* 0x0000002602057981 */ /* 0x000ea8000c1e1900 */
[----:B------:R-:W2:Y:S02]  /*9320*/  LDG.E R4, desc[UR38][R2.64+0x4] ;  /* 0x0000042602047981 */ /* 0x000ea4000c1e1900 */
[----:B--2---:R-:W-:-:S07]  /*9330*/  IMAD.IADD R4, R4, 0x1, -R5 ;  /* 0x0000000104047824 */ /* 0x004fce00078e0a05 */
.L_x_3441:
        /* <DEDUP_REMOVED lines=22> */
[C---:B------:R-:W-:Y:S01]  /*94a0*/  R2UR UR29, R9.reuse ;  /* 0x00000000091d72ca */ /* 0x040fe200000e0000 */
[----:B------:R-:W-:Y:S01]  /*94b0*/  UIMAD.WIDE.U32 UR4, UR28, UR10, UR8 ;  /* 0x0000000a1c0472a5 */ /* 0x000fe2000f8e0008 */
[----:B------:R-:W-:Y:S01]  /*94c0*/  SEL R2, R2, RZ, !P1 ;  /* 0x000000ff02027207 */ /* 0x000fe20004800000 */
[----:B------:R-:W-:Y:S01]  /*94d0*/  UIMAD UR10, UR7, UR10, URZ ;  /* 0x0000000a070a72a4 */ /* 0x000fe2000f8e023f */
[----:B------:R-:W-:Y:S01]  /*94e0*/  R2UR UR35, R8 ;  /* 0x00000000082372ca */ /* 0x000fe200000e0000 */
[----:B------:R-:W-:Y:S01]  /*94f0*/  ULDC.64 UR12, c[0x0][0x730] ;  /* 0x0001cc00000c7ab9 */ /* 0x000fe20000000a00 */
[----:B------:R-:W-:Y:S01]  /*9500*/  R2UR UR14, R2 ;  /* 0x00000000020e72ca */ /* 0x000fe200000e0000 */
[----:B------:R-:W-:Y:S01]  /*9510*/  UIMAD UR10, UR28, UR11, UR10 ;  /* 0x0000000b1c0a72a4 */ /* 0x000fe2000f8e020a */
[----:B------:R-:W-:Y:S01]  /*9520*/  SEL R9, R9, RZ, !P0 ;  /* 0x000000ff09097207 */ /* 0x000fe20004000000 */
[----:B------:R-:W-:Y:S01]  /*9530*/  UIMAD UR7, UR7, UR12, URZ ;  /* 0x0000000c070772a4 */ /* 0x000fe2000f8e023f */
[----:B------:R-:W-:Y:S01]  /*9540*/  BSSY B0, `(.L_x_3438) ;  /* 0x000020d000007945 */ /* 0x000fe20003800000 */
[----:B------:R-:W-:Y:S01]  /*9550*/  ULDC UR11, c[0x0][0x2e8] ;  /* 0x0000ba00000b7ab9 */ /* 0x000fe20000000800 */
[----:B------:R-:W-:Y:S01]  /*9560*/  UIMAD.WIDE.U32 UR8, UR28, UR12, UR8 ;  /* 0x0000000c1c0872a5 */ /* 0x000fe2000f8e0008 */
[----:B------:R-:W-:Y:S01]  /*9570*/  R2UR UR37, R9 ;  /* 0x00000000092572ca */ /* 0x000fe200000e0000 */
[----:B------:R-:W-:Y:S01]  /*9580*/  UISETP.NE.AND UP0, UPT, UR11, 0x1, UPT ;  /* 0x000000010b00788c */ /* 0x000fe2000bf05270 */
[----:B------:R-:W-:Y:S01]  /*9590*/  R2UR UR11, R12 ;  /* 0x000000000c0b72ca */ /* 0x000fe200000e0000 */
[----:B------:R-:W-:Y:S01]  /*95a0*/  UIMAD UR7, UR28, UR13, UR7 ;  /* 0x0000000d1c0772a4 */ /* 0x000fe2000f8e0207 */
[----:B------:R-:W-:Y:S01]  /*95b0*/  IMAD.MOV.U32 R2, RZ, RZ, RZ ;  /* 0x000000ffff027224 */ /* 0x000fe200078e00ff */
[----:B------:R-:W-:Y:S01]  /*95c0*/  VOTEU.ANY UP1, P1 ;  /* 0x00000000003f7886 */ /* 0x000fe20000820100 */
[----:B------:R-:W-:Y:S01]  /*95d0*/  ELECT P0, URZ, PT ;  /* 0x00000000003f782f */ /* 0x000fe20003800000 */
[----:B------:R-:W-:Y:S01]  /*95e0*/  IMAD.MOV.U32 R16, RZ, RZ, 0x1 ;  /* 0x00000001ff107424 */ /* 0x000fe200078e00ff */
[----:B------:R-:W-:Y:S01]  /*95f0*/  ULDC.64 UR12, c[0x0][0x720] ;  /* 0x0001c800000c7ab9 */ /* 0x000fe20000000a00 */
[----:B------:R-:W-:-:S02]  /*9600*/  UIADD3 UR9, UR9, UR7, URZ ;  /* 0x0000000709097290 */ /* 0x000fc4000fffe03f */
[----:B------:R-:W-:Y:S01]  /*9610*/  USEL UR29, UR29, URZ, !UP1 ;  /* 0x0000003f1d1d7287 */ /* 0x000fe2000c800000 */
[----:B------:R-:W-:Y:S01]  /*9620*/  ULDC.64 UR16, c[0x0][0x738] ;  /* 0x0001ce0000107ab9 */ /* 0x000fe20000000a00 */
[----:B------:R-:W-:Y:S02]  /*9630*/  UIADD3 UR5, UR5, UR10, URZ ;  /* 0x0000000a05057290 */ /* 0x000fe4000fffe03f */
[----:B------:R-:W-:Y:S02]  /*9640*/  UIMAD UR7, UR14, UR12, URZ ;  /* 0x0000000c0e0772a4 */ /* 0x000fe4000f8e023f */
[----:B------:R-:W-:Y:S02]  /*9650*/  UIMAD UR10, UR14, UR16, URZ ;  /* 0x000000100e0a72a4 */ /* 0x000fe4000f8e023f */
[----:B------:R-:W-:Y:S02]  /*9660*/  UIMAD.WIDE.U32 UR14, UR16, UR29, UR8 ;  /* 0x0000001d100e72a5 */ /* 0x000fe4000f8e0008 */
[----:B------:R-:W-:Y:S01]  /*9670*/  UIMAD.WIDE.U32 UR22, UR12, UR29, UR4 ;  /* 0x0000001d0c1672a5 */ /* 0x000fe2000f8e0004 */
[----:B------:R-:W-:Y:S01]  /*9680*/  @UP0 ULDC UR8, c[0x0][0x2ec] ;  /* 0x0000bb0000080ab9 */ /* 0x000fe20000000800 */
[----:B------:R-:W-:-:S02]  /*9690*/  UIMAD UR5, UR13, UR29, UR7 ;  /* 0x0000001d0d0572a4 */ /* 0x000fc4000f8e0207 */
[----:B------:R-:W-:Y:S01]  /*96a0*/  UIMAD.WIDE.U32 UR8, UR28, UR8, URZ ;  /* 0x000000081c0872a5 */ /* 0x000fe2000f8e003f */
[----:B------:R-:W-:Y:S01]  /*96b0*/  @UP0 ULDC UR7, c[0x0][0x2f0] ;  /* 0x0000bc0000070ab9 */ /* 0x000fe20000000800 */
[----:B------:R-:W-:Y:S01]  /*96c0*/  UMOV UR36, UR28 ;  /* 0x0000001c00247c82 */ /* 0x000fe20008000000 */
[----:B------:R-:W-:Y:S02]  /*96d0*/  UIMAD UR4, UR17, UR29, UR10 ;  /* 0x0000001d110472a4 */ /* 0x000fe4000f8e020a */
[----:B------:R-:W-:Y:S02]  /*96e0*/  UIMAD UR35, UR35, 0x60, UR11 ;  /* 0x00000060232378a4 */ /* 0x000fe4000f8e020b */
        /* <DEDUP_REMOVED lines=14> */
.L_x_3479:
        /* <DEDUP_REMOVED lines=9> */
.L_x_3444:
        /* <DEDUP_REMOVED lines=112> */
.L_x_3455:
[----:B-1----:R-:W-:-:S05]  /*9f60*/  IMAD.MOV.U32 R6, RZ, RZ, 0x1 ;  /* 0x00000001ff067424 */ /* 0x002fca00078e00ff */
[----:B------:R-:W-:-:S04]  /*9f70*/  SHF.L.U32 R6, R6, 0x1f, RZ ;  /* 0x0000001f06067819 */ /* 0x000fc800000006ff */
[----:B------:R-:W1:Y:S02]  /*9f80*/  SYNCS.PHASECHK.TRANS64.TRYWAIT P1, [R0+URZ+0x36438], R6 ;  /* 0x03643806000075a7 */ /* 0x000e64000802017f */
[----:B-1----:R-:W-:Y:S05]  /*9f90*/  @!P1 BRA `(.L_x_3447) ;  /* 0x0000001800ec9947 */ /* 0x002fea0003800000 */
.L_x_3480:
[----:B------:R-:W-:Y:S05]  /*9fa0*/  @P0 BRA `(.L_x_3448) ;  /* 0x0000000000140947 */ /* 0x000fea0003800000 */
[----:B------:R-:W-:Y:S01]  /*9fb0*/  ISETP.NE.AND P1, PT, R18, RZ, PT ;  /* 0x000000ff1200720c */ /* 0x000fe20003f25270 */
[----:B------:R-:W-:-:S04]  /*9fc0*/  IMAD.MOV.U32 R3, RZ, RZ, 0x6100 ;  /* 0x00006100ff037424 */ /* 0x000fc800078e00ff */
[----:B------:R2:W-:Y:S08]  /*9fd0*/  SYNCS.ARRIVE.TRANS64 RZ, [R0+URZ+0x36430], R3 ;  /* 0x0364300300ff79a7 */ /* 0x0005f0000800003f */
[----:B------:R-:W-:Y:S05]  /*9fe0*/  @!P1 BRA `(.L_x_3448) ;  /* 0x0000000000049947 */ /* 0x000fea0003800000 */
[----:B------:R-:W-:Y:S01]  /*9ff0*/  BPT.TRAP 0x1 ;  /* 0x000000040000795c */ /* 0x000fe20000300000 */
.L_x_3448:
        /* <DEDUP_REMOVED lines=48> */
.L_x_3481:
[----:B------:R-:W-:Y:S05]  /*a300*/  @P0 BRA `(.L_x_3450) ;  /* 0x0000000000140947 */ /* 0x000fea0003800000 */
[----:B------:R-:W-:Y:S01]  /*a310*/  ISETP.NE.AND P1, PT, R18, RZ, PT ;  /* 0x000000ff1200720c */ /* 0x000fe20003f25270 */
[----:B--2---:R-:W-:-:S04]  /*a320*/  IMAD.MOV.U32 R3, RZ, RZ, 0x6100 ;  /* 0x00006100ff037424 */ /* 0x004fc800078e00ff */
[----:B------:R3:W-:Y:S08]  /*a330*/  SYNCS.ARRIVE.TRANS64 RZ, [R0+URZ+0x36418], R3 ;  /* 0x0364180300ff79a7 */ /* 0x0007f0000800003f */
[----:B------:R-:W-:Y:S05]  /*a340*/  @!P1 BRA `(.L_x_3450) ;  /* 0x0000000000049947 */ /* 0x000fea0003800000 */
[----:B------:R-:W-:Y:S01]  /*a350*/  BPT.TRAP 0x1 ;  /* 0x000000040000795c */ /* 0x000fe20000300000 */
.L_x_3450:
        /* <DEDUP_REMOVED lines=47> */
.L_x_3482:
        /* <DEDUP_REMOVED lines=8> */
.L_x_3452:
        /* <DEDUP_REMOVED lines=37> */
.L_x_3484:
[----:B------:R-:W-:Y:S05]  /*a920*/  @P0 BRA `(.L_x_3454) ;  /* 0x0000000000140947 */ /* 0x000fea0003800000 */
[----:B------:R-:W-:Y:S01]  /*a930*/  ISETP.NE.AND P1, PT, R18, RZ, PT ;  /* 0x000000ff1200720c */ /* 0x000fe20003f25270 */
[----:B--2---:R-:W-:-:S04]  /*a940*/  IMAD.MOV.U32 R5, RZ, RZ, 0x6100 ;  /* 0x00006100ff057424 */ /* 0x004fc800078e00ff */
[----:B------:R3:W-:Y:S08]  /*a950*/  SYNCS.ARRIVE.TRANS64 RZ, [R0+URZ+0x36410], R5 ;  /* 0x0364100500ff79a7 */ /* 0x0007f0000800003f */
[----:B------:R-:W-:Y:S05]  /*a960*/  @!P1 BRA `(.L_x_3454) ;  /* 0x0000000000049947 */ /* 0x000fea0003800000 */
[----:B------:R-:W-:Y:S01]  /*a970*/  BPT.TRAP 0x1 ;  /* 0x000000040000795c */ /* 0x000fe20000300000 */
.L_x_3454:
        /* <DEDUP_REMOVED lines=44> */
.L_x_3446:
[----:B------:R-:W-:Y:S01]  /*ac40*/  ISETP.NE.AND P1, PT, R20, RZ, PT ;  /* 0x000000ff1400720c */ /* 0x000fe20003f25270 */
[----:B------:R-:W-:Y:S02]  /*ac50*/  IMAD.MOV.U32 R16, RZ, RZ, 0x1 ;  /* 0x00000001ff107424 */ /* 0x000fe400078e00ff */
[----:B------:R-:W-:-:S10]  /*ac60*/  IMAD.MOV.U32 R5, RZ, RZ, R14 ;  /* 0x000000ffff057224 */ /* 0x000fd400078e000e */
[----:B------:R-:W-:Y:S05]  /*ac70*/  @!P1 BRA `(.L_x_3445) ;  /* 0x00000004008c9947 */ /* 0x000fea0003800000 */
[----:B------:R-:W2:Y:S02]  /*ac80*/  SYNCS.PHASECHK.TRANS64.TRYWAIT P1, [R0+URZ+0x36438], R6 ;  /* 0x03643806000075a7 */ /* 0x000ea4000802017f */
[----:B--2---:R-:W-:Y:S05]  /*ac90*/  @!P1 BRA `(.L_x_3456) ;  /* 0x00000010000c9947 */ /* 0x004fea0003800000 */
.L_x_3485:
[----:B------:R-:W-:Y:S05]  /*aca0*/  @P0 BRA `(.L_x_3457) ;  /* 0x0000000000140947 */ /* 0x000fea0003800000 */
[----:B------:R-:W-:Y:S01]  /*acb0*/  ISETP.NE.AND P1, PT, R18, RZ, PT ;  /* 0x000000ff1200720c */ /* 0x000fe20003f25270 */
[----:B------:R-:W-:-:S04]  /*acc0*/  IMAD.MOV.U32 R5, RZ, RZ, 0x6100 ;  /* 0x00006100ff057424 */ /* 0x000fc800078e00ff */
[----:B------:R3:W-:Y:S08]  /*acd0*/  SYNCS.ARRIVE.TRANS64 RZ, [R0+URZ+0x36430], R5 ;  /* 0x0364300500ff79a7 */ /* 0x0007f0000800003f */
[----:B------:R-:W-:Y:S05]  /*ace0*/  @!P1 BRA `(.L_x_3457) ;  /* 0x0000000000049947 */ /* 0x000fea0003800000 */
[----:B------:R-:W-:Y:S01]  /*acf0*/  BPT.TRAP 0x1 ;  /* 0x000000040000795c */ /* 0x000fe20000300000 */
.L_x_3457:
        /* <DEDUP_REMOVED lines=42> */
.L_x_3486:
[----:B------:R-:W-:Y:S01]  /*afa0*/  IMAD.MOV.U32 R16, RZ, RZ, RZ ;  /* 0x000000ffff107224 */ /* 0x000fe200078e00ff */
[----:B------:R-:W-:Y:S06]  /*afb0*/  @P0 BRA `(.L_x_3459) ;  /* 0x0000000000140947 */ /* 0x000fec0003800000 */
[----:B------:R-:W-:Y:S01]  /*afc0*/  ISETP.NE.AND P1, PT, R18, RZ, PT ;  /* 0x000000ff1200720c */ /* 0x000fe20003f25270 */
[----:B-1----:R-:W-:-:S04]  /*afd0*/  IMAD.MOV.U32 R5, RZ, RZ, 0x6100 ;  /* 0x00006100ff057424 */ /* 0x002fc800078e00ff */
[----:B------:R2:W-:Y:S08]  /*afe0*/  SYNCS.ARRIVE.TRANS64 RZ, [R0+URZ+0x36418], R5 ;  /* 0x0364180500ff79a7 */ /* 0x0005f0000800003f */
[----:B------:R-:W-:Y:S05]  /*aff0*/  @!P1 BRA `(.L_x_3459) ;  /* 0x0000000000049947 */ /* 0x000fea0003800000 */
[----:B------:R-:W-:Y:S01]  /*b000*/  BPT.TRAP 0x1 ;  /* 0x000000040000795c */ /* 0x000fe20000300000 */
.L_x_3459:
        /* <DEDUP_REMOVED lines=42> */
.L_x_3445:
[----:B------:R-:W-:-:S04]  /*b2b0*/  SHF.L.U32 R3, R16, 0x1f, RZ ;  /* 0x0000001f10037819 */ /* 0x000fc800000006ff */
[----:B------:R-:W2:Y:S02]  /*b2c0*/  SYNCS.PHASECHK.TRANS64.TRYWAIT P1, [R0+URZ+0x36438], R3 ;  /* 0x03643803000075a7 */ /* 0x000ea4000802017f */
[----:B--2---:R-:W-:Y:S05]  /*b2d0*/  @!P1 BRA `(.L_x_3460) ;  /* 0x0000000800a49947 */ /* 0x004fea0003800000 */
.L_x_3487:
[----:B------:R-:W-:Y:S05]  /*b2e0*/  @P0 BRA `(.L_x_3461) ;  /* 0x0000000000180947 */ /* 0x000fea0003800000 */
[----:B------:R-:W3:Y:S01]  /*b2f0*/  S2R R2, SR_TID.X ;  /* 0x0000000000027919 */ /* 0x000ee20000002100 */
[----:B--2---:R-:W-:-:S04]  /*b300*/  IMAD.MOV.U32 R3, RZ, RZ, 0x6100 ;  /* 0x00006100ff037424 */ /* 0x004fc800078e00ff */
[----:B------:R4:W-:Y:S01]  /*b310*/  SYNCS.ARRIVE.TRANS64 RZ, [R0+URZ+0x36430], R3 ;  /* 0x0364300300ff79a7 */ /* 0x0009e2000800003f */
[----:B---3--:R-:W-:-:S13]  /*b320*/  LOP3.LUT P0, RZ, R2, 0x1f, RZ, 0xc0, !PT ;  /* 0x0000001f02ff7812 */ /* 0x008fda000780c0ff */
[----:B----4-:R-:W-:Y:S05]  /*b330*/  @!P0 BRA `(.L_x_3461) ;  /* 0x0000000000048947 */ /* 0x010fea0003800000 */
[----:B------:R-:W-:Y:S01]  /*b340*/  BPT.TRAP 0x1 ;  /* 0x000000040000795c */ /* 0x000fe20000300000 */
.L_x_3461:
        /* <DEDUP_REMOVED lines=22> */
[----:B-12---:R-:W-:Y:S01]  /*b4b0*/  SEL R0, RZ, 0x1, P0 ;  /* 0x00000001ff007807 */ /* 0x006fe20000000000 */
        /* <DEDUP_REMOVED lines=20> */
[----:B-1----:R-:W-:Y:S01]  /*b600*/  NOP ;  /* 0x0000000000007918 */ /* 0x002fe20000000000 */
.L_x_3442:
[----:B------:R-:W-:Y:S05]  /*b610*/  BSYNC B0 ;  /* 0x0000000000007941 */ /* 0x000fea0003800000 */
.L_x_3438:
[----:B------:R-:W-:-:S03]  /*b620*/  UMOV UR7, 0xffffffff ;  /* 0xffffffff00077882 */ /* 0x000fc60000000000 */
[----:B------:R-:W-:Y:S05]  /*b630*/  BRA.DIV UR7, `(.L_x_3462) ;  /* 0x0000000607e07947 */ /* 0x000fea000b800000 */
[----:B------:R-:W-:-:S13]  /*b640*/  ELECT P6, URZ, PT ;  /* 0x00000000003f782f */ /* 0x000fda00038c0000 */
.L_x_3490:
[----:B------:R-:W-:Y:S05]  /*b650*/  @!P6 BRA `(.L_x_3302) ;  /* 0x000000000074e947 */ /* 0x000fea0003800000 */
[----:B------:R-:W2:Y:S02]  /*b660*/  LDL.LU R3, [R1] ;  /* 0x0000000001037983 */ /* 0x000ea40000300800 */
[----:B--2---:R-:W-:-:S04]  /*b670*/  LOP3.LUT R3, R3, 0x2, RZ, 0xfc, !PT ;  /* 0x0000000203037812 */ /* 0x004fc800078efcff */
[----:B------:R-:W-:-:S13]  /*b680*/  ISETP.NE.AND P2, PT, R3, 0x3, PT ;  /* 0x000000030300780c */ /* 0x000fda0003f45270 */
[----:B------:R-:W-:Y:S05]  /*b690*/  @!P2 BRA `(.L_x_3463) ;  /* 0x000000000004a947 */ /* 0x000fea0003800000 */
[----:B------:R-:W-:Y:S01]  /*b6a0*/  BPT.TRAP 0x1 ;  /* 0x000000040000795c */ /* 0x000fe20000300000 */
.L_x_3463:
        /* <DEDUP_REMOVED lines=15> */
.L_x_3491:
[----:B------:R-:W2:Y:S02]  /*b7a0*/  SYNCS.PHASECHK.TRANS64.TRYWAIT P0, [R3+URZ], R0 ;  /* 0x00000000030075a7 */ /* 0x000ea4000800017f */
[----:B--2---:R-:W-:Y:S05]  /*b7b0*/  @!P0 BRA `(.L_x_3465) ;  /* 0x0000000400b48947 */ /* 0x004fea0003800000 */
.L_x_3492:
[----:B------:R-:W-:Y:S05]  /*b7c0*/  @!P2 BRA `(.L_x_3466) ;  /* 0x000000000004a947 */ /* 0x000fea0003800000 */
[----:B------:R-:W-:Y:S01]  /*b7d0*/  BPT.TRAP 0x1 ;  /* 0x000000040000795c */ /* 0x000fe20000300000 */
.L_x_3466:
[----:B------:R-:W-:-:S07]  /*b7e0*/  SHF.L.U32 R16, R16, 0x1f, RZ ;  /* 0x0000001f10107819 */ /* 0x000fce00000006ff */
.L_x_3467:
[----:B---3--:R3:W4:Y:S02]  /*b7f0*/  SYNCS.PHASECHK.TRANS64.TRYWAIT P0, [R9+URZ+0x36438], R16 ;  /* 0x03643810090075a7 */ /* 0x008724000800017f */
[----:B----4-:R-:W-:Y:S05]  /*b800*/  @!P0 NANOSLEEP.SYNCS 0x989680 ;  /* 0x009896800000895d */ /* 0x010fea0003900000 */
[----:B------:R-:W4:Y:S02]  /*b810*/  @!P0 SYNCS.PHASECHK.TRANS64 P0, [R9+URZ+0x36438], R16 ;  /* 0x03643810090085a7 */ /* 0x000f24000800007f */
[----:B----4-:R-:W-:Y:S05]  /*b820*/  @!P0 BRA `(.L_x_3467) ;  /* 0xfffffffc00f08947 */ /* 0x010fea000383ffff */
.L_x_3302:
[----:B------:R-:W-:Y:S05]  /*b830*/  BSYNC B6 ;  /* 0x0000000000067941 */ /* 0x000fea0003800000 */
.L_x_3294:
[----:B------:R-:W-:Y:S05]  /*b840*/  EXIT ;  /* 0x000000000000794d */ /* 0x000fea0003800000 */
.L_x_3312:
[----:B------:R-:W-:Y:S02]  /*b850*/  IMAD.MOV.U32 R12, RZ, RZ, RZ ;  /* 0x000000ffff0c7224 */ /* 0x000fe400078e00ff */
[----:B------:R-:W-:Y:S02]  /*b860*/  IMAD.MOV.U32 R11, RZ, RZ, 0x1f ;  /* 0x0000001fff0b7424 */ /* 0x000fe400078e00ff */
[----:B------:R-:W-:-:S07]  /*b870*/  IMAD.MOV.U32 R15, RZ, RZ, -0x1 ;  /* 0xffffffffff0f7424 */ /* 0x000fce00078e00ff */
[----:B----4-:R-:W-:Y:S05]  /*b880*/  WARPSYNC.COLLECTIVE R15, `(.L_x_3468) ;  /* 0x000000000f087348 */ /* 0x010fea0003c00000 */
[----:B------:R1:W2:Y:S02]  /*b890*/  SHFL.IDX P6, R14, R13, R12, R11 ;  /* 0x0000000c0d0e7389 */ /* 0x0002a400000c000b */
[----:B-12-4-:R-:W-:Y:S01]  /*b8a0*/  ENDCOLLECTIVE ;  /* 0x000000000000791b */ /* 0x016fe20003800000 */
.L_x_3468:
[----:B------:R-:W-:Y:S05]  /*b8b0*/  BRA `(.L_x_3469) ;  /* 0xffffff5c00447947 */ /* 0x000fea000383ffff */
.L_x_3314:
[----:B--2---:R2:W3:Y:S02]  /*b8c0*/  SYNCS.PHASECHK.TRANS64.TRYWAIT P0, [R156+URZ+0x36400], R15 ;  /* 0x0364000f9c0075a7 */ /* 0x0044e4000800017f */
[----:B---3--:R-:W-:Y:S05]  /*b8d0*/  @!P0 NANOSLEEP.SYNCS 0x989680 ;  /* 0x009896800000895d */ /* 0x008fea0003900000 */
[----:B------:R-:W3:Y:S02]  /*b8e0*/  @!P0 SYNCS.PHASECHK.TRANS64 P0, [R156+URZ+0x36400], R15 ;  /* 0x0364000f9c0085a7 */ /* 0x000ee4000800007f */
[----:B---3--:R-:W-:Y:S05]  /*b8f0*/  @!P0 BRA `(.L_x_3314) ;  /* 0xfffffffc00f08947 */ /* 0x008fea000383ffff */
[----:B------:R-:W-:Y:S05]  /*b900*/  BRA `(.L_x_3313) ;  /* 0xffffff5c00847947 */ /* 0x000fea000383ffff */
.L_x_3318:
[----:B---3--:R3:W1:Y:S02]  /*b910*/  SYNCS.PHASECHK.TRANS64.TRYWAIT P1, [R3+URZ+0x36410], R12 ;  /* 0x0364100c030075a7 */ /* 0x008664000802017f */
[----:B-1----:R-:W-:Y:S05]  /*b920*/  @!P1 NANOSLEEP.SYNCS 0x989680 ;  /* 0x009896800000995d */ /* 0x002fea0003900000 */
[----:B------:R-:W1:Y:S02]  /*b930*/  @!P1 SYNCS.PHASECHK.TRANS64 P1, [R3+URZ+0x36410], R12 ;  /* 0x0364100c030095a7 */ /* 0x000e64000802007f */
[----:B-1----:R-:W-:Y:S05]  /*b940*/  @!P1 BRA `(.L_x_3318) ;  /* 0xfffffffc00f09947 */ /* 0x002fea000383ffff */
[----:B------:R-:W-:Y:S05]  /*b950*/  BRA `(.L_x_3317) ;  /* 0xffffff6400387947 */ /* 0x000fea000383ffff */
.L_x_3322:
[----:B------:R1:W1:Y:S02]  /*b960*/  SYNCS.PHASECHK.TRANS64.TRYWAIT P1, [R156+URZ+0x36430], R15 ;  /* 0x0364300f9c0075a7 */ /* 0x000264000802017f */
[----:B-1----:R-:W-:Y:S05]  /*b970*/  @!P1 NANOSLEEP.SYNCS 0x989680 ;  /* 0x009896800000995d */ /* 0x002fea0003900000 */
[----:B------:R-:W1:Y:S02]  /*b980*/  @!P1 SYNCS.PHASECHK.TRANS64 P1, [R156+URZ+0x36430], R15 ;  /* 0x0364300f9c0095a7 */ /* 0x000e64000802007f */
[----:B-1----:R-:W-:Y:S05]  /*b990*/  @!P1 BRA `(.L_x_3322) ;  /* 0xfffffffc00f09947 */ /* 0x002fea000383ffff */
[----:B------:R-:W-:Y:S05]  /*b9a0*/  BRA `(.L_x_3321) ;  /* 0xffffff6800dc7947 */ /* 0x000fea000383ffff */
.L_x_3386:
[----:B------:R-:W-:Y:S01]  /*b9b0*/  BSSY B0, `(.L_x_3470) ;  /* 0x0000005000007945 */ /* 0x000fe20003800000 */
[----:B------:R-:W-:-:S07]  /*b9c0*/  IMAD.MOV.U32 R15, RZ, RZ, -0x1 ;  /* 0xffffffffff0f7424 */ /* 0x000fce00078e00ff */
[----:B------:R-:W-:Y:S05]  /*b9d0*/  WARPSYNC.COLLECTIVE R15, `(.L_x_3471) ;  /* 0x000000000f087348 */ /* 0x000fea0003c00000 */
[----:B------:R-:W-:Y:S01]  /*b9e0*/  NOP ;  /* 0x0000000000007918 */ /* 0x000fe20000000000 */
[----:B------:R-:W-:Y:S01]  /*b9f0*/  ENDCOLLECTIVE ;  /* 0x000000000000791b */ /* 0x000fe20003800000 */
.L_x_3471:
[----:B------:R-:W-:Y:S05]  /*ba00*/  BSYNC B0 ;  /* 0x0000000000007941 */ /* 0x000fea0003800000 */
.L_x_3470:
[----:B------:R-:W-:Y:S05]  /*ba10*/  BRA `(.L_x_3472) ;  /* 0xffffffbc00207947 */ /* 0x000fea000383ffff */
.L_x_3403:
[----:B------:R-:W-:Y:S01]  /*ba20*/  BSSY B0, `(.L_x_3473) ;  /* 0x0000005000007945 */ /* 0x000fe20003800000 */
[----:B------:R-:W-:-:S07]  /*ba30*/  IMAD.MOV.U32 R15, RZ, RZ, -0x1 ;  /* 0xffffffffff0f7424 */ /* 0x000fce00078e00ff */
[----:B------:R-:W-:Y:S05]  /*ba40*/  WARPSYNC.COLLECTIVE R15, `(.L_x_3474) ;  /* 0x000000000f087348 */ /* 0x000fea0003c00000 */
[----:B------:R-:W-:Y:S01]  /*ba50*/  NOP ;  /* 0x0000000000007918 */ /* 0x000fe20000000000 */
[----:B------:R-:W-:Y:S01]  /*ba60*/  ENDCOLLECTIVE ;  /* 0x000000000000791b */ /* 0x000fe20003800000 */
.L_x_3474:
[----:B------:R-:W-:Y:S05]  /*ba70*/  BSYNC B0 ;  /* 0x0000000000007941 */ /* 0x000fea0003800000 */
.L_x_3473:
[----:B------:R-:W-:Y:S05]  /*ba80*/  BRA `(.L_x_3475) ;  /* 0xffffffc400347947 */ /* 0x000fea000383ffff */
.L_x_3419:
[----:B------:R-:W-:Y:S01]  /*ba90*/  BSSY B0, `(.L_x_3476) ;  /* 0x0000005000007945 */ /* 0x000fe20003800000 */
[----:B------:R-:W-:-:S07]  /*baa0*/  IMAD.MOV.U32 R15, RZ, RZ, -0x1 ;  /* 0xffffffffff0f7424 */ /* 0x000fce00078e00ff */
[----:B------:R-:W-:Y:S05]  /*bab0*/  WARPSYNC.COLLECTIVE R15, `(.L_x_3477) ;  /* 0x000000000f087348 */ /* 0x000fea0003c00000 */
[----:B------:R-:W-:Y:S01]  /*bac0*/  NOP ;  /* 0x0000000000007918 */ /* 0x000fe20000000000 */
[----:B------:R-:W-:Y:S01]  /*bad0*/  ENDCOLLECTIVE ;  /* 0x000000000000791b */ /* 0x000fe20003800000 */
.L_x_3477:
[----:B------:R-:W-:Y:S05]  /*bae0*/  BSYNC B0 ;  /* 0x0000000000007941 */ /* 0x000fea0003800000 */
.L_x_3476:
[----:B------:R-:W-:Y:S05]  /*baf0*/  BRA `(.L_x_3478) ;  /* 0xffffffc800c07947 */ /* 0x000fea000383ffff */
.L_x_3443:
[----:B-1----:R1:W2:Y:S02]  /*bb00*/  SYNCS.PHASECHK.TRANS64.TRYWAIT P1, [R0+URZ+0x36420], R6 ;  /* 0x03642006000075a7 */ /* 0x0022a4000802017f */
[----:B--2---:R-:W-:Y:S05]  /*bb10*/  @!P1 NANOSLEEP.SYNCS 0x989680 ;  /* 0x009896800000995d */ /* 0x004fea0003900000 */
[----:B------:R-:W2:Y:S02]  /*bb20*/  @!P1 SYNCS.PHASECHK.TRANS64 P1, [R0+URZ+0x36420], R6 ;  /* 0x03642006000095a7 */ /* 0x000ea4000802007f */
[----:B--2---:R-:W-:Y:S05]  /*bb30*/  @!P1 BRA `(.L_x_3443) ;  /* 0xfffffffc00f09947 */ /* 0x004fea000383ffff */
[----:B------:R-:W-:Y:S05]  /*bb40*/  BRA `(.L_x_3479) ;  /* 0xffffffdc00207947 */ /* 0x000fea000383ffff */
.L_x_3447:
[----:B-1----:R1:W2:Y:S02]  /*bb50*/  SYNCS.PHASECHK.TRANS64.TRYWAIT P1, [R0+URZ+0x36438], R6 ;  /* 0x03643806000075a7 */ /* 0x0022a4000802017f */
[----:B--2---:R-:W-:Y:S05]  /*bb60*/  @!P1 NANOSLEEP.SYNCS 0x989680 ;  /* 0x009896800000995d */ /* 0x004fea0003900000 */
[----:B------:R-:W2:Y:S02]  /*bb70*/  @!P1 SYNCS.PHASECHK.TRANS64 P1, [R0+URZ+0x36438], R6 ;  /* 0x03643806000095a7 */ /* 0x000ea4000802007f */
[----:B--2---:R-:W-:Y:S05]  /*bb80*/  @!P1 BRA `(.L_x_3447) ;  /* 0xfffffffc00f09947 */ /* 0x004fea000383ffff */
[----:B------:R-:W-:Y:S05]  /*bb90*/  BRA `(.L_x_3480) ;  /* 0xffffffe400007947 */ /* 0x000fea000383ffff */
.L_x_3449:
[----:B--2---:R2:W3:Y:S02]  /*bba0*/  SYNCS.PHASECHK.TRANS64.TRYWAIT P1, [R0+URZ+0x36428], R3 ;  /* 0x03642803000075a7 */ /* 0x0044e4000802017f */
[----:B---3--:R-:W-:Y:S05]  /*bbb0*/  @!P1 NANOSLEEP.SYNCS 0x989680 ;  /* 0x009896800000995d */ /* 0x008fea0003900000 */
[----:B------:R-:W3:Y:S02]  /*bbc0*/  @!P1 SYNCS.PHASECHK.TRANS64 P1, [R0+URZ+0x36428], R3 ;  /* 0x03642803000095a7 */ /* 0x000ee4000802007f */
[----:B---3--:R-:W-:Y:S05]  /*bbd0*/  @!P1 BRA `(.L_x_3449) ;  /* 0xfffffffc00f09947 */ /* 0x008fea000383ffff */
[----:B------:R-:W-:Y:S05]  /*bbe0*/  BRA `(.L_x_3481) ;  /* 0xffffffe400c47947 */ /* 0x000fea000383ffff */
.L_x_3451:
        /* <DEDUP_REMOVED lines=8> */
.L_x_3453:
[----:B------:R-:W-:-:S07]  /*bc70*/  SHF.L.U32 R5, R7, 0x1f, RZ ;  /* 0x0000001f07057819 */ /* 0x000fce00000006ff */
.L_x_3483:
[----:B--2---:R2:W3:Y:S02]  /*bc80*/  SYNCS.PHASECHK.TRANS64.TRYWAIT P1, [R0+URZ+0x36420], R5 ;  /* 0x03642005000075a7 */ /* 0x0044e4000802017f */
[----:B---3--:R-:W-:Y:S05]  /*bc90*/  @!P1 NANOSLEEP.SYNCS 0x989680 ;  /* 0x009896800000995d */ /* 0x008fea0003900000 */
[----:B------:R-:W3:Y:S02]  /*bca0*/  @!P1 SYNCS.PHASECHK.TRANS64 P1, [R0+URZ+0x36420], R5 ;  /* 0x03642005000095a7 */ /* 0x000ee4000802007f */
[----:B---3--:R-:W-:Y:S05]  /*bcb0*/  @!P1 BRA `(.L_x_3483) ;  /* 0xfffffffc00f09947 */ /* 0x008fea000383ffff */
[----:B------:R-:W-:Y:S05]  /*bcc0*/  BRA `(.L_x_3484) ;  /* 0xffffffec00147947 */ /* 0x000fea000383ffff */
.L_x_3456:
[----:B--2---:R2:W3:Y:S02]  /*bcd0*/  SYNCS.PHASECHK.TRANS64.TRYWAIT P1, [R0+URZ+0x36438], R6 ;  /* 0x03643806000075a7 */ /* 0x0044e4000802017f */
[----:B---3--:R-:W-:Y:S05]  /*bce0*/  @!P1 NANOSLEEP.SYNCS 0x989680 ;  /* 0x009896800000995d */ /* 0x008fea0003900000 */
[----:B------:R-:W3:Y:S02]  /*bcf0*/  @!P1 SYNCS.PHASECHK.TRANS64 P1, [R0+URZ+0x36438], R6 ;  /* 0x03643806000095a7 */ /* 0x000ee4000802007f */
[----:B---3--:R-:W-:Y:S05]  /*bd00*/  @!P1 BRA `(.L_x_3456) ;  /* 0xfffffffc00f09947 */ /* 0x008fea000383ffff */
[----:B------:R-:W-:Y:S05]  /*bd10*/  BRA `(.L_x_3485) ;  /* 0xffffffec00e07947 */ /* 0x000fea000383ffff */
.L_x_3458:
[----:B-1----:R1:W2:Y:S02]  /*bd20*/  SYNCS.PHASECHK.TRANS64.TRYWAIT P1, [R0+URZ+0x36428], R5 ;  /* 0x03642805000075a7 */ /* 0x0022a4000802017f */
[----:B--2---:R-:W-:Y:S05]  /*bd30*/  @!P1 NANOSLEEP.SYNCS 0x989680 ;  /* 0x009896800000995d */ /* 0x004fea0003900000 */
[----:B------:R-:W2:Y:S02]  /*bd40*/  @!P1 SYNCS.PHASECHK.TRANS64 P1, [R0+URZ+0x36428], R5 ;  /* 0x03642805000095a7 */ /* 0x000ea4000802007f */
[----:B--2---:R-:W-:Y:S05]  /*bd50*/  @!P1 BRA `(.L_x_3458) ;  /* 0xfffffffc00f09947 */ /* 0x004fea000383ffff */
[----:B------:R-:W-:Y:S05]  /*bd60*/  BRA `(.L_x_3486) ;  /* 0xfffffff0008c7947 */ /* 0x000fea000383ffff */
.L_x_3460:
[----:B--2---:R2:W3:Y:S02]  /*bd70*/  SYNCS.PHASECHK.TRANS64.TRYWAIT P1, [R0+URZ+0x36438], R3 ;  /* 0x03643803000075a7 */ /* 0x0044e4000802017f */
[----:B---3--:R-:W-:Y:S05]  /*bd80*/  @!P1 NANOSLEEP.SYNCS 0x989680 ;  /* 0x009896800000995d */ /* 0x008fea0003900000 */
[----:B------:R-:W3:Y:S02]  /*bd90*/  @!P1 SYNCS.PHASECHK.TRANS64 P1, [R0+URZ+0x36438], R3 ;  /* 0x03643803000095a7 */ /* 0x000ee4000802007f */
[----:B---3--:R-:W-:Y:S05]  /*bda0*/  @!P1 BRA `(.L_x_3460) ;  /* 0xfffffffc00f09947 */ /* 0x008fea000383ffff */
[----:B------:R-:W-:Y:S05]  /*bdb0*/  BRA `(.L_x_3487) ;  /* 0xfffffff400487947 */ /* 0x000fea000383ffff */
.L_x_3462:
[----:B------:R-:W-:Y:S01]  /*bdc0*/  BSSY B0, `(.L_x_3488) ;  /* 0x0000006000007945 */ /* 0x000fe20003800000 */
[----:B------:R-:W-:-:S07]  /*bdd0*/  IMAD.MOV.U32 R15, RZ, RZ, -0x1 ;  /* 0xffffffffff0f7424 */ /* 0x000fce00078e00ff */
[----:B------:R-:W-:Y:S05]  /*bde0*/  WARPSYNC.COLLECTIVE R15, `(.L_x_3489) ;  /* 0x000000000f0c7348 */ /* 0x000fea0003c00000 */
[----:B------:R-:W-:Y:S02]  /*bdf0*/  ELECT P6, UR62, PT ;  /* 0x00000000003e782f */ /* 0x000fe400038c0000 */
[----:B------:R-:W-:Y:S01]  /*be00*/  MOV R14, UR62 ;  /* 0x0000003e000e7c02 */ /* 0x000fe20008000f00 */
[----:B------:R-:W-:Y:S10]  /*be10*/  ENDCOLLECTIVE ;  /* 0x000000000000791b */ /* 0x000ff40003800000 */
.L_x_3489:
[----:B------:R-:W-:Y:S05]  /*be20*/  BSYNC B0 ;  /* 0x0000000000007941 */ /* 0x000fea0003800000 */
.L_x_3488:
[----:B------:R-:W-:Y:S05]  /*be30*/  BRA `(.L_x_3490) ;  /* 0xfffffff800047947 */ /* 0x000fea000383ffff */
.L_x_3464:
[----:B-1----:R1:W2:Y:S02]  /*be40*/  SYNCS.PHASECHK.TRANS64.TRYWAIT P0, [R7+URZ], R4 ;  /* 0x00000004070075a7 */ /* 0x0022a4000800017f */
[----:B--2---:R-:W-:Y:S05]  /*be50*/  @!P0 NANOSLEEP.SYNCS 0x989680 ;  /* 0x009896800000895d */ /* 0x004fea0003900000 */
[----:B------:R-:W2:Y:S02]  /*be60*/  @!P0 SYNCS.PHASECHK.TRANS64 P0, [R7+URZ], R4 ;  /* 0x00000004070085a7 */ /* 0x000ea4000800007f */
[----:B--2---:R-:W-:Y:S05]  /*be70*/  @!P0 BRA `(.L_x_3464) ;  /* 0xfffffffc00f08947 */ /* 0x004fea000383ffff */
[----:B------:R-:W-:Y:S05]  /*be80*/  BRA `(.L_x_3491) ;  /* 0xfffffff800447947 */ /* 0x000fea000383ffff */
.L_x_3465:
[----:B--2---:R2:W3:Y:S02]  /*be90*/  SYNCS.PHASECHK.TRANS64.TRYWAIT P0, [R3+URZ], R0 ;  /* 0x00000000030075a7 */ /* 0x0044e4000800017f */
[----:B---3--:R-:W-:Y:S05]  /*bea0*/  @!P0 NANOSLEEP.SYNCS 0x989680 ;  /* 0x009896800000895d */ /* 0x008fea0003900000 */
[----:B------:R-:W3:Y:S02]  /*beb0*/  @!P0 SYNCS.PHASECHK.TRANS64 P0, [R3+URZ], R0 ;  /* 0x00000000030085a7 */ /* 0x000ee4000800007f */
[----:B---3--:R-:W-:Y:S05]  /*bec0*/  @!P0 BRA `(.L_x_3465) ;  /* 0xfffffffc00f08947 */ /* 0x008fea000383ffff */
[----:B------:R-:W-:Y:S05]  /*bed0*/  BRA `(.L_x_3492) ;  /* 0xfffffff800387947 */ /* 0x000fea000383ffff */
.L_x_3493:
        /* <DEDUP_REMOVED lines=10> */
.L_x_3877:


//--------------------- .text._ZN7cutlass13device_kernelIN5flash11enable_sm90INS1_16FlashAttnBwdSm90INS1_25CollectiveMainloopBwdSm90ILi2ELi1ELi1EN4cute5tupleIJNS5_1CILi1EEES8_S8_EEENS6_IJNS7_ILi64EEENS7_ILi96EEENS7_ILi192EEEEEENS_10bfloat16_tEfNS_4arch4Sm90ELb1ELb0ELb0ELb1ELb0ELb0ELb1ELb0ELi3ELi1ELi1ELi1ELb0EEENS1_24CollectiveEpilogueBwdGQAISD_fSG_Li384ELb1ELb0EEENS1_25SingleTileBwdLPTSchedulerILb1ELi96ELb0EEEEEEEEEvNT_6ParamsE --------------------------
	.section	.text._ZN7cutlass13device_kernelIN5flash11enable_sm90INS1_16FlashAttnBwdSm90INS1_25CollectiveMainloopBwdSm90ILi2ELi1ELi1EN4cute5tupleIJNS5_1CILi1EEES8_S8_EEENS6_IJNS7_ILi64EEENS7_ILi96EEENS7_ILi192EEEEEENS_10bfloat16_tEfNS_4arch4Sm90ELb1ELb0ELb0ELb1ELb0ELb0ELb1ELb0ELi3ELi1ELi1ELi1ELb0EEENS1_24CollectiveEpilogueBwdGQAISD_fSG_Li384ELb1ELb0EEENS1_25SingleTileBwdLPTSchedulerILb1ELi96ELb0EEEEEEEEEvNT_6ParamsE,"ax",@progbits
	.align	128
.text._ZN7cutlass13device_kernelIN5flash11enable_sm90INS1_16FlashAttnBwdSm90INS1_25CollectiveMainloopBwdSm90ILi2ELi1ELi1EN4cute5tupleIJNS5_1CILi1EEES8_S8_EEENS6_IJNS7_ILi64EEENS7_ILi96EEENS7_ILi192EEEEEENS_10bfloat16_tEfNS_4arch4Sm90ELb1ELb0ELb0ELb1ELb0ELb0ELb1ELb0ELi3ELi1ELi1ELi1ELb0EEENS1_24CollectiveEpilogueBwdGQAISD_fSG_Li384ELb1ELb0EEENS1_25SingleTileBwdLPTSchedulerILb1ELi96ELb0EEEEEEEEEvNT_6ParamsE:
        .type           _ZN7cutlass13device_kernelIN5flash11enable_sm90INS1_16FlashAttnBwdSm90INS1_25CollectiveMainloopBwdSm90ILi2ELi1ELi1EN4cute5tupleIJNS5_1CILi1EEES8_S8_EEENS6_IJNS7_ILi64EEENS7_ILi96EEENS7_ILi192EEEEEENS_10bfloat16_tEfNS_4arch4Sm90ELb1ELb0ELb0ELb1ELb0ELb0ELb1ELb0ELi3ELi1ELi1ELi1ELb0EEENS1_24CollectiveEpilogueBwdGQAISD_fSG_Li384ELb1ELb0EEENS1_25SingleTileBwdLPTSchedulerILb1ELi96ELb0EEEEEEEEEvNT_6ParamsE,@function
        .size           _ZN7cutlass13device_kernelIN5flash11enable_sm90INS1_16FlashAttnBwdSm90INS1_25CollectiveMainloopBwdSm90ILi2ELi1ELi1EN4cute5tupleIJNS5_1CILi1EEES8_S8_EEENS6_IJNS7_ILi64EEENS7_ILi96EEENS7_ILi192EEEEEENS_10bfloat16_tEfNS_4arch4Sm90ELb1ELb0ELb0ELb1ELb0ELb0ELb1ELb0ELi3ELi1ELi1ELi1ELb0EEENS1_24CollectiveEpilogueBwdGQAISD_fSG_Li384ELb1ELb0EEENS1_25SingleTileBwdLPTSchedulerILb1ELi96ELb0EEEEEEEEEvNT_6ParamsE,(.L_x_3878 - _ZN7cutlass13device_kernelIN5flash11enable_sm90INS1_16FlashAttnBwdSm90INS1_25CollectiveMainloopBwdSm90ILi2ELi1ELi1EN4cute5tupleIJNS5_1CILi1EEES8_S8_EEENS6_IJNS7_ILi64EEENS7_ILi96EEENS7_ILi192EEEEEENS_10bfloat16_tEfNS_4arch4Sm90ELb1ELb0ELb0ELb1ELb0ELb0ELb1ELb0ELi3ELi1ELi1ELi1ELb0EEENS1_24CollectiveEpilogueBwdGQAISD_fSG_Li384ELb1ELb0EEENS1_25SingleTileBwdLPTSchedulerILb1ELi96ELb0EEEEEEEEEvNT_6ParamsE)
        .other          _ZN7cutlass13device_kernelIN5flash11enable_sm90INS1_16FlashAttnBwdSm90INS1_25CollectiveMainloopBwdSm90ILi2ELi1ELi1EN4cute5tupleIJNS5_1CILi1EEES8_S8_EEENS6_IJNS7_ILi64EEENS7_ILi96EEENS7_ILi192EEEEEENS_10bfloat16_tEfNS_4arch4Sm90ELb1ELb0ELb0ELb1ELb0ELb0ELb1ELb0ELi3ELi1ELi1ELi1ELb0EEENS1_24CollectiveEpilogueBwdGQAISD_fSG_Li384ELb1ELb0EEENS1_25SingleTileBwdLPTSchedulerILb1ELi96ELb0EEEEEEEEEvNT_6ParamsE,@"STO_CUDA_ENTRY STV_DEFAULT"
_ZN7cutlass13device_kernelIN5flash11enable_sm90INS1_16FlashAttnBwdSm90INS1_25CollectiveMainloopBwdSm90ILi2ELi1ELi1EN4cute5tupleIJNS5_1CILi1EEES8_S8_EEENS6_IJNS7_ILi64EEENS7_ILi96EEENS7_ILi192EEEEEENS_10bfloat16_tEfNS_4arch4Sm90ELb1ELb0ELb0ELb1ELb0ELb0ELb1ELb0ELi3ELi1ELi1ELi1ELb0EEENS1_24CollectiveEpilogueBwdGQAISD_fSG_Li384ELb1ELb0EEENS1_25SingleTileBwdLPTSchedulerILb1ELi96ELb0EEEEEEEEEvNT_6ParamsE:
        /* <DEDUP_REMOVED lines=23> */
.L_x_3495:
[----:B------:R-:W-:Y:S05]  /*0170*/  BSYNC B0 ;  /* 0x0000000000007941 */ /* 0x000fea0003800000 */
.L_x_3494:
        /* <DEDUP_REMOVED lines=34> */
.L_x_3496:
        /* <DEDUP_REMOVED lines=20> */
.L_x_3497:
        /* <DEDUP_REMOVED lines=9> */
.L_x_3500:
        /* <DEDUP_REMOVED lines=32> */
.L_x_3501:
[----:B------:R-:W1:Y:S01]  /*0770*/  LDC R3, c[0x0][0x8cc] ;  /* 0x00023300ff037b82 */ /* 0x000e620000000800 */
[----:B------:R-:W-:Y:S01]  /*0780*/  IMAD.U32 R152, RZ, RZ, UR4 ;  /* 0x00000004ff987e24 */ /* 0x000fe2000f8e00ff */
[----:B-1----:R-:W-:-:S13]  /*0790*/  ISETP.NE.AND P0, PT, R3, 0x1, PT ;  /* 0x000000010300780c */ /* 0x002fda0003f05270 */
[----:B------:R-:W1:Y:S02]  /*07a0*/  @P0 LDC.64 R4, c[0x0][0x8d0] ;  /* 0x00023400ff040b82 */ /* 0x000e640000000a00 */
[----:B-1----:R-:W-:-:S05]  /*07b0*/  @P0 IMAD.HI.U32 R0, R4, UR4, RZ ;  /* 0x0000000404000c27 */ /* 0x002fca000f8e00ff */
[----:B------:R-:W-:-:S05]  /*07c0*/  @P0 SHF.R.U32.HI R152, RZ, R5, R0 ;  /* 0x00000005ff980219 */ /* 0x000fca0000011600 */
[----:B------:R-:W-:-:S07]  /*07d0*/  IMAD R0, R152, R3, RZ ;  /* 0x0000000398007224 */ /* 0x000fce00078e02ff */
.L_x_3502:
        /* <DEDUP_REMOVED lines=20> */
.L_x_3503:
        /* <DEDUP_REMOVED lines=10> */
.L_x_3505:
[----:B------:R-:W1:Y:S02]  /*09c0*/  LDC R0, c[0x0][0x8f4] ;  /* 0x00023d00ff007b82 */ /* 0x000e640000000800 */
.L_x_3504:
        /* <DEDUP_REMOVED lines=14> */
[----:B--2---:R-:W-:-:S06]  /*0ab0*/  IMAD.WIDE R22, R19, 0x4, R22 ;  /* 0x0000000413167825 */ /* 0x004fcc00078e0216 */
[----:B------:R2:W5:Y:S01]  /*0ac0*/  LDG.E R22, desc[UR38][R22.64] ;  /* 0x0000002616167981 */ /* 0x000562000c1e1900 */
[----:B------:R-:W-:Y:S05]  /*0ad0*/  BRA `(.L_x_3508) ;  /* 0x0000000000287947 */ /* 0x000fea0003800000 */
.L_x_3507:
        /* <DEDUP_REMOVED lines=10> */
.L_x_3508:
        /* <DEDUP_REMOVED lines=8> */
.L_x_3509:
        /* <DEDUP_REMOVED lines=9> */
.L_x_3510:
        /* <DEDUP_REMOVED lines=87> */
.L_x_3513:
        /* <DEDUP_REMOVED lines=15> */
.L_x_3512:
        /* <DEDUP_REMOVED lines=20> */
.L_x_3515:
        /* <DEDUP_REMOVED lines=15> */
.L_x_3514:
        /* <DEDUP_REMOVED lines=8> */
.L_x_3612:
        /* <DEDUP_REMOVED lines=21> */
.L_x_3517:
        /* <DEDUP_REMOVED lines=9> */
[----:B------:R-:W-:-:S02]  /*1780*/  LOP3.LUT R15, R0, 0x7ffffffc, RZ, 0xc0, !PT ;  /* 0x7ffffffc000f7812 */ /* 0x000fc400078ec0ff */
[----:B------:R-:W-:Y:S02]  /*1790*/  CS2R R116, SRZ ;  /* 0x0000000000747805 */ /* 0x000fe4000001ff00 */
[--C-:B------:R-:W-:Y:S02]  /*17a0*/  SHF.R.S32.HI R0, RZ, 0x1, R8.reuse ;  /* 0x00000001ff007819 */ /* 0x100fe40000011408 */
[----:B------:R-:W-:Y:S02]  /*17b0*/  CS2R R114, SRZ ;  /* 0x0000000000727805 */ /* 0x000fe4000001ff00 */
[----:B------:R-:W-:Y:S01]  /*17c0*/  SHF.R.S32.HI R11, RZ, 0x1f, R8 ;  /* 0x0000001fff0b7819 */ /* 0x000fe20000011408 */
[----:B------:R-:W-:Y:S01]  /*17d0*/  IMAD.IADD R15, R2, 0x1, -R15 ;  /* 0x00000001020f7824 */ /* 0x000fe200078e0a0f */
[----:B---3--:R-:W-:Y:S02]  /*17e0*/  SHF.R.S32.HI R10, RZ, 0x1f, R9 ;  /* 0x0000001fff0a7819 */ /* 0x008fe40000011409 */
        /* <DEDUP_REMOVED lines=87> */
.L_x_3529:
[----:B------:R-:W-:-:S13]  /*1d60*/  ISETP.NE.AND P0, PT, R10, 0x3, PT ;  /* 0x000000030a00780c */ /* 0x000fda0003f05270 */
[----:B---3--:R-:W-:Y:S05]  /*1d70*/  @!P0 BRA `(.L_x_3519) ;  /* 0x0000000000048947 */ /* 0x008fea0003800000 */
[----:B------:R-:W-:Y:S01]  /*1d80*/  BPT.TRAP 0x1 ;  /* 0x000000040000795c */ /* 0x000fe20000300000 */
.L_x_3519:
[----:B------:R-:W-:Y:S02]  /*1d90*/  LEA R3, R2, UR36, 0x3 ;  /* 0x0000002402037c11 */ /* 0x000fe4000f8e18ff */
[----:B------:R-:W-:-:S04]  /*1da0*/  SHF.L.U32 R12, R7, 0x1f, RZ ;  /* 0x0000001f070c7819 */ /* 0x000fc800000006ff */
[----:B------:R3:W4:Y:S01]  /*1db0*/  SYNCS.PHASECHK.TRANS64.TRYWAIT P1, [R3+URZ+0x36410], R12 ;  /* 0x0364100c030075a7 */ /* 0x000722000802017f */
[----:B------:R-:W-:Y:S05]  /*1dc0*/  @!P0 BRA `(.L_x_3520) ;  /* 0x0000000000048947 */ /* 0x000fea0003800000 */
[----:B------:R-:W-:Y:S01]  /*1dd0*/  BPT.TRAP 0x1 ;  /* 0x000000040000795c */ /* 0x000fe20000300000 */
.L_x_3520:
[----:B----4-:R-:W-:Y:S05]  /*1de0*/  @P1 BRA `(.L_x_3521) ;  /* 0x0000000000081947 */ /* 0x010fea0003800000 */
[----:B------:R-:W4:Y:S02]  /*1df0*/  SYNCS.PHASECHK.TRANS64.TRYWAIT P1, [R3+URZ+0x36410], R12 ;  /* 0x0364100c030075a7 */ /* 0x000f24000802017f */
[----:B----4-:R-:W-:Y:S05]  /*1e00*/  @!P1 BRA `(.L_x_3522) ;  /* 0x0000007000849947 */ /* 0x010fea0003800000 */
.L_x_3521:
        /* <DEDUP_REMOVED lines=103> */
.L_x_3523:
[----:B---3--:R-:W-:-:S04]  /*2480*/  SHF.L.U32 R14, R5, 0x1f, RZ ;  /* 0x0000001f050e7819 */ /* 0x008fc800000006ff */
[----:B------:R3:W1:Y:S01]  /*2490*/  SYNCS.PHASECHK.TRANS64.TRYWAIT P1, [UR36+0x36430], R14 ;  /* 0x0364300eff0075a7 */ /* 0x0006620008020164 */
[----:B------:R-:W-:Y:S05]  /*24a0*/  @!P0 BRA `(.L_x_3524) ;  /* 0x0000000000048947 */ /* 0x000fea0003800000 */
[----:B------:R-:W-:Y:S01]  /*24b0*/  BPT.TRAP 0x1 ;  /* 0x000000040000795c */ /* 0x000fe20000300000 */
.L_x_3524:
[----:B-1----:R-:W-:Y:S05]  /*24c0*/  @P1 BRA `(.L_x_3525) ;  /* 0x0000000000081947 */ /* 0x002fea0003800000 */
[----:B------:R-:W1:Y:S02]  /*24d0*/  SYNCS.PHASECHK.TRANS64.TRYWAIT P1, [UR36+0x36430], R14 ;  /* 0x0364300eff0075a7 */ /* 0x000e640008020164 */
[----:B-1----:R-:W-:Y:S05]  /*24e0*/  @!P1 BRA `(.L_x_3526) ;  /* 0x0000006800e09947 */ /* 0x002fea0003800000 */
.L_x_3525:
[----:B------:R-:W-:Y:S01]  /*24f0*/  UIADD3 UR5, UR36, 0x2a000, URZ ;  /* 0x0002a00024057890 */ /* 0x000fe2000fffe03f */
[----:B------:R-:W-:Y:S01]  /*2500*/  WARPGROUP.ARRIVE ;  /* 0x00000000000079c5 */ /* 0x000fe20000000000 */
[----:B------:R-:W-:Y:S01]  /*2510*/  UIADD3 UR4, UR4, 0x9000, URZ ;  /* 0x0000900004047890 */ /* 0x000fe2000fffe03f */
[----:B------:R-:W-:Y:S01]  /*2520*/  IMAD R15, R16, 0x40, R6 ;  /* 0x00000040100f7824 */ /* 0x000fe200078e0206 */
[----:B------:R-:W-:Y:S01]  /*2530*/  USHF.R.U32.HI UR6, URZ, 0x4, UR5 ;  /* 0x000000043f067899 */ /* 0x000fe20008011605 */
[----:B------:R-:W-:Y:S01]  /*2540*/  LEA R156, R6, UR36, 0x2 ;  /* 0x00000024069c7c11 */ /* 0x000fe2000f8e10ff */
        /* <DEDUP_REMOVED lines=17> */
[----:B------:R-:W-:Y:S01]  /*2660*/  FSEL R137, R137, -INF , P1 ;  /* 0xff80000089897808 */ /* 0x000fe20000800000 */
        /* <DEDUP_REMOVED lines=12> */
[----:B--2---:R-:W-:-:S02]  /*2730*/  FSEL R23, R140, -INF , P2 ;  /* 0xff8000008c177808 */ /* 0x004fc40001000000 */
[----:B------:R-:W-:Y:S02]  /*2740*/  VIMNMX R14, R9, R14, PT ;  /* 0x0000000e090e7248 */ /* 0x000fe40003fe0100 */
[----:B------:R-:W-:Y:S01]  /*2750*/  FSEL R141, R141, -INF , P3 ;  /* 0xff8000008d8d7808 */ /* 0x000fe20001800000 */
[--C-:B------:R-:W-:Y:S01]  /*2760*/  FFMA.FTZ R22, R23, UR40, -R12.reuse ;  /* 0x0000002817167c23 */ /* 0x100fe2000801080c */
[C---:B------:R-:W-:Y:S01]  /*2770*/  ISETP.GT.AND P2, PT, R14.reuse, RZ, PT ;  /* 0x000000ff0e00720c */ /* 0x040fe20003f44270 */
[----:B------:R-:W1:Y:S01]  /*2780*/  MUFU.EX2 R21, R21 ;  /* 0x0000001500157308 */ /* 0x000e620000000800 */
[----:B------:R-:W-:Y:S01]  /*2790*/  ISETP.GT.AND P3, PT, R14, 0x1, PT ;  /* 0x000000010e00780c */ /* 0x000fe20003f64270 */
[----:B------:R-:W-:Y:S01]  /*27a0*/  FFMA.FTZ R23, R141, UR40, -R12 ;  /* 0x000000288d177c23 */ /* 0x000fe2000801080c */
[----:B------:R-:W-:Y:S02]  /*27b0*/  FSEL R138, R138, -INF , P2 ;  /* 0xff8000008a8a7808 */ /* 0x000fe40001000000 */
[----:B------:R-:W-:-:S02]  /*27c0*/  ISETP.GT.AND P2, PT, R14, 0x8, PT ;  /* 0x000000080e00780c */ /* 0x000fc40003f44270 */
[----:B------:R-:W-:Y:S01]  /*27d0*/  FSEL R145, R145, -INF , P6 ;  /* 0xff80000091917808 */ /* 0x000fe20003000000 */
[--C-:B------:R-:W-:Y:S01]  /*27e0*/  FFMA.FTZ R136, R138, UR40, -R13.reuse ;  /* 0x000000288a887c23 */ /* 0x100fe2000801080d */
[----:B------:R-:W-:Y:S01]  /*27f0*/  FSEL R138, R139, -INF , P3 ;  /* 0xff8000008b8a7808 */ /* 0x000fe20001800000 */
[----:B------:R-:W-:Y:S01]  /*2800*/  MUFU.EX2 R22, R22 ;  /* 0x0000001600167308 */ /* 0x000fe20000000800 */
[----:B------:R-:W-:Y:S02]  /*2810*/  ISETP.GT.AND P6, PT, R14, 0x9, PT ;  /* 0x000000090e00780c */ /* 0x000fe40003fc4270 */
[----:B------:R-:W-:Y:S01]  /*2820*/  FSEL R15, R144, -INF , P4 ;  /* 0xff800000900f7808 */ /* 0x000fe20002000000 */
[--C-:B------:R-:W-:Y:S01]  /*2830*/  FFMA.FTZ R137, R138, UR40, -R13.reuse ;  /* 0x000000288a897c23 */ /* 0x100fe2000801080d */
[----:B------:R-:W-:Y:S02]  /*2840*/  FSEL R141, R148, -INF , P5 ;  /* 0xff800000948d7808 */ /* 0x000fe40002800000 */
[----:B------:R-:W-:Y:S01]  /*2850*/  FSEL R142, R142, -INF , P2 ;  /* 0xff8000008e8e7808 */ /* 0x000fe20001000000 */
[----:B------:R-:W2:Y:S01]  /*2860*/  MUFU.EX2 R23, R23 ;  /* 0x0000001700177308 */ /* 0x000ea20000000800 */
[C---:B------:R-:W-:Y:S01]  /*2870*/  ISETP.GT.AND P5, PT, R14.reuse, 0x10, PT ;  /* 0x000000100e00780c */ /* 0x040fe20003fa4270 */
[--C-:B------:R-:W-:Y:S01]  /*2880*/  FFMA.FTZ R140, R15, UR40, -R12.reuse ;  /* 0x000000280f8c7c23 */ /* 0x100fe2000801080c */
[----:B------:R-:W-:Y:S01]  /*2890*/  ISETP.GT.AND P4, PT, R14, 0x11, PT ;  /* 0x000000110e00780c */ /* 0x000fe20003f84270 */
[----:B------:R-:W-:Y:S01]  /*28a0*/  FFMA.FTZ R139, R142, UR40, -R13 ;  /* 0x000000288e8b7c23 */ /* 0x000fe2000801080d */
[C---:B------:R-:W-:Y:S01]  /*28b0*/  ISETP.GT.AND P3, PT, R14.reuse, 0x18, PT ;  /* 0x000000180e00780c */ /* 0x040fe20003f64270 */
[--C-:B------:R-:W-:Y:S01]  /*28c0*/  FFMA.FTZ R142, R145, UR40, -R12.reuse ;  /* 0x00000028918e7c23 */ /* 0x100fe2000801080c */
[----:B------:R-:W-:Y:S01]  /*28d0*/  ISETP.GT.AND P2, PT, R14, 0x19, PT ;  /* 0x000000190e00780c */ /* 0x000fe20003f44270 */
[----:B------:R-:W-:Y:S01]  /*28e0*/  MUFU.EX2 R136, R136 ;  /* 0x0000008800887308 */ /* 0x000fe20000000800 */
[----:B------:R-:W-:Y:S01]  /*28f0*/  FSEL R14, R143, -INF , P6 ;  /* 0xff8000008f0e7808 */ /* 0x000fe20003000000 */
[----:B------:R-:W-:Y:S01]  /*2900*/  FFMA.FTZ R141, R141, UR40, -R12 ;  /* 0x000000288d8d7c23 */ /* 0x000fe2000801080c */
[----:B------:R-:W-:-:S02]  /*2910*/  FSEL R149, R149, -INF , P1 ;  /* 0xff80000095957808 */ /* 0x000fc40000800000 */
[----:B------:R-:W-:Y:S01]  /*2920*/  FSEL R146, R146, -INF , P5 ;  /* 0xff80000092927808 */ /* 0x000fe20002800000 */
[--C-:B------:R-:W-:Y:S01]  /*2930*/  FFMA.FTZ R148, R14, UR40, -R13.reuse ;  /* 0x000000280e947c23 */ /* 0x100fe2000801080d */
[----:B------:R-:W-:Y:S01]  /*2940*/  FSEL R150, R150, -INF , P3 ;  /* 0xff80000096967808 */ /* 0x000fe20001800000 */
[----:B------:R-:W3:Y:S01]  /*2950*/  MUFU.EX2 R137, R137 ;  /* 0x0000008900897308 */ /* 0x000ee20000000800 */
[----:B------:R-:W-:Y:S01]  /*2960*/  FSEL R14, R151, -INF , P2 ;  /* 0xff800000970e7808 */ /* 0x000fe20001000000 */
[----:B------:R-:W-:Y:S01]  /*2970*/  FFMA.FTZ R144, R149, UR40, -R12 ;  /* 0x0000002895907c23 */ /* 0x000fe2000801080c */
[----:B------:R-:W-:Y:S01]  /*2980*/  FSEL R12, R147, -INF , P4 ;  /* 0xff800000930c7808 */ /* 0x000fe20002000000 */
[----:B------:R-:W-:Y:S02]  /*2990*/  WARPGROUP.DEPBAR.LE gsb0, 0x0 ;  /* 0x00008000000079c5 */ /* 0x000fe40000010000 */
[----:B------:R-:W-:Y:S01]  /*29a0*/  WARPGROUP.ARRIVE ;  /* 0x00000000000079c5 */ /* 0x000fe20000000000 */
[--C-:B------:R-:W-:Y:S01]  /*29b0*/  FFMA.FTZ R149, R146, UR40, -R13.reuse ;  /* 0x0000002892957c23 */ /* 0x100fe2000801080d */
[----:B------:R-:W-:Y:S01]  /*29c0*/  MUFU.EX2 R139, R139 ;  /* 0x0000008b008b7308 */ /* 0x000fe20000000800 */
[--C-:B------:R-:W-:Y:S01]  /*29d0*/  FFMA.FTZ R146, R150, UR40, -R13.reuse ;  /* 0x0000002896927c23 */ /* 0x100fe2000801080d */
[--C-:B------:R-:W-:Y:S01]  /*29e0*/  FFMA.FTZ R147, R14, UR40, -R13.reuse ;  /* 0x000000280e937c23 */ /* 0x100fe2000801080d */
[----:B------:R-:W-:Y:S01]  /*29f0*/  FFMA.FTZ R145, R12, UR40, -R13 ;  /* 0x000000280c917c23 */ /* 0x000fe2000801080d */
[----:B------:R-:W-:Y:S01]  /*2a00*/  HGMMA.64x32x16.F32.BF16 R120, gdesc[UR8], R120, gsb0 ;  /* 0x00600000087879f0 */ /* 0x000fe20008001878 */
[----:B------:R-:W-:Y:S01]  /*2a10*/  UIADD3 UR10, UR6, 0x4, URZ ;  /* 0x00000004060a7890 */ /* 0x000fe2000fffe03f */
[----:B-1----:R-:W-:Y:S01]  /*2a20*/  F2FP.BF16.F32.PACK_AB R12, R21, R20 ;  /* 0x00000014150c723e */ /* 0x002fe200000010ff */
[----:B------:R-:W-:Y:S01]  /*2a30*/  UIADD3 UR8, UR4, 0x4, URZ ;  /* 0x0000000404087890 */ /* 0x000fe2000fffe03f */
[----:B------:R-:W1:Y:S01]  /*2a40*/  MUFU.EX2 R148, R148 ;  /* 0x0000009400947308 */ /* 0x000e620000000800 */
[----:B------:R-:W-:Y:S01]  /*2a50*/  UMOV UR11, 0x40000040 ;  /* 0x40000040000b7882 */ /* 0x000fe20000000000 */
[----:B------:R-:W-:Y:S01]  /*2a60*/  UMOV UR9, 0x40000040 ;  /* 0x4000004000097882 */ /* 0x000fe20000000000 */
[----:B--2---:R-:W-:-:S02]  /*2a70*/  F2FP.BF16.F32.PACK_AB R14, R23, R22 ;  /* 0x00000016170e723e */ /* 0x004fc400000010ff */
[----:B---3--:R-:W-:-:S03]  /*2a80*/  F2FP.BF16.F32.PACK_AB R13, R137, R136 ;  /* 0x00000088890d723e */ /* 0x008fc600000010ff */
[----:B------:R-:W-:Y:S08]  /*2a90*/  MUFU.EX2 R140, R140 ;  /* 0x0000008c008c7308 */ /* 0x000ff00000000800 */
[----:B------:R-:W-:Y:S01]  /*2aa0*/  MUFU.EX2 R151, R142 ;  /* 0x0000008e00977308 */ /* 0x000fe20000000800 */
[----:B-1----:R-:W-:-:S07]  /*2ab0*/  F2FP.BF16.F32.PACK_AB R15, R148, R139 ;  /* 0x0000008b940f723e */ /* 0x002fce00000010ff */
[----:B------:R-:W-:Y:S08]  /*2ac0*/  MUFU.EX2 R141, R141 ;  /* 0x0000008d008d7308 */ /* 0x000ff00000000800 */
[----:B------:R-:W-:Y:S08]  /*2ad0*/  MUFU.EX2 R144, R144 ;  /* 0x0000009000907308 */ /* 0x000ff00000000800 */
[----:B------:R-:W-:Y:S08]  /*2ae0*/  MUFU.EX2 R149, R149 ;  /* 0x0000009500957308 */ /* 0x000ff00000000800 */
[----:B------:R-:W-:Y:S01]  /*2af0*/  MUFU.EX2 R150, R145 ;  /* 0x0000009100967308 */ /* 0x000fe20000000800 */
[----:B------:R-:W-:-:S02]  /*2b00*/  WARPGROUP.DEPBAR.LE gsb0, 0x0 ;  /* 0x00008000000079c5 */ /* 0x000fc40000010000 */
[----:B------:R-:W-:-:S05]  /*2b10*/  WARPGROUP.ARRIVE ;  /* 0x00000000000079c5 */ /* 0x000fca0000000000 */
[----:B------:R-:W-:Y:S01]  /*2b20*/  MUFU.EX2 R146, R146 ;  /* 0x0000009200927308 */ /* 0x000fe20000000800 */
[----:B------:R-:W-:Y:S01]  /*2b30*/  HGMMA.64x32x16.F32.BF16 R120, gdesc[UR8], R120, gsb0 ;  /* 0x00600000087879f0 */ /* 0x000fe20008001878 */
[----:B------:R-:W-:Y:S02]  /*2b40*/  UIADD3 UR10, UR6, 0x6, URZ ;  /* 0x00000006060a7890 */ /* 0x000fe4000fffe03f */
[----:B------:R-:W-:-:S04]  /*2b50*/  UIADD3 UR8, UR4, 0x6, URZ ;  /* 0x0000000604087890 */ /* 0x000fc8000fffe03f */
[----:B------:R-:W1:Y:S01]  /*2b60*/  MUFU.EX2 R147, R147 ;  /* 0x0000009300937308 */ /* 0x000e620000000800 */
        /* <DEDUP_REMOVED lines=78> */
[--C-:B------:R-:W-:Y:S01]  /*3050*/  FADD.FTZ R120, R121, -R138.reuse ;  /* 0x8000008a79787221 */ /* 0x100fe20000010000 */
[--C-:B------:R-:W-:Y:S01]  /*3060*/  FADD.FTZ R121, R124, -R138.reuse ;  /* 0x8000008a7c797221 */ /* 0x100fe20000010000 */
[--C-:B------:R-:W-:Y:S01]  /*3070*/  FADD.FTZ R124, R125, -R138.reuse ;  /* 0x8000008a7d7c7221 */ /* 0x100fe20000010000 */
[--C-:B---3--:R-:W-:Y:S01]  /*3080*/  FADD.FTZ R126, R126, -R143.reuse ;  /* 0x8000008f7e7e7221 */ /* 0x108fe20000010000 */
[----:B------:R-:W-:Y:S01]  /*3090*/  FMUL.FTZ R21, R21, R120 ;  /* 0x0000007815157220 */ /* 0x000fe20000410000 */
[--C-:B------:R-:W-:Y:S01]  /*30a0*/  FADD.FTZ R120, R123, -R143.reuse ;  /* 0x8000008f7b787221 */ /* 0x100fe20000010000 */
[----:B-1----:R-:W-:Y:S01]  /*30b0*/  F2FP.BF16.F32.PACK_AB R123, R147, R146 ;  /* 0x00000092937b723e */ /* 0x002fe200000010ff */
[----:B----4-:R-:W-:Y:S01]  /*30c0*/  FMUL.FTZ R14, R22, R121 ;  /* 0x00000079160e7220 */ /* 0x010fe20000410000 */
[--C-:B------:R-:W-:Y:S01]  /*30d0*/  FADD.FTZ R121, R122, -R143.reuse ;  /* 0x8000008f7a797221 */ /* 0x100fe20000010000 */
[----:B------:R-:W-:Y:S01]  /*30e0*/  FMUL.FTZ R137, R137, R120 ;  /* 0x0000007889897220 */ /* 0x000fe20000410000 */
[----:B------:R-:W-:Y:S01]  /*30f0*/  F2FP.BF16.F32.PACK_AB R120, R151, R140 ;  /* 0x0000008c9778723e */ /* 0x000fe200000010ff */
[--C-:B------:R-:W-:Y:S01]  /*3100*/  FADD.FTZ R13, R128, -R138.reuse ;  /* 0x8000008a800d7221 */ /* 0x100fe20000010000 */
[----:B------:R-:W-:Y:S01]  /*3110*/  FMUL.FTZ R136, R136, R121 ;  /* 0x0000007988887220 */ /* 0x000fe20000410000 */
[----:B------:R-:W-:Y:S01]  /*3120*/  F2FP.BF16.F32.PACK_AB R122, R144, R141 ;  /* 0x0000008d907a723e */ /* 0x000fe200000010ff */
[--C-:B------:R-:W-:Y:S01]  /*3130*/  FADD.FTZ R12, R129, -R138.reuse ;  /* 0x8000008a810c7221 */ /* 0x100fe20000010000 */
[----:B------:R-:W-:Y:S01]  /*3140*/  F2FP.BF16.F32.PACK_AB R121, R150, R149 ;  /* 0x000000959679723e */ /* 0x000fe200000010ff */
[--C-:B------:R-:W-:Y:S01]  /*3150*/  FADD.FTZ R127, R127, -R143.reuse ;  /* 0x8000008f7f7f7221 */ /* 0x100fe20000010000 */
[--C-:B------:R-:W-:Y:S01]  /*3160*/  FADD.FTZ R132, R132, -R138.reuse ;  /* 0x8000008a84847221 */ /* 0x100fe20000010000 */
[----:B------:R-:W-:Y:S01]  /*3170*/  FADD.FTZ R133, R133, -R138 ;  /* 0x8000008a85857221 */ /* 0x000fe20000010000 */
[--C-:B------:R-:W-:Y:S01]  /*3180*/  FADD.FTZ R130, R130, -R143.reuse ;  /* 0x8000008f82827221 */ /* 0x100fe20000010000 */
[----:B------:R1:W-:Y:S01]  /*3190*/  STSM.16.M88.4 [R17], R120 ;  /* 0x0000007811007844 */ /* 0x0003e20000000200 */
[--C-:B------:R-:W-:Y:S01]  /*31a0*/  FADD.FTZ R131, R131, -R143.reuse ;  /* 0x8000008f83837221 */ /* 0x100fe20000010000 */
[--C-:B------:R-:W-:Y:S01]  /*31b0*/  FADD.FTZ R15, R134, -R143.reuse ;  /* 0x8000008f860f7221 */ /* 0x100fe20000010000 */
[----:B------:R-:W-:Y:S01]  /*31c0*/  FADD.FTZ R22, R135, -R143 ;  /* 0x8000008f87167221 */ /* 0x000fe20000010000 */
[----:B------:R-:W-:Y:S01]  /*31d0*/  @!PT LDS RZ, [RZ] ;  /* 0x00000000fffff984 */ /* 0x000fe20000000800 */
[----:B------:R-:W-:Y:S01]  /*31e0*/  @!PT LDS RZ, [RZ] ;  /* 0x00000000fffff984 */ /* 0x000fe20000000800 */
[----:B------:R-:W-:Y:S01]  /*31f0*/  @!PT LDS RZ, [RZ] ;  /* 0x00000000fffff984 */ /* 0x000fe20000000800 */
[----:B------:R-:W-:Y:S01]  /*3200*/  @!PT LDS RZ, [RZ] ;  /* 0x00000000fffff984 */ /* 0x000fe20000000800 */
[----:B------:R2:W-:Y:S06]  /*3210*/  MEMBAR.ALL.CTA ;  /* 0x0000000000007992 */ /* 0x0005ec0000008000 */
[----:B--2---:R-:W2:Y:S01]  /*3220*/  FENCE.VIEW.ASYNC.S ;  /* 0x00000000000073c6 */ /* 0x004ea20000000000 */
[----:B------:R-:W-:Y:S01]  /*3230*/  FMUL.FTZ R20, R20, R157 ;  /* 0x0000009d14147220 */ /* 0x000fe20000410000 */
        /* <DEDUP_REMOVED lines=11> */
[----:B------:R-:W-:-:S02]  /*32f0*/  F2FP.BF16.F32.PACK_AB R12, R21, R20 ;  /* 0x00000014150c723e */ /* 0x000fc400000010ff */
[----:B------:R-:W-:Y:S02]  /*3300*/  F2FP.BF16.F32.PACK_AB R20, R124, R13 ;  /* 0x0000000d7c14723e */ /* 0x000fe400000010ff */
[----:B------:R-:W-:Y:S02]  /*3310*/  F2FP.BF16.F32.PACK_AB R14, R23, R14 ;  /* 0x0000000e170e723e */ /* 0x000fe400000010ff */
[----:B------:R-:W-:Y:S02]  /*3320*/  F2FP.BF16.F32.PACK_AB R13, R137, R136 ;  /* 0x00000088890d723e */ /* 0x000fe400000010ff */
[----:B------:R-:W-:Y:S02]  /*3330*/  F2FP.BF16.F32.PACK_AB R15, R148, R139 ;  /* 0x0000008b940f723e */ /* 0x000fe400000010ff */
[----:B------:R-:W-:Y:S01]  /*3340*/  F2FP.BF16.F32.PACK_AB R22, R133, R132 ;  /* 0x000000848516723e */ /* 0x000fe200000010ff */
[----:B--2---:R-:W-:Y:S01]  /*3350*/  BAR.SYNC.DEFER_BLOCKING 0x9, 0x180 ;  /* 0x0246000000007b1d */ /* 0x004fe20000010000 */
[----:B------:R-:W-:-:S02]  /*3360*/  F2FP.BF16.F32.PACK_AB R21, R131, R130 ;  /* 0x000000828315723e */ /* 0x000fc400000010ff */
[----:B------:R-:W-:-:S03]  /*3370*/  F2FP.BF16.F32.PACK_AB R23, R147, R146 ;  /* 0x000000929317723e */ /* 0x000fc600000010ff */
        /* <DEDUP_REMOVED lines=82> */
.L_x_3527:
        /* <DEDUP_REMOVED lines=60> */
.L_x_3528:
        /* <DEDUP_REMOVED lines=62> */
.L_x_3511:
[----:B------:R-:W-:Y:S05]  /*4040*/  @P0 BRA `(.L_x_3506) ;  /* 0x0000004c00bc0947 */ /* 0x000fea0003800000 */
[----:B---3--:R-:W1:Y:S01]  /*4050*/  LDC.64 R2, c[0x0][0x878] ;  /* 0x00021e00ff027b82 */ /* 0x008e620000000a00 */
[----:B------:R-:W3:Y:S07]  /*4060*/  S2R R0, SR_TID.X ;  /* 0x0000000000007919 */ /* 0x000eee0000002100 */
[----:B------:R-:W4:Y:S01]  /*4070*/  S2UR UR5, SR_CgaCtaId ;  /* 0x00000000000579c3 */ /* 0x000f220000008800 */
[----:B------:R-:W-:-:S07]  /*4080*/  UMOV UR4, 0x400 ;  /* 0x0000040000047882 */ /* 0x000fce0000000000 */
[----:B------:R-:W5:Y:S01]  /*4090*/  LDC.64 R12, c[0x0][0x818] ;  /* 0x00020600ff0c7b82 */ /* 0x000f620000000a00 */
[----:B-1----:R-:W-:-:S07]  /*40a0*/  ISETP.NE.U32.AND P0, PT, R2, RZ, PT ;  /* 0x000000ff0200720c */ /* 0x002fce0003f05070 */
[----:B------:R-:W1:Y:S01]  /*40b0*/  LDC.64 R16, c[0x0][0x840] ;  /* 0x00021000ff107b82 */ /* 0x000e620000000a00 */
[----:B------:R-:W-:-:S07]  /*40c0*/  ISETP.NE.AND.EX P0, PT, R3, RZ, PT, P0 ;  /* 0x000000ff0300720c */ /* 0x000fce0003f05300 */
[----:B------:R-:W4:Y:S08]  /*40d0*/  LDC R2, c[0x0][0x850] ;  /* 0x00021400ff027b82 */ /* 0x000f300000000800 */
[----:B------:R-:W2:Y:S08]  /*40e0*/  @P0 LDC.64 R4, c[0x0][0x878] ;  /* 0x00021e00ff040b82 */ /* 0x000eb00000000a00 */
[----:B------:R-:W5:Y:S08]  /*40f0*/  LDC.64 R14, c[0x0][0x820] ;  /* 0x00020800ff0e7b82 */ /* 0x000f700000000a00 */
[----:B------:R-:W5:Y:S01]  /*4100*/  LDC.64 R20, c[0x0][0x848] ;  /* 0x00021200ff147b82 */ /* 0x000f620000000a00 */
[----:B--2---:R-:W-:-:S07]  /*4110*/  @P0 IMAD.WIDE R4, R19, 0x4, R4 ;  /* 0x0000000413040825 */ /* 0x004fce00078e0204 */
[----:B------:R-:W2:Y:S01]  /*4120*/  LDC.64 R22, c[0x0][0x800] ;  /* 0x00020000ff167b82 */ /* 0x000ea20000000a00 */
[----:B------:R-:W5:Y:S07]  /*4130*/  @P0 LDG.E R4, desc[UR38][R4.64] ;  /* 0x0000002604040981 */ /* 0x000f6e000c1e1900 */
[----:B------:R-:W-:Y:S01]  /*4140*/  BAR.SYNC.DEFER_BLOCKING 0x1, 0x180 ;  /* 0x0046000000007b1d */ /* 0x000fe20000010000 */
[----:B----4-:R-:W-:Y:S01]  /*4150*/  ISETP.NE.AND P1, PT, R2, 0x1, PT ;  /* 0x000000010200780c */ /* 0x010fe20003f25270 */
[----:B---3--:R-:W-:Y:S01]  /*4160*/  VIADD R2, R0, 0xffffff80 ;  /* 0xffffff8000027836 */ /* 0x008fe20000000000 */
[----:B------:R-:W-:-:S03]  /*4170*/  ULEA UR4, UR5, UR4, 0x18 ;  /* 0x0000000405047291 */ /* 0x000fc6000f8ec03f */
[----:B------:R-:W-:Y:S01]  /*4180*/  BSSY B0, `(.L_x_3530) ;  /* 0x0000052000007945 */ /* 0x000fe20003800000 */
[----:B------:R-:W-:-:S04]  /*4190*/  SHF.R.S32.HI R3, RZ, 0x1f, R2 ;  /* 0x0000001fff037819 */ /* 0x000fc80000011402 */
[----:B------:R-:W-:-:S03]  /*41a0*/  LEA.HI R6, R3, R2, RZ, 0x7 ;  /* 0x0000000203067211 */ /* 0x000fc600078f38ff */
[----:B------:R-:W3:Y:S01]  /*41b0*/  @P1 LDC R8, c[0x0][0x854] ;  /* 0x00021500ff081b82 */ /* 0x000ee20000000800 */
[----:B------:R-:W-:Y:S02]  /*41c0*/  LOP3.LUT R3, R6, 0x3fffff80, RZ, 0xc0, !PT ;  /* 0x3fffff8006037812 */ /* 0x000fe400078ec0ff */
[----:B------:R-:W-:-:S03]  /*41d0*/  SHF.R.S32.HI R6, RZ, 0x7, R6 ;  /* 0x00000007ff067819 */ /* 0x000fc60000011406 */
[----:B------:R-:W-:Y:S02]  /*41e0*/  IMAD.IADD R3, R2, 0x1, -R3 ;  /* 0x0000000102037824 */ /* 0x000fe400078e0a03 */
[----:B------:R-:W4:Y:S02]  /*41f0*/  @P1 LDC R10, c[0x0][0x858] ;  /* 0x00021600ff0a1b82 */ /* 0x000f240000000800 */
[----:B------:R-:W-:-:S04]  /*4200*/  IMAD R6, R6, 0x600, R3 ;  /* 0x0000060006067824 */ /* 0x000fc800078e0203 */
[----:B------:R-:W-:Y:S02]  /*4210*/  IMAD.SHL.U32 R6, R6, 0x4, RZ ;  /* 0x0000000406067824 */ /* 0x000fe400078e00ff */
[----:B---3--:R-:W-:-:S03]  /*4220*/  @P1 IMAD.HI.U32 R3, R153, R8, RZ ;  /* 0x0000000899031227 */ /* 0x008fc600078e00ff */
[----:B------:R-:W-:-:S05]  /*4230*/  LEA R8, R6, UR4, 0x2 ;  /* 0x0000000406087c11 */ /* 0x000fca000f8e10ff */
[----:B------:R3:W-:Y:S01]  /*4240*/  STS.128 [R8], R24 ;  /* 0x0000001808007388 */ /* 0x0007e20000000c00 */
[----:B----4-:R-:W-:Y:S01]  /*4250*/  @P1 SHF.R.U32.HI R153, RZ, R10, R3 ;  /* 0x0000000aff991219 */ /* 0x010fe20000011603 */
[----:B------:R-:W-:Y:S02]  /*4260*/  IMAD R3, R152, 0x4800, RZ ;  /* 0x0000480098037824 */ /* 0x000fe400078e02ff */
[----:B------:R4:W-:Y:S01]  /*4270*/  STS.128 [R8+0x800], R28 ;  /* 0x0008001c08007388 */ /* 0x0009e20000000c00 */
[----:B------:R-:W-:-:S03]  /*4280*/  SHF.R.S32.HI R9, RZ, 0x1f, R153 ;  /* 0x0000001fff097819 */ /* 0x000fc60000011499 */
[----:B------:R4:W-:Y:S02]  /*4290*/  STS.128 [R8+0x1000], R32 ;  /* 0x0010002008007388 */ /* 0x0009e40000000c00 */
[----:B-1----:R-:W-:Y:S02]  /*42a0*/  IMAD R10, R9, R16, RZ ;  /* 0x00000010090a7224 */ /* 0x002fe400078e02ff */
[----:B------:R4:W-:Y:S02]  /*42b0*/  STS.128 [R8+0x1800], R36 ;  /* 0x0018002408007388 */ /* 0x0009e40000000c00 */
[----:B------:R-:W-:Y:S02]  /*42c0*/  IMAD R11, R153, R17, R10 ;  /* 0x00000011990b7224 */ /* 0x000fe400078e020a */
[----:B------:R4:W-:Y:S01]  /*42d0*/  STS.128 [R8+0x2000], R40 ;  /* 0x0020002808007388 */ /* 0x0009e20000000c00 */
[----:B---3--:R-:W1:Y:S03]  /*42e0*/  LDC.64 R24, c[0x0][0x828] ;  /* 0x00020a00ff187b82 */ /* 0x008e660000000a00 */
        /* <DEDUP_REMOVED lines=13> */
[----:B-----5:R-:W-:-:S04]  /*43c0*/  @P0 IMAD R4, R19, 0x60, R4 ;  /* 0x0000006013040824 */ /* 0x020fc800078e0204 */
        /* <DEDUP_REMOVED lines=8> */
[----:B------:R-:W-:-:S03]  /*4450*/  IMAD R4, R9, R12, RZ ;  /* 0x0000000c09047224 */ /* 0x000fc600078e02ff */
[----:B------:R-:W-:Y:S01]  /*4460*/  LEA.HI.X.SX32 R7, R3, R5, 0x1, P1 ;  /* 0x0000000503077211 */ /* 0x000fe200008f0eff */
[----:B------:R-:W-:Y:S01]  /*4470*/  IMAD R9, R153, R13, R4 ;  /* 0x0000000d99097224 */ /* 0x000fe200078e0204 */
[----:B------:R-:W-:Y:S02]  /*4480*/  SHF.R.S32.HI R3, RZ, 0x1f, R19 ;  /* 0x0000001fff037819 */ /* 0x000fe40000011413 */
[----:B------:R-:W-:Y:S01]  /*4490*/  SEL R19, R19, RZ, !P0 ;  /* 0x000000ff13137207 */ /* 0x000fe20004000000 */
[--C-:B------:R-:W-:Y:S01]  /*44a0*/  IMAD.WIDE.U32 R4, R153, R12, R6.reuse ;  /* 0x0000000c99047225 */ /* 0x100fe200078e0006 */
[----:B------:R-:W-:Y:S02]  /*44b0*/  SEL R3, R3, RZ, !P0 ;  /* 0x000000ff03037207 */ /* 0x000fe40004000000 */
[----:B------:R-:W-:Y:S01]  /*44c0*/  ISETP.NE.AND P0, PT, R2, RZ, PT ;  /* 0x000000ff0200720c */ /* 0x000fe20003f05270 */
[----:B------:R-:W-:-:S04]  /*44d0*/  IMAD.WIDE.U32 R6, R153, R16, R6 ;  /* 0x0000001099067225 */ /* 0x000fc800078e0006 */
[----:B------:R-:W-:Y:S02]  /*44e0*/  IMAD.IADD R5, R5, 0x1, R9 ;  /* 0x0000000105057824 */ /* 0x000fe400078e0209 */
[----:B------:R-:W-:Y:S02]  /*44f0*/  IMAD.IADD R7, R7, 0x1, R11 ;  /* 0x0000000107077824 */ /* 0x000fe400078e020b */
[C---:B------:R-:W-:Y:S02]  /*4500*/  IMAD R10, R3.reuse, R14, RZ ;  /* 0x0000000e030a7224 */ /* 0x040fe400078e02ff */
[----:B------:R-:W-:Y:S02]  /*4510*/  IMAD R12, R3, R20, RZ ;  /* 0x00000014030c7224 */ /* 0x000fe400078e02ff */
[----:B------:R-:W-:-:S04]  /*4520*/  IMAD.WIDE.U32 R4, R19, R14, R4 ;  /* 0x0000000e13047225 */ /* 0x000fc800078e0004 */
[----:B------:R-:W-:Y:S01]  /*4530*/  IMAD.WIDE.U32 R6, R19, R20, R6 ;  /* 0x0000001413067225 */ /* 0x000fe200078e0006 */
[----:B--2---:R-:W-:-:S03]  /*4540*/  LEA R22, P1, R4, R22, 0x2 ;  /* 0x0000001604167211 */ /* 0x004fc600078210ff */
[C---:B------:R-:W-:Y:S01]  /*4550*/  IMAD R3, R19.reuse, R15, R10 ;  /* 0x0000000f13037224 */ /* 0x040fe200078e020a */
[----:B-1----:R-:W-:Y:S01]  /*4560*/  LEA R24, P2, R6, R24, 0x2 ;  /* 0x0000001806187211 */ /* 0x002fe200078410ff */
[----:B------:R-:W-:Y:S02]  /*4570*/  IMAD R19, R19, R21, R12 ;  /* 0x0000001513137224 */ /* 0x000fe400078e020c */
[----:B------:R-:W-:Y:S02]  /*4580*/  IMAD.IADD R3, R5, 0x1, R3 ;  /* 0x0000000105037824 */ /* 0x000fe400078e0203 */
[----:B------:R-:W-:-:S03]  /*4590*/  IMAD.IADD R2, R7, 0x1, R19 ;  /* 0x0000000107027824 */ /* 0x000fc600078e0213 */
[----:B------:R-:W-:Y:S02]  /*45a0*/  LEA.HI.X R3, R4, R23, R3, 0x2, P1 ;  /* 0x0000001704037211 */ /* 0x000fe400008f1403 */
[----:B------:R-:W-:Y:S01]  /*45b0*/  LEA.HI.X R2, R6, R25, R2, 0x2, P2 ;  /* 0x0000001906027211 */ /* 0x000fe200010f1402 */
[----:B----4-:R-:W-:Y:S06]  /*45c0*/  @P0 BRA `(.L_x_3531) ;  /* 0x0000000000340947 */ /* 0x010fec0003800000 */
[----:B------:R-:W-:Y:S01]  /*45d0*/  R2UR UR6, R24 ;  /* 0x00000000180672ca */ /* 0x000fe200000e0000 */
[----:B------:R-:W-:Y:S01]  /*45e0*/  UMOV UR5, 0x1200 ;  /* 0x0000120000057882 */ /* 0x000fe20000000000 */
[----:B------:R-:W-:Y:S01]  /*45f0*/  R2UR UR7, R2 ;  /* 0x00000000020772ca */ /* 0x000fe200000e0000 */
[----:B------:R-:W-:Y:S01]  /*4600*/  UMOV UR8, 0x0 ;  /* 0x0000000000087882 */ /* 0x000fe20000000000 */
[----:B------:R-:W-:Y:S01]  /*4610*/  PLOP3.LUT P0, PT, PT, PT, PT, 0x80, 0x0 ;  /* 0x000000000000781c */ /* 0x000fe20003f0f070 */
[----:B------:R-:W-:-:S12]  /*4620*/  UMOV UR9, 0x14f00000 ;  /* 0x14f0000000097882 */ /* 0x000fd80000000000 */
.L_x_3532:
[----:B------:R-:W-:Y:S01]  /*4630*/  @P0 ELECT P1, URZ, PT ;  /* 0x00000000003f082f */ /* 0x000fe20003820000 */
[----:B------:R1:W-:-:S12]  /*4640*/  UBLKRED.G.S.ADD.F32.RN [UR6], [UR4], UR5, desc[UR8] ;  /* 0x00000806040073bb */ /* 0x0003d800080a1405 */
[----:B------:R-:W-:Y:S02]  /*4650*/  @P1 PLOP3.LUT P0, PT, P1, PT, PT, 0x8, 0x0 ;  /* 0x000000000000181c */ /* 0x000fe40000f0e170 */
[----:B------:R-:W-:-:S11]  /*4660*/  PLOP3.LUT P1, PT, PT, PT, PT, 0x8, 0x0 ;  /* 0x000000000000781c */ /* 0x000fd60003f2e170 */
[----:B-1----:R-:W-:Y:S05]  /*4670*/  @P0 BRA.U.ANY `(.L_x_3532) ;  /* 0xfffffffd00ec0947 */ /* 0x002fea000393ffff */
[----:B------:R0:W-:Y:S01]  /*4680*/  UTMACMDFLUSH ;  /* 0x00000000000079b7 */ /* 0x0001e20000000000 */
[----:B------:R-:W-:-:S04]  /*4690*/  DEPBAR.LE SB0, 0x0 ;  /* 0x000080000000791a */ /* 0x000fc80000000000 */
.L_x_3531:
[----:B------:R-:W-:Y:S05]  /*46a0*/  BSYNC B0 ;  /* 0x0000000000007941 */ /* 0x000fea0003800000 */
.L_x_3530:
        /* <DEDUP_REMOVED lines=28> */
.L_x_3533:
        /* <DEDUP_REMOVED lines=8> */
.L_x_3499:
        /* <DEDUP_REMOVED lines=29> */
.L_x_3535:
[----:B------:R-:W-:Y:S01]  /*4ac0*/  ULDC UR9, c[0x0][0x8cc] ;  /* 0x0002330000097ab9 */ /* 0x000fe20000000800 */
[----:B------:R-:W-:Y:S01]  /*4ad0*/  UMOV UR7, UR8 ;  /* 0x0000000800077c82 */ /* 0x000fe20008000000 */
[----:B------:R-:W-:-:S11]  /*4ae0*/  UISETP.NE.AND UP0, UPT, UR9, 0x1, UPT ;  /* 0x000000010900788c */ /* 0x000fd6000bf05270 */
[----:B------:R-:W-:Y:S02]  /*4af0*/  @UP0 ULDC.64 UR10, c[0x0][0x8d0] ;  /* 0x00023400000a0ab9 */ /* 0x000fe40000000a00 */
[----:B------:R-:W-:-:S04]  /*4b00*/  UIMAD.WIDE.U32 UR4, UR8, UR10, URZ ;  /* 0x0000000a080472a5 */ /* 0x000fc8000f8e003f */
[----:B------:R-:W-:-:S04]  /*4b10*/  @UP0 USHF.R.U32.HI UR7, URZ, UR11, UR5 ;  /* 0x0000000b3f070299 */ /* 0x000fc80008011605 */
[----:B------:R-:W-:-:S12]  /*4b20*/  UIMAD UR4, UR7, UR9, URZ ;  /* 0x00000009070472a4 */ /* 0x000fd8000f8e023f */
.L_x_3536:
        /* <DEDUP_REMOVED lines=23> */
.L_x_3537:
        /* <DEDUP_REMOVED lines=13> */
.L_x_3539:
[----:B------:R-:W-:-:S05]  /*4d70*/  ULDC UR4, c[0x0][0x8f4] ;  /* 0x00023d0000047ab9 */ /* 0x000fca0000000800 */
.L_x_3538:
        /* <DEDUP_REMOVED lines=46> */
.L_x_3540:
        /* <DEDUP_REMOVED lines=13> */
.L_x_3541:
        /* <DEDUP_REMOVED lines=12> */
.L_x_3542:
        /* <DEDUP_REMOVED lines=54> */
.L_x_3545:
[----:B------:R-:W-:Y:S05]  /*5550*/  BSYNC B0 ;  /* 0x0000000000007941 */ /* 0x000fea0003800000 */
.L_x_3544:
        /* <DEDUP_REMOVED lines=18> */
.L_x_3547:
[----:B------:R-:W-:Y:S05]  /*5680*/  BSYNC B0 ;  /* 0x0000000000007941 */ /* 0x000fea0003800000 */
.L_x_3546:
        /* <DEDUP_REMOVED lines=19> */
.L_x_3549:
[----:B------:R-:W-:Y:S05]  /*57c0*/  BSYNC B0 ;  /* 0x0000000000007941 */ /* 0x000fea0003800000 */
.L_x_3548:
[----:B------:R-:W-:Y:S06]  /*57d0*/  BAR.ARV 0xa, 0xa0 ;  /* 0x0282800000007b1d */ /* 0x000fec0000002000 */
[----:B------:R-:W-:Y:S04]  /*57e0*/  BSSY B0, `(.L_x_3550) ;  /* 0x0000003000007945 */ /* 0x000fe80003800000 */
[----:B------:R-:W-:Y:S05]  /*57f0*/  @!P0 BRA `(.L_x_3551) ;  /* 0x0000000000048947 */ /* 0x000fea0003800000 */
[----:B------:R-:W-:-:S04]  /*5800*/  DEPBAR.LE SB0, 0x1 ;  /* 0x000080400000791a */ /* 0x000fc80000000000 */
.L_x_3551:
[----:B------:R-:W-:Y:S05]  /*5810*/  BSYNC B0 ;  /* 0x0000000000007941 */ /* 0x000fea0003800000 */
.L_x_3550:
[----:B------:R-:W-:Y:S06]  /*5820*/  BAR.ARV 0xb, 0xa0 ;  /* 0x02c2800000007b1d */ /* 0x000fec0000002000 */
[----:B------:R-:W-:Y:S04]  /*5830*/  BSSY B0, `(.L_x_3552) ;  /* 0x0000003000007945 */ /* 0x000fe80003800000 */
[----:B------:R-:W-:Y:S05]  /*5840*/  @!P0 BRA `(.L_x_3553) ;  /* 0x0000000000048947 */ /* 0x000fea0003800000 */
[----:B------:R-:W-:-:S04]  /*5850*/  DEPBAR.LE SB0, 0x0 ;  /* 0x000080000000791a */ /* 0x000fc80000000000 */
.L_x_3553:
[----:B------:R-:W-:Y:S05]  /*5860*/  BSYNC B0 ;  /* 0x0000000000007941 */ /* 0x000fea0003800000 */
.L_x_3552:
[----:B------:R-:W-:Y:S06]  /*5870*/  BAR.ARV 0xc, 0xa0 ;  /* 0x0302800000007b1d */ /* 0x000fec0000002000 */
[----:B------:R-:W-:Y:S01]  /*5880*/  UIADD3 UR20, UR16, 0x1, URZ ;  /* 0x0000000110147890 */ /* 0x000fe2000fffe03f */
[----:B------:R-:W-:Y:S11]  /*5890*/  BRA `(.L_x_3554) ;  /* 0x0000000000047947 */ /* 0x000ff60003800000 */
.L_x_3543:
[----:B------:R-:W-:-:S05]  /*58a0*/  UMOV UR20, UR16 ;  /* 0x0000001000147c82 */ /* 0x000fca0008000000 */
.L_x_3554:
        /* <DEDUP_REMOVED lines=26> */
.L_x_3575:
        /* <DEDUP_REMOVED lines=32> */
.L_x_3556:
[----:B------:R-:W-:Y:S05]  /*5c50*/  BSYNC B0 ;  /* 0x0000000000007941 */ /* 0x000fea0003800000 */
.L_x_3555:
        /* <DEDUP_REMOVED lines=12> */
.L_x_3558:
[----:B------:R-:W-:Y:S05]  /*5d20*/  BSYNC B0 ;  /* 0x0000000000007941 */ /* 0x000fea0003800000 */
.L_x_3557:
        /* <DEDUP_REMOVED lines=13> */
.L_x_3560:
[----:B------:R-:W-:Y:S05]  /*5e00*/  BSYNC B0 ;  /* 0x0000000000007941 */ /* 0x000fea0003800000 */
.L_x_3559:
[----:B------:R-:W-:Y:S06]  /*5e10*/  BAR.ARV 0xa, 0xa0 ;  /* 0x0282800000007b1d */ /* 0x000fec0000002000 */
[----:B------:R-:W-:Y:S04]  /*5e20*/  BSSY B0, `(.L_x_3561) ;  /* 0x0000003000007945 */ /* 0x000fe80003800000 */
[----:B------:R-:W-:Y:S05]  /*5e30*/  @!P0 BRA `(.L_x_3562) ;  /* 0x0000000000048947 */ /* 0x000fea0003800000 */
[----:B------:R-:W-:-:S04]  /*5e40*/  DEPBAR.LE SB0, 0x1 ;  /* 0x000080400000791a */ /* 0x000fc80000000000 */
.L_x_3562:
[----:B------:R-:W-:Y:S05]  /*5e50*/  BSYNC B0 ;  /* 0x0000000000007941 */ /* 0x000fea0003800000 */
.L_x_3561:
[----:B------:R-:W-:Y:S06]  /*5e60*/  BAR.ARV 0xb, 0xa0 ;  /* 0x02c2800000007b1d */ /* 0x000fec0000002000 */
[----:B------:R-:W-:Y:S04]  /*5e70*/  BSSY B0, `(.L_x_3563) ;  /* 0x0000003000007945 */ /* 0x000fe80003800000 */
[----:B------:R-:W-:Y:S05]  /*5e80*/  @!P0 BRA `(.L_x_3564) ;  /* 0x0000000000048947 */ /* 0x000fea0003800000 */
[----:B------:R-:W-:-:S04]  /*5e90*/  DEPBAR.LE SB0, 0x0 ;  /* 0x000080000000791a */ /* 0x000fc80000000000 */
.L_x_3564:
[----:B------:R-:W-:Y:S05]  /*5ea0*/  BSYNC B0 ;  /* 0x0000000000007941 */ /* 0x000fea0003800000 */
.L_x_3563:
        /* <DEDUP_REMOVED lines=13> */
.L_x_3566:
[----:B------:R-:W-:Y:S05]  /*5f80*/  BSYNC B0 ;  /* 0x0000000000007941 */ /* 0x000fea0003800000 */
.L_x_3565:
        /* <DEDUP_REMOVED lines=12> */
.L_x_3568:
[----:B------:R-:W-:Y:S05]  /*6050*/  BSYNC B0 ;  /* 0x0000000000007941 */ /* 0x000fea0003800000 */
.L_x_3567:
        /* <DEDUP_REMOVED lines=13> */
.L_x_3570:
[----:B------:R-:W-:Y:S05]  /*6130*/  BSYNC B0 ;  /* 0x0000000000007941 */ /* 0x000fea0003800000 */
.L_x_3569:
[----:B------:R-:W-:Y:S06]  /*6140*/  BAR.ARV 0xa, 0xa0 ;  /* 0x0282800000007b1d */ /* 0x000fec0000002000 */
[----:B------:R-:W-:Y:S04]  /*6150*/  BSSY B0, `(.L_x_3571) ;  /* 0x0000003000007945 */ /* 0x000fe80003800000 */
[----:B------:R-:W-:Y:S05]  /*6160*/  @!P0 BRA `(.L_x_3572) ;  /* 0x0000000000048947 */ /* 0x000fea0003800000 */
[----:B------:R-:W-:-:S04]  /*6170*/  DEPBAR.LE SB0, 0x1 ;  /* 0x000080400000791a */ /* 0x000fc80000000000 */
.L_x_3572:
[----:B------:R-:W-:Y:S05]  /*6180*/  BSYNC B0 ;  /* 0x0000000000007941 */ /* 0x000fea0003800000 */
.L_x_3571:
[----:B------:R-:W-:Y:S01]  /*6190*/  UIADD3 UR20, UR20, 0x2, URZ ;  /* 0x0000000214147890 */ /* 0x000fe2000fffe03f */
[----:B------:R-:W-:Y:S06]  /*61a0*/  BAR.ARV 0xb, 0xa0 ;  /* 0x02c2800000007b1d */ /* 0x000fec0000002000 */
[----:B------:R-:W-:Y:S01]  /*61b0*/  UISETP.GE.AND UP0, UPT, UR20, UR7, UPT ;  /* 0x000000071400728c */ /* 0x000fe2000bf06270 */
[----:B------:R-:W-:Y:S04]  /*61c0*/  BSSY B0, `(.L_x_3573) ;  /* 0x0000003000007945 */ /* 0x000fe80003800000 */
[----:B------:R-:W-:Y:S06]  /*61d0*/  @!P0 BRA `(.L_x_3574) ;  /* 0x0000000000048947 */ /* 0x000fec0003800000 */
[----:B------:R-:W-:-:S04]  /*61e0*/  DEPBAR.LE SB0, 0x0 ;  /* 0x000080000000791a */ /* 0x000fc80000000000 */
.L_x_3574:
[----:B------:R-:W-:Y:S05]  /*61f0*/  BSYNC B0 ;  /* 0x0000000000007941 */ /* 0x000fea0003800000 */
.L_x_3573:
[----:B------:R-:W-:Y:S06]  /*6200*/  BAR.ARV 0xc, 0xa0 ;  /* 0x0302800000007b1d */ /* 0x000fec0000002000 */
[----:B------:R-:W-:Y:S01]  /*6210*/  PLOP3.LUT P1, PT, PT, PT, UP0, 0x80, 0x0 ;  /* 0x000000000000781c */ /* 0x000fe20003f2f008 */
[----:B------:R-:W-:Y:S02]  /*6220*/  UIADD3 UR47, UR47, 0x6000, URZ ;  /* 0x000060002f2f7890 */ /* 0x000fe4000fffe03f */
[----:B------:R-:W-:-:S10]  /*6230*/  UIADD3 UR6, UR6, 0x6000, URZ ;  /* 0x0000600006067890 */ /* 0x000fd4000fffe03f */
[----:B------:R-:W-:Y:S05]  /*6240*/  @!P1 BRA `(.L_x_3575) ;  /* 0xfffffff800009947 */ /* 0x000fea000383ffff */
[----:B------:R-:W-:Y:S05]  /*6250*/  BRA `(.L_x_3506) ;  /* 0x0000002c00387947 */ /* 0x000fea0003800000 */
.L_x_3534:
        /* <DEDUP_REMOVED lines=21> */
.L_x_3576:
[----:B------:R-:W1:Y:S01]  /*63b0*/  LDC R3, c[0x0][0x8cc] ;  /* 0x00023300ff037b82 */ /* 0x000e620000000800 */
[----:B------:R-:W-:Y:S01]  /*63c0*/  IMAD.MOV.U32 R0, RZ, RZ, R5 ;  /* 0x000000ffff007224 */ /* 0x000fe200078e0005 */
[----:B-1----:R-:W-:-:S13]  /*63d0*/  ISETP.NE.AND P0, PT, R3, 0x1, PT ;  /* 0x000000010300780c */ /* 0x002fda0003f05270 */
[----:B------:R-:W1:Y:S02]  /*63e0*/  @P0 LDC.64 R6, c[0x0][0x8d0] ;  /* 0x00023400ff060b82 */ /* 0x000e640000000a00 */
[----:B-1----:R-:W-:-:S05]  /*63f0*/  @P0 IMAD.HI.U32 R4, R5, R6, RZ ;  /* 0x0000000605040227 */ /* 0x002fca00078e00ff */
[----:B------:R-:W-:-:S05]  /*6400*/  @P0 SHF.R.U32.HI R0, RZ, R7, R4 ;  /* 0x00000007ff000219 */ /* 0x000fca0000011604 */
[----:B------:R-:W-:-:S07]  /*6410*/  IMAD R3, R0, R3, RZ ;  /* 0x0000000300037224 */ /* 0x000fce00078e02ff */
.L_x_3577:
        /* <DEDUP_REMOVED lines=23> */
.L_x_3578:
        /* <DEDUP_REMOVED lines=10> */
.L_x_3580:
[----:B------:R-:W1:Y:S02]  /*6630*/  LDC R4, c[0x0][0x8f4] ;  /* 0x00023d00ff047b82 */ /* 0x000e640000000800 */
.L_x_3579:
[----:B-1---5:R-:W-:Y:S02]  /*6640*/  VIADD R4, R4, 0x5f ;  /* 0x0000005f04047836 */ /* 0x022fe40000000000 */
[----:B------:R-:W-:Y:S02]  /*6650*/  IMAD.MOV.U32 R8, RZ, RZ, 0x1 ;  /* 0x00000001ff087424 */ /* 0x000fe400078e00ff */
[----:B------:R-:W-:-:S04]  /*6660*/  IMAD.HI R4, R4, 0x2aaaaaab, RZ ;  /* 0x2aaaaaab04047827 */ /* 0x000fc800078e02ff */
[----:B--2---:R-:W-:Y:S01]  /*6670*/  IMAD.MOV.U32 R2, RZ, RZ, RZ ;  /* 0x000000ffff027224 */ /* 0x004fe200078e00ff */
        /* <DEDUP_REMOVED lines=46> */
.L_x_3582:
        /* <DEDUP_REMOVED lines=11> */
.L_x_3583:
[----:B------:R-:W-:Y:S05]  /*6a10*/  @!P0 BRA `(.L_x_3584) ;  /* 0x00000000000c8947 */ /* 0x000fea0003800000 */
[----:B------:R-:W2:Y:S04]  /*6a20*/  LDG.E R5, desc[UR38][R2.64] ;  /* 0x0000002602057981 */ /* 0x000ea8000c1e1900 */
[----:B------:R-:W2:Y:S02]  /*6a30*/  LDG.E R4, desc[UR38][R2.64+0x4] ;  /* 0x0000042602047981 */ /* 0x000ea4000c1e1900 */
[----:B--2---:R-:W-:-:S07]  /*6a40*/  IMAD.IADD R4, R4, 0x1, -R5 ;  /* 0x0000000104047824 */ /* 0x004fce00078e0a05 */
.L_x_3584:
        /* <DEDUP_REMOVED lines=73> */
.L_x_3613:
        /* <DEDUP_REMOVED lines=9> */
.L_x_3587:
        /* <DEDUP_REMOVED lines=112> */
.L_x_3598:
[----:B-1----:R-:W-:-:S05]  /*7670*/  IMAD.MOV.U32 R6, RZ, RZ, 0x1 ;  /* 0x00000001ff067424 */ /* 0x002fca00078e00ff */
[----:B------:R-:W-:-:S04]  /*7680*/  SHF.L.U32 R6, R6, 0x1f, RZ ;  /* 0x0000001f06067819 */ /* 0x000fc800000006ff */
[----:B------:R-:W1:Y:S02]  /*7690*/  SYNCS.PHASECHK.TRANS64.TRYWAIT P1, [R0+URZ+0x36438], R6 ;  /* 0x03643806000075a7 */ /* 0x000e64000802017f */
[----:B-1----:R-:W-:Y:S05]  /*76a0*/  @!P1 BRA `(.L_x_3590) ;  /* 0x0000001800989947 */ /* 0x002fea0003800000 */
.L_x_3614:
[----:B------:R-:W-:Y:S05]  /*76b0*/  @P0 BRA `(.L_x_3591) ;  /* 0x0000000000140947 */ /* 0x000fea0003800000 */
[----:B------:R-:W-:Y:S01]  /*76c0*/  ISETP.NE.AND P1, PT, R18, RZ, PT ;  /* 0x000000ff1200720c */ /* 0x000fe20003f25270 */
[----:B------:R-:W-:-:S04]  /*76d0*/  IMAD.MOV.U32 R3, RZ, RZ, 0x6100 ;  /* 0x00006100ff037424 */ /* 0x000fc800078e00ff */
[----:B------:R2:W-:Y:S08]  /*76e0*/  SYNCS.ARRIVE.TRANS64 RZ, [R0+URZ+0x36430], R3 ;  /* 0x0364300300ff79a7 */ /* 0x0005f0000800003f */
[----:B------:R-:W-:Y:S05]  /*76f0*/  @!P1 BRA `(.L_x_3591) ;  /* 0x0000000000049947 */ /* 0x000fea0003800000 */
[----:B------:R-:W-:Y:S01]  /*7700*/  BPT.TRAP 0x1 ;  /* 0x000000040000795c */ /* 0x000fe20000300000 */
.L_x_3591:
        /* <DEDUP_REMOVED lines=48> */
.L_x_3615:
[----:B------:R-:W-:Y:S05]  /*7a10*/  @P0 BRA `(.L_x_3593) ;  /* 0x0000000000140947 */ /* 0x000fea0003800000 */
[----:B------:R-:W-:Y:S01]  /*7a20*/  ISETP.NE.AND P1, PT, R18, RZ, PT ;  /* 0x000000ff1200720c */ /* 0x000fe20003f25270 */
[----:B--2---:R-:W-:-:S04]  /*7a30*/  IMAD.MOV.U32 R3, RZ, RZ, 0x6100 ;  /* 0x00006100ff037424 */ /* 0x004fc800078e00ff */
[----:B------:R3:W-:Y:S08]  /*7a40*/  SYNCS.ARRIVE.TRANS64 RZ, [R0+URZ+0x36418], R3 ;  /* 0x0364180300ff79a7 */ /* 0x0007f0000800003f */
[----:B------:R-:W-:Y:S05]  /*7a50*/  @!P1 BRA `(.L_x_3593) ;  /* 0x0000000000049947 */ /* 0x000fea0003800000 */
[----:B------:R-:W-:Y:S01]  /*7a60*/  BPT.TRAP 0x1 ;  /* 0x000000040000795c */ /* 0x000fe20000300000 */
.L_x_3593:
        /* <DEDUP_REMOVED lines=47> */
.L_x_3616:
        /* <DEDUP_REMOVED lines=8> */
.L_x_3595:
        /* <DEDUP_REMOVED lines=37> */
.L_x_3618:
[----:B------:R-:W-:Y:S05]  /*8030*/  @P0 BRA `(.L_x_3597) ;  /* 0x0000000000140947 */ /* 0x000fea0003800000 */
[----:B------:R-:W-:Y:S01]  /*8040*/  ISETP.NE.AND P1, PT, R18, RZ, PT ;  /* 0x000000ff1200720c */ /* 0x000fe20003f25270 */
[----:B--2---:R-:W-:-:S04]  /*8050*/  IMAD.MOV.U32 R5, RZ, RZ, 0x6100 ;  /* 0x00006100ff057424 */ /* 0x004fc800078e00ff */
[----:B------:R3:W-:Y:S08]  /*8060*/  SYNCS.ARRIVE.TRANS64 RZ, [R0+URZ+0x36410], R5 ;  /* 0x0364100500ff79a7 */ /* 0x0007f0000800003f */
[----:B------:R-:W-:Y:S05]  /*8070*/  @!P1 BRA `(.L_x_3597) ;  /* 0x0000000000049947 */ /* 0x000fea0003800000 */
[----:B------:R-:W-:Y:S01]  /*8080*/  BPT.TRAP 0x1 ;  /* 0x000000040000795c */ /* 0x000fe20000300000 */
.L_x_3597:
        /* <DEDUP_REMOVED lines=44> */
.L_x_3589:
[----:B------:R-:W-:Y:S01]  /*8350*/  ISETP.NE.AND P1, PT, R20, RZ, PT ;  /* 0x000000ff1400720c */ /* 0x000fe20003f25270 */
[----:B------:R-:W-:Y:S02]  /*8360*/  IMAD.MOV.U32 R16, RZ, RZ, 0x1 ;  /* 0x00000001ff107424 */ /* 0x000fe400078e00ff */
[----:B------:R-:W-:-:S10]  /*8370*/  IMAD.MOV.U32 R5, RZ, RZ, R14 ;  /* 0x000000ffff057224 */ /* 0x000fd400078e000e */
[----:B------:R-:W-:Y:S05]  /*8380*/  @!P1 BRA `(.L_x_3588) ;  /* 0x00000004008c9947 */ /* 0x000fea0003800000 */
[----:B------:R-:W2:Y:S02]  /*8390*/  SYNCS.PHASECHK.TRANS64.TRYWAIT P1, [R0+URZ+0x36438], R6 ;  /* 0x03643806000075a7 */ /* 0x000ea4000802017f */
[----:B--2---:R-:W-:Y:S05]  /*83a0*/  @!P1 BRA `(.L_x_3599) ;  /* 0x0000000c00b89947 */ /* 0x004fea0003800000 */
.L_x_3619:
[----:B------:R-:W-:Y:S05]  /*83b0*/  @P0 BRA `(.L_x_3600) ;  /* 0x0000000000140947 */ /* 0x000fea0003800000 */
[----:B------:R-:W-:Y:S01]  /*83c0*/  ISETP.NE.AND P1, PT, R18, RZ, PT ;  /* 0x000000ff1200720c */ /* 0x000fe20003f25270 */
[----:B------:R-:W-:-:S04]  /*83d0*/  IMAD.MOV.U32 R5, RZ, RZ, 0x6100 ;  /* 0x00006100ff057424 */ /* 0x000fc800078e00ff */
[----:B------:R3:W-:Y:S08]  /*83e0*/  SYNCS.ARRIVE.TRANS64 RZ, [R0+URZ+0x36430], R5 ;  /* 0x0364300500ff79a7 */ /* 0x0007f0000800003f */
[----:B------:R-:W-:Y:S05]  /*83f0*/  @!P1 BRA `(.L_x_3600) ;  /* 0x0000000000049947 */ /* 0x000fea0003800000 */
[----:B------:R-:W-:Y:S01]  /*8400*/  BPT.TRAP 0x1 ;  /* 0x000000040000795c */ /* 0x000fe20000300000 */
.L_x_3600:
        /* <DEDUP_REMOVED lines=42> */
.L_x_3620:
[----:B------:R-:W-:Y:S01]  /*86b0*/  IMAD.MOV.U32 R16, RZ, RZ, RZ ;  /* 0x000000ffff107224 */ /* 0x000fe200078e00ff */
[----:B------:R-:W-:Y:S06]  /*86c0*/  @P0 BRA `(.L_x_3602) ;  /* 0x0000000000140947 */ /* 0x000fec0003800000 */
[----:B------:R-:W-:Y:S01]  /*86d0*/  ISETP.NE.AND P1, PT, R18, RZ, PT ;  /* 0x000000ff1200720c */ /* 0x000fe20003f25270 */
[----:B-1----:R-:W-:-:S04]  /*86e0*/  IMAD.MOV.U32 R5, RZ, RZ, 0x6100 ;  /* 0x00006100ff057424 */ /* 0x002fc800078e00ff */
[----:B------:R2:W-:Y:S08]  /*86f0*/  SYNCS.ARRIVE.TRANS64 RZ, [R0+URZ+0x36418], R5 ;  /* 0x0364180500ff79a7 */ /* 0x0005f0000800003f */
[----:B------:R-:W-:Y:S05]  /*8700*/  @!P1 BRA `(.L_x_3602) ;  /* 0x0000000000049947 */ /* 0x000fea0003800000 */
[----:B------:R-:W-:Y:S01]  /*8710*/  BPT.TRAP 0x1 ;  /* 0x000000040000795c */ /* 0x000fe20000300000 */
.L_x_3602:
        /* <DEDUP_REMOVED lines=42> */
.L_x_3588:
[----:B------:R-:W-:-:S04]  /*89c0*/  SHF.L.U32 R3, R16, 0x1f, RZ ;  /* 0x0000001f10037819 */ /* 0x000fc800000006ff */
[----:B------:R-:W2:Y:S02]  /*89d0*/  SYNCS.PHASECHK.TRANS64.TRYWAIT P1, [R0+URZ+0x36438], R3 ;  /* 0x03643803000075a7 */ /* 0x000ea4000802017f */
[----:B--2---:R-:W-:Y:S05]  /*89e0*/  @!P1 BRA `(.L_x_3603) ;  /* 0x0000000800509947 */ /* 0x004fea0003800000 */
.L_x_3621:
[----:B------:R-:W-:Y:S05]  /*89f0*/  @P0 BRA `(.L_x_3604) ;  /* 0x0000000000180947 */ /* 0x000fea0003800000 */
[----:B------:R-:W3:Y:S01]  /*8a00*/  S2R R2, SR_TID.X ;  /* 0x0000000000027919 */ /* 0x000ee20000002100 */
[----:B--2---:R-:W-:-:S04]  /*8a10*/  IMAD.MOV.U32 R3, RZ, RZ, 0x6100 ;  /* 0x00006100ff037424 */ /* 0x004fc800078e00ff */
[----:B------:R4:W-:Y:S01]  /*8a20*/  SYNCS.ARRIVE.TRANS64 RZ, [R0+URZ+0x36430], R3 ;  /* 0x0364300300ff79a7 */ /* 0x0009e2000800003f */
[----:B---3--:R-:W-:-:S13]  /*8a30*/  LOP3.LUT P0, RZ, R2, 0x1f, RZ, 0xc0, !PT ;  /* 0x0000001f02ff7812 */ /* 0x008fda000780c0ff */
[----:B----4-:R-:W-:Y:S05]  /*8a40*/  @!P0 BRA `(.L_x_3604) ;  /* 0x0000000000048947 */ /* 0x010fea0003800000 */
[----:B------:R-:W-:Y:S01]  /*8a50*/  BPT.TRAP 0x1 ;  /* 0x000000040000795c */ /* 0x000fe20000300000 */
.L_x_3604:
        /* <DEDUP_REMOVED lines=44> */
.L_x_3585:
[----:B------:R-:W-:Y:S05]  /*8d20*/  BSYNC B0 ;  /* 0x0000000000007941 */ /* 0x000fea0003800000 */
.L_x_3581:
[----:B------:R-:W-:-:S03]  /*8d30*/  UMOV UR7, 0xffffffff ;  /* 0xffffffff00077882 */ /* 0x000fc60000000000 */
[----:B------:R-:W-:Y:S05]  /*8d40*/  BRA.DIV UR7, `(.L_x_3605) ;  /* 0x00000006078c7947 */ /* 0x000fea000b800000 */
[----:B------:R-:W-:-:S13]  /*8d50*/  ELECT P6, URZ, PT ;  /* 0x00000000003f782f */ /* 0x000fda00038c0000 */
.L_x_3624:
[----:B------:R-:W-:Y:S05]  /*8d60*/  @!P6 BRA `(.L_x_3506) ;  /* 0x000000000074e947 */ /* 0x000fea0003800000 */
[----:B-12---:R-:W2:Y:S02]  /*8d70*/  LDL.LU R0, [R1] ;  /* 0x0000000001007983 */ /* 0x006ea40000300800 */
[----:B--2---:R-:W-:-:S04]  /*8d80*/  LOP3.LUT R0, R0, 0x2, RZ, 0xfc, !PT ;  /* 0x0000000200007812 */ /* 0x004fc800078efcff */
[----:B------:R-:W-:-:S13]  /*8d90*/  ISETP.NE.AND P2, PT, R0, 0x3, PT ;  /* 0x000000030000780c */ /* 0x000fda0003f45270 */
[----:B------:R-:W-:Y:S05]  /*8da0*/  @!P2 BRA `(.L_x_3606) ;  /* 0x000000000004a947 */ /* 0x000fea0003800000 */
[----:B------:R-:W-:Y:S01]  /*8db0*/  BPT.TRAP 0x1 ;  /* 0x000000040000795c */ /* 0x000fe20000300000 */
.L_x_3606:
        /* <DEDUP_REMOVED lines=15> */
.L_x_3625:
[----:B------:R-:W2:Y:S02]  /*8eb0*/  SYNCS.PHASECHK.TRANS64.TRYWAIT P0, [R3+URZ], R2 ;  /* 0x00000002030075a7 */ /* 0x000ea4000800017f */
[----:B--2---:R-:W-:Y:S05]  /*8ec0*/  @!P0 BRA `(.L_x_3608) ;  /* 0x0000000400608947 */ /* 0x004fea0003800000 */
.L_x_3626:
[----:B------:R-:W-:Y:S05]  /*8ed0*/  @!P2 BRA `(.L_x_3609) ;  /* 0x000000000004a947 */ /* 0x000fea0003800000 */
[----:B------:R-:W-:Y:S01]  /*8ee0*/  BPT.TRAP 0x1 ;  /* 0x000000040000795c */ /* 0x000fe20000300000 */
.L_x_3609:
[----:B------:R-:W-:-:S07]  /*8ef0*/  SHF.L.U32 R16, R16, 0x1f, RZ ;  /* 0x0000001f10107819 */ /* 0x000fce00000006ff */
.L_x_3610:
[----:B---3--:R3:W4:Y:S02]  /*8f00*/  SYNCS.PHASECHK.TRANS64.TRYWAIT P0, [R9+URZ+0x36438], R16 ;  /* 0x03643810090075a7 */ /* 0x008724000800017f */
[----:B----4-:R-:W-:Y:S05]  /*8f10*/  @!P0 NANOSLEEP.SYNCS 0x989680 ;  /* 0x009896800000895d */ /* 0x010fea0003900000 */
[----:B------:R-:W4:Y:S02]  /*8f20*/  @!P0 SYNCS.PHASECHK.TRANS64 P0, [R9+URZ+0x36438], R16 ;  /* 0x03643810090085a7 */ /* 0x000f24000800007f */
[----:B----4-:R-:W-:Y:S05]  /*8f30*/  @!P0 BRA `(.L_x_3610) ;  /* 0xfffffffc00f08947 */ /* 0x010fea000383ffff */
.L_x_3506:
[----:B------:R-:W-:Y:S05]  /*8f40*/  BSYNC B6 ;  /* 0x0000000000067941 */ /* 0x000fea0003800000 */
.L_x_3498:
[----:B------:R-:W-:Y:S05]  /*8f50*/  EXIT ;  /* 0x000000000000794d */ /* 0x000fea0003800000 */
.L_x_3516:
[----:B------:R-:W-:Y:S02]  /*8f60*/  IMAD.MOV.U32 R12, RZ, RZ, RZ ;  /* 0x000000ffff0c7224 */ /* 0x000fe400078e00ff */
[----:B------:R-:W-:Y:S02]  /*8f70*/  IMAD.MOV.U32 R11, RZ, RZ, 0x1f ;  /* 0x0000001fff0b7424 */ /* 0x000fe400078e00ff */
[----:B------:R-:W-:-:S07]  /*8f80*/  IMAD.MOV.U32 R15, RZ, RZ, -0x1 ;  /* 0xffffffffff0f7424 */ /* 0x000fce00078e00ff */
[----:B--2---:R-:W-:Y:S05]  /*8f90*/  WARPSYNC.COLLECTIVE R15, `(.L_x_3611) ;  /* 0x000000000f087348 */ /* 0x004fea0003c00000 */
[----:B------:R1:W3:Y:S02]  /*8fa0*/  SHFL.IDX P6, R14, R13, R12, R11 ;  /* 0x0000000c0d0e7389 */ /* 0x0002e400000c000b */
[----:B-123--:R-:W-:Y:S01]  /*8fb0*/  ENDCOLLECTIVE ;  /* 0x000000000000791b */ /* 0x00efe20003800000 */
.L_x_3611:
[----:B------:R-:W-:Y:S05]  /*8fc0*/  BRA `(.L_x_3612) ;  /* 0xffffff8400747947 */ /* 0x000fea000383ffff */
.L_x_3518:
[----:B---3--:R3:W4:Y:S02]  /*8fd0*/  SYNCS.PHASECHK.TRANS64.TRYWAIT P0, [R155+URZ+0x36400], R10 ;  /* 0x0364000a9b0075a7 */ /* 0x008724000800017f */
[----:B----4-:R-:W-:Y:S05]  /*8fe0*/  @!P0 NANOSLEEP.SYNCS 0x989680 ;  /* 0x009896800000895d */ /* 0x010fea0003900000 */
[----:B------:R-:W4:Y:S02]  /*8ff0*/  @!P0 SYNCS.PHASECHK.TRANS64 P0, [R155+URZ+0x36400], R10 ;  /* 0x0364000a9b0085a7 */ /* 0x000f24000800007f */
[----:B----4-:R-:W-:Y:S05]  /*9000*/  @!P0 BRA `(.L_x_3518) ;  /* 0xfffffffc00f08947 */ /* 0x010fea000383ffff */
[----:B------:R-:W-:Y:S05]  /*9010*/  BRA `(.L_x_3517) ;  /* 0xffffff8400b47947 */ /* 0x000fea000383ffff */
.L_x_3522:
[----:B----4-:R4:W1:Y:S02]  /*9020*/  SYNCS.PHASECHK.TRANS64.TRYWAIT P1, [R3+URZ+0x36410], R12 ;  /* 0x0364100c030075a7 */ /* 0x010864000802017f */
[----:B-1----:R-:W-:Y:S05]  /*9030*/  @!P1 NANOSLEEP.SYNCS 0x989680 ;  /* 0x009896800000995d */ /* 0x002fea0003900000 */
[----:B------:R-:W1:Y:S02]  /*9040*/  @!P1 SYNCS.PHASECHK.TRANS64 P1, [R3+URZ+0x36410], R12 ;  /* 0x0364100c030095a7 */ /* 0x000e64000802007f */
[----:B-1----:R-:W-:Y:S05]  /*9050*/  @!P1 BRA `(.L_x_3522) ;  /* 0xfffffffc00f09947 */ /* 0x002fea000383ffff */
[----:B------:R-:W-:Y:S05]  /*9060*/  BRA `(.L_x_3521) ;  /* 0xffffff8c00687947 */ /* 0x000fea000383ffff */
.L_x_3526:
[----:B------:R1:W1:Y:S02]  /*9070*/  SYNCS.PHASECHK.TRANS64.TRYWAIT P1, [R155+URZ+0x36430], R14 ;  /* 0x0364300e9b0075a7 */ /* 0x000264000802017f */
[----:B-1----:R-:W-:Y:S05]  /*9080*/  @!P1 NANOSLEEP.SYNCS 0x989680 ;  /* 0x009896800000995d */ /* 0x002fea0003900000 */
[----:B------:R-:W1:Y:S02]  /*9090*/  @!P1 SYNCS.PHASECHK.TRANS64 P1, [R155+URZ+0x36430], R14 ;  /* 0x0364300e9b0095a7 */ /* 0x000e64000802007f */
[----:B-1----:R-:W-:Y:S05]  /*90a0*/  @!P1 BRA `(.L_x_3526) ;  /* 0xfffffffc00f09947 */ /* 0x002fea000383ffff */
[----:B------:R-:W-:Y:S05]  /*90b0*/  BRA `(.L_x_3525) ;  /* 0xffffff94000c7947 */ /* 0x000fea000383ffff */
.L_x_3586:
[----:B-1----:R1:W2:Y:S02]  /*90c0*/  SYNCS.PHASECHK.TRANS64.TRYWAIT P1, [R0+URZ+0x36420], R6 ;  /* 0x03642006000075a7 */ /* 0x0022a4000802017f */
[----:B--2---:R-:W-:Y:S05]  /*90d0*/  @!P1 NANOSLEEP.SYNCS 0x989680 ;  /* 0x009896800000995d */ /* 0x004fea0003900000 */
[----:B------:R-:W2:Y:S02]  /*90e0*/  @!P1 SYNCS.PHASECHK.TRANS64 P1, [R0+URZ+0x36420], R6 ;  /* 0x03642006000095a7 */ /* 0x000ea4000802007f */
[----:B--2---:R-:W-:Y:S05]  /*90f0*/  @!P1 BRA `(.L_x_3586) ;  /* 0xfffffffc00f09947 */ /* 0x004fea000383ffff */
[----:B------:R-:W-:Y:S05]  /*9100*/  BRA `(.L_x_3613) ;  /* 0xffffffdc00747947 */ /* 0x000fea000383ffff */
.L_x_3590:
[----:B-1----:R1:W2:Y:S02]  /*9110*/  SYNCS.PHASECHK.TRANS64.TRYWAIT P1, [R0+URZ+0x36438], R6 ;  /* 0x03643806000075a7 */ /* 0x0022a4000802017f */
[----:B--2---:R-:W-:Y:S05]  /*9120*/  @!P1 NANOSLEEP.SYNCS 0x989680 ;  /* 0x009896800000995d */ /* 0x004fea0003900000 */
[----:B------:R-:W2:Y:S02]  /*9130*/  @!P1 SYNCS.PHASECHK.TRANS64 P1, [R0+URZ+0x36438], R6 ;  /* 0x03643806000095a7 */ /* 0x000ea4000802007f */
[----:B--2---:R-:W-:Y:S05]  /*9140*/  @!P1 BRA `(.L_x_3590) ;  /* 0xfffffffc00f09947 */ /* 0x004fea000383ffff */
[----:B------:R-:W-:Y:S05]  /*9150*/  BRA `(.L_x_3614) ;  /* 0xffffffe400547947 */ /* 0x000fea000383ffff */
.L_x_3592:
[----:B--2---:R2:W3:Y:S02]  /*9160*/  SYNCS.PHASECHK.TRANS64.TRYWAIT P1, [R0+URZ+0x36428], R3 ;  /* 0x03642803000075a7 */ /* 0x0044e4000802017f */
[----:B---3--:R-:W-:Y:S05]  /*9170*/  @!P1 NANOSLEEP.SYNCS 0x989680 ;  /* 0x009896800000995d */ /* 0x008fea0003900000 */
[----:B------:R-:W3:Y:S02]  /*9180*/  @!P1 SYNCS.PHASECHK.TRANS64 P1, [R0+URZ+0x36428], R3 ;  /* 0x03642803000095a7 */ /* 0x000ee4000802007f */
[----:B---3--:R-:W-:Y:S05]  /*9190*/  @!P1 BRA `(.L_x_3592) ;  /* 0xfffffffc00f09947 */ /* 0x008fea000383ffff */
[----:B------:R-:W-:Y:S05]  /*91a0*/  BRA `(.L_x_3615) ;  /* 0xffffffe800187947 */ /* 0x000fea000383ffff */
.L_x_3594:
        /* <DEDUP_REMOVED lines=8> */
.L_x_3596:
[----:B------:R-:W-:-:S07]  /*9230*/  SHF.L.U32 R5, R7, 0x1f, RZ ;  /* 0x0000001f07057819 */ /* 0x000fce00000006ff */
.L_x_3617:
[----:B--2---:R2:W3:Y:S02]  /*9240*/  SYNCS.PHASECHK.TRANS64.TRYWAIT P1, [R0+URZ+0x36420], R5 ;  /* 0x03642005000075a7 */ /* 0x0044e4000802017f */
[----:B---3--:R-:W-:Y:S05]  /*9250*/  @!P1 NANOSLEEP.SYNCS 0x989680 ;  /* 0x009896800000995d */ /* 0x008fea0003900000 */
[----:B------:R-:W3:Y:S02]  /*9260*/  @!P1 SYNCS.PHASECHK.TRANS64 P1, [R0+URZ+0x36420], R5 ;  /* 0x03642005000095a7 */ /* 0x000ee4000802007f */
[----:B---3--:R-:W-:Y:S05]  /*9270*/  @!P1 BRA `(.L_x_3617) ;  /* 0xfffffffc00f09947 */ /* 0x008fea000383ffff */
[----:B------:R-:W-:Y:S05]  /*9280*/  BRA `(.L_x_3618) ;  /* 0xffffffec00687947 */ /* 0x000fea000383ffff */
.L_x_3599:
[----:B--2---:R2:W3:Y:S02]  /*9290*/  SYNCS.PHASECHK.TRANS64.TRYWAIT P1, [R0+URZ+0x36438], R6 ;  /* 0x03643806000075a7 */ /* 0x0044e4000802017f */
[----:B---3--:R-:W-:Y:S05]  /*92a0*/  @!P1 NANOSLEEP.SYNCS 0x989680 ;  /* 0x009896800000995d */ /* 0x008fea0003900000 */
[----:B------:R-:W3:Y:S02]  /*92b0*/  @!P1 SYNCS.PHASECHK.TRANS64 P1, [R0+URZ+0x36438], R6 ;  /* 0x03643806000095a7 */ /* 0x000ee4000802007f */
[----:B---3--:R-:W-:Y:S05]  /*92c0*/  @!P1 BRA `(.L_x_3599) ;  /* 0xfffffffc00f09947 */ /* 0x008fea000383ffff */
[----:B------:R-:W-:Y:S05]  /*92d0*/  BRA `(.L_x_3619) ;  /* 0xfffffff000347947 */ /* 0x000fea000383ffff */
.L_x_3601:
[----:B-1----:R1:W2:Y:S02]  /*92e0*/  SYNCS.PHASECHK.TRANS64.TRYWAIT P1, [R0+URZ+0x36428], R5 ;  /* 0x03642805000075a7 */ /* 0x0022a4000802017f */
[----:B--2---:R-:W-:Y:S05]  /*92f0*/  @!P1 NANOSLEEP.SYNCS 0x989680 ;  /* 0x009896800000995d */ /* 0x004fea0003900000 */
[----:B------:R-:W2:Y:S02]  /*9300*/  @!P1 SYNCS.PHASECHK.TRANS64 P1, [R0+URZ+0x36428], R5 ;  /* 0x03642805000095a7 */ /* 0x000ea4000802007f */
[----:B--2---:R-:W-:Y:S05]  /*9310*/  @!P1 BRA `(.L_x_3601) ;  /* 0xfffffffc00f09947 */ /* 0x004fea000383ffff */
[----:B------:R-:W-:Y:S05]  /*9320*/  BRA `(.L_x_3620) ;  /* 0xfffffff000e07947 */ /* 0x000fea000383ffff */
.L_x_3603:
[----:B--2---:R2:W3:Y:S02]  /*9330*/  SYNCS.PHASECHK.TRANS64.TRYWAIT P1, [R0+URZ+0x36438], R3 ;  /* 0x03643803000075a7 */ /* 0x0044e4000802017f */
[----:B---3--:R-:W-:Y:S05]  /*9340*/  @!P1 NANOSLEEP.SYNCS 0x989680 ;  /* 0x009896800000995d */ /* 0x008fea0003900000 */
[----:B------:R-:W3:Y:S02]  /*9350*/  @!P1 SYNCS.PHASECHK.TRANS64 P1, [R0+URZ+0x36438], R3 ;  /* 0x03643803000095a7 */ /* 0x000ee4000802007f */
[----:B---3--:R-:W-:Y:S05]  /*9360*/  @!P1 BRA `(.L_x_3603) ;  /* 0xfffffffc00f09947 */ /* 0x008fea000383ffff */
[----:B------:R-:W-:Y:S05]  /*9370*/  BRA `(.L_x_3621) ;  /* 0xfffffff4009c7947 */ /* 0x000fea000383ffff */
.L_x_3605:
[----:B------:R-:W-:Y:S01]  /*9380*/  BSSY B0, `(.L_x_3622) ;  /* 0x0000006000007945 */ /* 0x000fe20003800000 */
[----:B------:R-:W-:-:S07]  /*9390*/  IMAD.MOV.U32 R15, RZ, RZ, -0x1 ;  /* 0xffffffffff0f7424 */ /* 0x000fce00078e00ff */
[----:B-12---:R-:W-:Y:S05]  /*93a0*/  WARPSYNC.COLLECTIVE R15, `(.L_x_3623) ;  /* 0x000000000f0c7348 */ /* 0x006fea0003c00000 */
[----:B------:R-:W-:Y:S02]  /*93b0*/  ELECT P6, UR62, PT ;  /* 0x00000000003e782f */ /* 0x000fe400038c0000 */
[----:B------:R-:W-:Y:S01]  /*93c0*/  MOV R14, UR62 ;  /* 0x0000003e000e7c02 */ /* 0x000fe20008000f00 */
[----:B-12---:R-:W-:Y:S10]  /*93d0*/  ENDCOLLECTIVE ;  /* 0x000000000000791b */ /* 0x006ff40003800000 */
.L_x_3623:
[----:B------:R-:W-:Y:S05]  /*93e0*/  BSYNC B0 ;  /* 0x0000000000007941 */ /* 0x000fea0003800000 */
.L_x_3622:
[----:B------:R-:W-:Y:S05]  /*93f0*/  BRA `(.L_x_3624) ;  /* 0xfffffff800587947 */ /* 0x000fea000383ffff */
.L_x_3607:
[----:B-1----:R1:W2:Y:S02]  /*9400*/  SYNCS.PHASECHK.TRANS64.TRYWAIT P0, [R7+URZ], R0 ;  /* 0x00000000070075a7 */ /* 0x0022a4000800017f */
[----:B--2---:R-:W-:Y:S05]  /*9410*/  @!P0 NANOSLEEP.SYNCS 0x989680 ;  /* 0x009896800000895d */ /* 0x004fea0003900000 */
[----:B------:R-:W2:Y:S02]  /*9420*/  @!P0 SYNCS.PHASECHK.TRANS64 P0, [R7+URZ], R0 ;  /* 0x00000000070085a7 */ /* 0x000ea4000800007f */
[----:B--2---:R-:W-:Y:S05]  /*9430*/  @!P0 BRA `(.L_x_3607) ;  /* 0xfffffffc00f08947 */ /* 0x004fea000383ffff */
[----:B------:R-:W-:Y:S05]  /*9440*/  BRA `(.L_x_3625) ;  /* 0xfffffff800987947 */ /* 0x000fea000383ffff */
.L_x_3608:
[----:B--2---:R2:W3:Y:S02]  /*9450*/  SYNCS.PHASECHK.TRANS64.TRYWAIT P0, [R3+URZ], R2 ;  /* 0x00000002030075a7 */ /* 0x0044e4000800017f */
[----:B---3--:R-:W-:Y:S05]  /*9460*/  @!P0 NANOSLEEP.SYNCS 0x989680 ;  /* 0x009896800000895d */ /* 0x008fea0003900000 */
[----:B------:R-:W3:Y:S02]  /*9470*/  @!P0 SYNCS.PHASECHK.TRANS64 P0, [R3+URZ], R2 ;  /* 0x00000002030085a7 */ /* 0x000ee4000800007f */
[----:B---3--:R-:W-:Y:S05]  /*9480*/  @!P0 BRA `(.L_x_3608) ;  /* 0xfffffffc00f08947 */ /* 0x008fea000383ffff */
[----:B------:R-:W-:Y:S05]  /*9490*/  BRA `(.L_x_3626) ;  /* 0xfffffff8008c7947 */ /* 0x000fea000383ffff */
.L_x_3627:
        /* <DEDUP_REMOVED lines=14> */
.L_x_3878:


//--------------------- .text._ZN7cutlass13device_kernelIN5flash32FlashAttnBwdPostprocessConvertdQIN4cute5tupleIJNS3_1CILi96EEENS5_ILi192EEEEEENS_10bfloat16_tEfNS_4arch4Sm90ELi384ENS3_8TiledMMAINS3_8MMA_AtomIJNS3_4SM904GMMA27MMA_64x96x16_F32BF16BF16_SSILNSF_5MajorE1ELSH_1ELNSF_7ScaleInE1ELSI_1EEEEEENS3_6LayoutINS4_IJNS5_ILi3EEENS5_ILi1EEESN_EEENS4_IJSN_NS5_ILi0EEESP_EEEEENS4_IJNS3_10UnderscoreESS_SS_EEEEELb1EEEEEvNT_6ParamsE --------------------------
	.section	.text._ZN7cutlass13device_kernelIN5flash32FlashAttnBwdPostprocessConvertdQIN4cute5tupleIJNS3_1CILi96EEENS5_ILi192EEEEEENS_10bfloat16_tEfNS_4arch4Sm90ELi384ENS3_8TiledMMAINS3_8MMA_AtomIJNS3_4SM904GMMA27MMA_64x96x16_F32BF16BF16_SSILNSF_5MajorE1ELSH_1ELNSF_7ScaleInE1ELSI_1EEEEEENS3_6LayoutINS4_IJNS5_ILi3EEENS5_ILi1EEESN_EEENS4_IJSN_NS5_ILi0EEESP_EEEEENS4_IJNS3_10UnderscoreESS_SS_EEEEELb1EEEEEvNT_6ParamsE,"ax",@progbits
	.align	128
.text._ZN7cutlass13device_kernelIN5flash32FlashAttnBwdPostprocessConvertdQIN4cute5tupleIJNS3_1CILi96EEENS5_ILi192EEEEEENS_10bfloat16_tEfNS_4arch4Sm90ELi384ENS3_8TiledMMAINS3_8MMA_AtomIJNS3_4SM904GMMA27MMA_64x96x16_F32BF16BF16_SSILNSF_5MajorE1ELSH_1ELNSF_7ScaleInE1ELSI_1EEEEEENS3_6LayoutINS4_IJNS5_ILi3EEENS5_ILi1EEESN_EEENS4_IJSN_NS5_ILi0EEESP_EEEEENS4_IJNS3_10UnderscoreESS_SS_EEEEELb1EEEEEvNT_6ParamsE:
        .type           _ZN7cutlass13device_kernelIN5flash32FlashAttnBwdPostprocessConvertdQIN4cute5tupleIJNS3_1CILi96EEENS5_ILi192EEEEEENS_10bfloat16_tEfNS_4arch4Sm90ELi384ENS3_8TiledMMAINS3_8MMA_AtomIJNS3_4SM904GMMA27MMA_64x96x16_F32BF16BF16_SSILNSF_5MajorE1ELSH_1ELNSF_7ScaleInE1ELSI_1EEEEEENS3_6LayoutINS4_IJNS5_ILi3EEENS5_ILi1EEESN_EEENS4_IJSN_NS5_ILi0EEESP_EEEEENS4_IJNS3_10UnderscoreESS_SS_EEEEELb1EEEEEvNT_6ParamsE,@function
        .size           _ZN7cutlass13device_kernelIN5flash32FlashAttnBwdPostprocessConvertdQIN4cute5tupleIJNS3_1CILi96EEENS5_ILi192EEEEEENS_10bfloat16_tEfNS_4arch4Sm90ELi384ENS3_8TiledMMAINS3_8MMA_AtomIJNS3_4SM904GMMA27MMA_64x96x16_F32BF16BF16_SSILNSF_5MajorE1ELSH_1ELNSF_7ScaleInE1ELSI_1EEEEEENS3_6LayoutINS4_IJNS5_ILi3EEENS5_ILi1EEESN_EEENS4_IJSN_NS5_ILi0EEESP_EEEEENS4_IJNS3_10UnderscoreESS_SS_EEEEELb1EEEEEvNT_6ParamsE,(.L_x_3879 - _ZN7cutlass13device_kernelIN5flash32FlashAttnBwdPostprocessConvertdQIN4cute5tupleIJNS3_1CILi96EEENS5_ILi192EEEEEENS_10bfloat16_tEfNS_4arch4Sm90ELi384ENS3_8TiledMMAINS3_8MMA_AtomIJNS3_4SM904GMMA27MMA_64x96x16_F32BF16BF16_SSILNSF_5MajorE1ELSH_1ELNSF_7ScaleInE1ELSI_1EEEEEENS3_6LayoutINS4_IJNS5_ILi3EEENS5_ILi1EEESN_EEENS4_IJSN_NS5_ILi0EEESP_EEEEENS4_IJNS3_10UnderscoreESS_SS_EEEEELb1EEEEEvNT_6ParamsE)
        .other          _ZN7cutlass13device_kernelIN5flash32FlashAttnBwdPostprocessConvertdQIN4cute5tupleIJNS3_1CILi96EEENS5_ILi192EEEEEENS_10bfloat16_tEfNS_4arch4Sm90ELi384ENS3_8TiledMMAINS3_8MMA_AtomIJNS3_4SM904GMMA27MMA_64x96x16_F32BF16BF16_SSILNSF_5MajorE1ELSH_1ELNSF_7ScaleInE1ELSI_1EEEEEENS3_6LayoutINS4_IJNS5_ILi3EEENS5_ILi1EEESN_EEENS4_IJSN_NS5_ILi0EEESP_EEEEENS4_IJNS3_10UnderscoreESS_SS_EEEEELb1EEEEEvNT_6ParamsE,@"STO_CUDA_ENTRY STV_DEFAULT"
_ZN7cutlass13device_kernelIN5flash32FlashAttnBwdPostprocessConvertdQIN4cute5tupleIJNS3_1CILi96EEENS5_ILi192EEEEEENS_10bfloat16_tEfNS_4arch4Sm90ELi384ENS3_8TiledMMAINS3_8MMA_AtomIJNS3_4SM904GMMA27MMA_64x96x16_F32BF16BF16_SSILNSF_5MajorE1ELSH_1ELNSF_7ScaleInE1ELSI_1EEEEEENS3_6LayoutINS4_IJNS5_ILi3EEENS5_ILi1EEESN_EEENS4_IJSN_NS5_ILi0EEESP_EEEEENS4_IJNS3_10UnderscoreESS_SS_EEEEELb1EEEEEvNT_6ParamsE:
[----:B------:R-:W-:Y:S08]  /*0000*/  LDC R1, c[0x0][0x28] ;  /* 0x00000a00ff017b82 */ /* 0x000ff00000000800 */
[----:B------:R-:W0:Y:S01]  /*0010*/  LDC.64 R4, c[0x0][0x278] ;  /* 0x00009e00ff047b82 */ /* 0x000e220000000a00 */
[----:B------:R-:W1:Y:S01]  /*0020*/  S2R R11, SR_CTAID.Z ;  /* 0x00000000000b7919 */ /* 0x000e620000002700 */
[----:B------:R-:W-:-:S06]  /*0030*/  ULDC.64 UR8, c[0x0][0x208] ;  /* 0x0000820000087ab9 */ /* 0x000fcc0000000a00 */
[----:B------:R-:W2:Y:S08]  /*0040*/  LDC.64 R8, c[0x0][0x270] ;  /* 0x00009c00ff087b82 */ /* 0x000eb00000000a00 */
[----:B------:R-:W1:Y:S01]  /*0050*/  LDC.64 R2, c[0x0][0x270] ;  /* 0x00009c00ff027b82 */ /* 0x000e620000000a00 */
[----:B0-----:R-:W-:-:S04]  /*0060*/  ISETP.NE.U32.AND P2, PT, R4, RZ, PT ;  /* 0x000000ff0400720c */ /* 0x001fc80003f45070 */
[----:B------:R-:W-:-:S03]  /*0070*/  ISETP.NE.AND.EX P2, PT, R5, RZ, PT, P2 ;  /* 0x000000ff0500720c */ /* 0x000fc60003f45320 */
[----:B------:R-:W0:Y:S01]  /*0080*/  LDC R55, c[0x0][0x240] ;  /* 0x00009000ff377b82 */ /* 0x000e220000000800 */
[----:B--2---:R-:W-:-:S04]  /*0090*/  ISETP.NE.U32.AND P1, PT, R8, RZ, PT ;  /* 0x000000ff0800720c */ /* 0x004fc80003f25070 */
[----:B------:R-:W-:Y:S01]  /*00a0*/  ISETP.NE.AND.EX P1, PT, R9, RZ, PT, P1 ;  /* 0x000000ff0900720c */ /* 0x000fe20003f25310 */
[----:B-1----:R-:W-:-:S04]  /*00b0*/  IMAD.WIDE R2, R11, 0x4, R2 ;  /* 0x000000040b027825 */ /* 0x002fc800078e0202 */
[----:B------:R-:W1:Y:S08]  /*00c0*/  @P2 LDC.64 R4, c[0x0][0x278] ;  /* 0x00009e00ff042b82 */ /* 0x000e700000000a00 */
[----:B------:R2:W5:Y:S01]  /*00d0*/  @P1 LDG.E R7, desc[UR8][R2.64] ;  /* 0x0000000802071981 */ /* 0x000562000c1e1900 */
[----:B-1----:R-:W-:-:S05]  /*00e0*/  @P2 IMAD.WIDE R4, R11, 0x4, R4 ;  /* 0x000000040b042825 */ /* 0x002fca00078e0204 */
[----:B0-----:R2:W5:Y:S01]  /*00f0*/  @P2 LDG.E R55, desc[UR8][R4.64] ;  /* 0x0000000804372981 */ /* 0x001562000c1e1900 */
[----:B------:R-:W-:Y:S01]  /*0100*/  ISETP.NE.U32.AND P0, PT, R8, RZ, PT ;  /* 0x000000ff0800720c */ /* 0x000fe20003f05070 */
[----:B------:R-:W0:Y:S03]  /*0110*/  S2R R48, SR_CTAID.X ;  /* 0x0000000000307919 */ /* 0x000e260000002500 */
[----:B------:R-:W-:Y:S01]  /*0120*/  ISETP.NE.AND.EX P0, PT, R9, RZ, PT, P0 ;  /* 0x000000ff0900720c */ /* 0x000fe20003f05300 */
[----:B0-----:R-:W-:Y:S01]  /*0130*/  IMAD R0, R48, 0x60, RZ ;  /* 0x0000006030007824 */ /* 0x001fe200078e02ff */
[----:B--2---:R-:W-:Y:S11]  /*0140*/  @P2 BRA `(.L_x_3628) ;  /* 0x0000000000102947 */ /* 0x004ff60003800000 */
[----:B------:R-:W-:Y:S05]  /*0150*/  @!P1 BRA `(.L_x_3628) ;  /* 0x00000000000c9947 */ /* 0x000fea0003800000 */
[----:B------:R-:W2:Y:S04]  /*0160*/  LDG.E R4, desc[UR8][R2.64] ;  /* 0x0000000802047981 */ /* 0x000ea8000c1e1900 */
[----:B-----5:R-:W2:Y:S02]  /*0170*/  LDG.E R55, desc[UR8][R2.64+0x4] ;  /* 0x0000040802377981 */ /* 0x020ea4000c1e1900 */
[----:B--2---:R-:W-:-:S07]  /*0180*/  IMAD.IADD R55, R55, 0x1, -R4 ;  /* 0x0000000137377824 */ /* 0x004fce00078e0a04 */
.L_x_3628:
[----:B-----5:R-:W-:-:S13]  /*0190*/  ISETP.GE.AND P2, PT, R0, R55, PT ;  /* 0x000000370000720c */ /* 0x020fda0003f46270 */
[----:B------:R-:W-:Y:S05]  /*01a0*/  @P0 EXIT P2 ;  /* 0x000000000000094d */ /* 0x000fea0001000000 */
[C---:B------:R-:W-:Y:S01]  /*01b0*/  @P1 IMAD R2, R11.reuse, 0x60, R7 ;  /* 0x000000600b021824 */ /* 0x040fe200078e0207 */
[----:B------:R-:W0:Y:S01]  /*01c0*/  S2R R0, SR_CTAID.Y ;  /* 0x0000000000007919 */ /* 0x000e220000002600 */
[----:B------:R-:W1:Y:S01]  /*01d0*/  LDC.64 R14, c[0x0][0x228] ;  /* 0x00008a00ff0e7b82 */ /* 0x000e620000000a00 */
[----:B------:R-:W-:Y:S01]  /*01e0*/  IMAD R9, R48, 0x4800, RZ ;  /* 0x0000480030097824 */ /* 0x000fe200078e02ff */
[----:B------:R-:W-:Y:S01]  /*01f0*/  SHF.R.S32.HI R53, RZ, 0x1f, R11 ;  /* 0x0000001fff357819 */ /* 0x000fe2000001140b */
[----:B------:R-:W-:Y:S01]  /*0200*/  @P1 IMAD.HI R2, R2, 0x2aaaaaab, RZ ;  /* 0x2aaaaaab02021827 */ /* 0x000fe200078e02ff */
[----:B------:R-:W2:Y:S01]  /*0210*/  S2R R12, SR_TID.X ;  /* 0x00000000000c7919 */ /* 0x000ea20000002100 */
[----:B------:R-:W-:Y:S01]  /*0220*/  SEL R50, R11, RZ, !P0 ;  /* 0x000000ff0b327207 */ /* 0x000fe20004000000 */
[----:B------:R-:W-:Y:S01]  /*0230*/  BSSY B0, `(.L_x_3629) ;  /* 0x000002f000007945 */ /* 0x000fe20003800000 */
[----:B------:R-:W-:Y:S01]  /*0240*/  SEL R53, R53, RZ, !P0 ;  /* 0x000000ff35357207 */ /* 0x000fe20004000000 */
[----:B------:R-:W3:Y:S01]  /*0250*/  LDC.64 R16, c[0x0][0x230] ;  /* 0x00008c00ff107b82 */ /* 0x000ee20000000a00 */
[----:B------:R-:W-:Y:S01]  /*0260*/  @P1 SHF.R.U32.HI R3, RZ, 0x1f, R2 ;  /* 0x0000001fff031819 */ /* 0x000fe20000011602 */
[----:B------:R-:W4:Y:S03]  /*0270*/  S2R R13, SR_CgaCtaId ;  /* 0x00000000000d7919 */ /* 0x000f260000008800 */
[----:B------:R-:W-:-:S05]  /*0280*/  @P1 LEA.HI.SX32 R3, R2, R3, 0x1c ;  /* 0x0000000302031211 */ /* 0x000fca00078fe2ff */
[----:B------:R-:W-:Y:S01]  /*0290*/  @P1 IMAD R5, R3, 0x4800, RZ ;  /* 0x0000480003051824 */ /* 0x000fe200078e02ff */
[----:B------:R-:W-:-:S03]  /*02a0*/  CS2R R2, SRZ ;  /* 0x0000000000027805 */ /* 0x000fc6000001ff00 */
[--C-:B------:R-:W-:Y:S01]  /*02b0*/  @P1 IMAD.MOV.U32 R2, RZ, RZ, R5.reuse ;  /* 0x000000ffff021224 */ /* 0x100fe200078e0005 */
[----:B------:R-:W-:-:S04]  /*02c0*/  @P1 SHF.R.S32.HI R3, RZ, 0x1f, R5 ;  /* 0x0000001fff031819 */ /* 0x000fc80000011405 */
[----:B------:R-:W-:-:S04]  /*02d0*/  IADD3 R2, P2, R9, R2, RZ ;  /* 0x0000000209027210 */ /* 0x000fc80007f5e0ff */
[----:B------:R-:W-:Y:S02]  /*02e0*/  LEA.HI.X.SX32 R3, R9, R3, 0x1, P2 ;  /* 0x0000000309037211 */ /* 0x000fe400010f0eff */
[----:B------:R-:W5:Y:S01]  /*02f0*/  LDC.64 R8, c[0x0][0x210] ;  /* 0x00008400ff087b82 */ /* 0x000f620000000a00 */
[----:B0-----:R-:W-:Y:S01]  /*0300*/  SHF.R.S32.HI R51, RZ, 0x1f, R0 ;  /* 0x0000001fff337819 */ /* 0x001fe20000011400 */
[----:B-1----:R-:W-:Y:S01]  /*0310*/  IMAD.WIDE.U32 R2, R0, R14, R2 ;  /* 0x0000000e00027225 */ /* 0x002fe200078e0002 */
[----:B--2---:R-:W-:-:S03]  /*0320*/  ISETP.NE.AND P0, PT, R12, RZ, PT ;  /* 0x000000ff0c00720c */ /* 0x004fc60003f05270 */
[----:B------:R-:W-:-:S04]  /*0330*/  IMAD R4, R51, R14, RZ ;  /* 0x0000000e33047224 */ /* 0x000fc800078e02ff */
[----:B------:R-:W-:Y:S02]  /*0340*/  IMAD R5, R0, R15, R4 ;  /* 0x0000000f00057224 */ /* 0x000fe400078e0204 */
[-C--:B---3--:R-:W-:Y:S02]  /*0350*/  IMAD R4, R53, R16.reuse, RZ ;  /* 0x0000001035047224 */ /* 0x088fe400078e02ff */
[----:B------:R-:W-:Y:S02]  /*0360*/  IMAD.IADD R3, R3, 0x1, R5 ;  /* 0x0000000103037824 */ /* 0x000fe400078e0205 */
[C---:B------:R-:W-:Y:S02]  /*0370*/  IMAD R5, R50.reuse, R17, R4 ;  /* 0x0000001132057224 */ /* 0x040fe400078e0204 */
[----:B------:R-:W-:-:S05]  /*0380*/  IMAD.WIDE.U32 R2, R50, R16, R2 ;  /* 0x0000001032027225 */ /* 0x000fca00078e0002 */
[----:B------:R-:W-:Y:S02]  /*0390*/  IADD3 R3, R3, R5, RZ ;  /* 0x0000000503037210 */ /* 0x000fe40007ffe0ff */
[----:B-----5:R-:W-:-:S04]  /*03a0*/  LEA R8, P2, R2, R8, 0x2 ;  /* 0x0000000802087211 */ /* 0x020fc800078410ff */
[----:B------:R-:W-:Y:S01]  /*03b0*/  LEA.HI.X R3, R2, R9, R3, 0x2, P2 ;  /* 0x0000000902037211 */ /* 0x000fe200010f1403 */
[----:B----4-:R-:W-:Y:S08]  /*03c0*/  @P0 BRA `(.L_x_3630) ;  /* 0x0000000000540947 */ /* 0x010ff00003800000 */
[----:B------:R-:W0:Y:S01]  /*03d0*/  S2UR UR7, SR_CgaCtaId ;  /* 0x00000000000779c3 */ /* 0x000e220000008800 */
[----:B------:R-:W-:Y:S01]  /*03e0*/  UMOV UR6, 0x400 ;  /* 0x0000040000067882 */ /* 0x000fe20000000000 */
[----:B------:R-:W-:Y:S01]  /*03f0*/  UMOV UR4, 0x1 ;  /* 0x0000000100047882 */ /* 0x000fe20000000000 */
[----:B------:R-:W-:Y:S01]  /*0400*/  IMAD.MOV.U32 R2, RZ, RZ, 0x12000 ;  /* 0x00012000ff027424 */ /* 0x000fe200078e00ff */
[----:B------:R-:W-:-:S04]  /*0410*/  UIADD3 UR4, -UR4, 0x100000, URZ ;  /* 0x0010000004047890 */ /* 0x000fc8000fffe13f */
[----:B------:R-:W-:Y:S02]  /*0420*/  USHF.L.U32 UR5, UR4, 0xb, URZ ;  /* 0x0000000b04057899 */ /* 0x000fe4000800063f */
[----:B------:R-:W-:Y:S01]  /*0430*/  USHF.L.U32 UR4, UR4, 0x1, URZ ;  /* 0x0000000104047899 */ /* 0x000fe2000800063f */
[----:B------:R-:W-:Y:S01]  /*0440*/  PLOP3.LUT P0, PT, PT, PT, PT, 0x80, 0x0 ;  /* 0x000000000000781c */ /* 0x000fe20003f0f070 */
[----:B------:R-:W-:Y:S01]  /*0450*/  UMOV UR10, 0x1200 ;  /* 0x00001200000a7882 */ /* 0x000fe20000000000 */
[----:B0-----:R-:W-:-:S04]  /*0460*/  ULEA UR6, UR7, UR6, 0x18 ;  /* 0x0000000607067291 */ /* 0x001fc8000f8ec03f */
[----:B------:R-:W-:Y:S01]  /*0470*/  UIADD3 UR7, UR6, 0x1b000, URZ ;  /* 0x0001b00006077890 */ /* 0x000fe2000fffe03f */
[----:B------:R-:W0:Y:S07]  /*0480*/  FENCE.VIEW.ASYNC.S ;  /* 0x00000000000073c6 */ /* 0x000e2e0000000000 */
[----:B0-----:R0:W1:Y:S02]  /*0490*/  SYNCS.EXCH.64 URZ, [UR6+0x1b000], UR4 ;  /* 0x01b00004063f75b2 */ /* 0x0010640008000100 */
[----:B0-----:R-:W-:-:S02]  /*04a0*/  R2UR UR4, R8 ;  /* 0x00000000080472ca */ /* 0x001fc400000e0000 */
[----:B------:R-:W-:Y:S01]  /*04b0*/  R2UR UR5, R3 ;  /* 0x00000000030572ca */ /* 0x000fe200000e0000 */
[----:B-1----:R0:W-:-:S14]  /*04c0*/  SYNCS.ARRIVE.TRANS64 RZ, [UR6+0x1b000], R2 ;  /* 0x01b00002ffff79a7 */ /* 0x0021dc0008000006 */
.L_x_3631:
[----:B------:R-:W-:Y:S01]  /*04d0*/  @P0 ELECT P2, URZ, PT ;  /* 0x00000000003f082f */ /* 0x000fe20003840000 */
[----:B------:R1:W-:-:S12]  /*04e0*/  UBLKCP.S.G [UR6], [UR4], UR10 ;  /* 0x00000006040073ba */ /* 0x0003d8000800020a */
[----:B------:R-:W-:Y:S02]  /*04f0*/  @P2 PLOP3.LUT P0, PT, P2, PT, PT, 0x8, 0x0 ;  /* 0x000000000000281c */ /* 0x000fe4000170e170 */
[----:B------:R-:W-:-:S11]  /*0500*/  PLOP3.LUT P2, PT, PT, PT, PT, 0x8, 0x0 ;  /* 0x000000000000781c */ /* 0x000fd60003f4e170 */
[----:B-1----:R-:W-:Y:S05]  /*0510*/  @P0 BRA.U.ANY `(.L_x_3631) ;  /* 0xfffffffd00ec0947 */ /* 0x002fea000393ffff */
.L_x_3630:
[----:B------:R-:W-:Y:S05]  /*0520*/  BSYNC B0 ;  /* 0x0000000000007941 */ /* 0x000fea0003800000 */
.L_x_3629:
[----:B------:R-:W-:Y:S01]  /*0530*/  BAR.SYNC.DEFER_BLOCKING 0x0 ;  /* 0x0000000000007b1d */ /* 0x000fe20000010000 */
[----:B0-----:R-:W-:Y:S02]  /*0540*/  MOV R2, 0x400 ;  /* 0x0000040000027802 */ /* 0x001fe40000000f00 */
[----:B------:R-:W-:Y:S02]  /*0550*/  CS2R R68, SRZ ;  /* 0x0000000000447805 */ /* 0x000fe4000001ff00 */
[----:B------:R-:W-:Y:S01]  /*0560*/  SHF.L.U32 R3, RZ, 0x1f, RZ ;  /* 0x0000001fff037819 */ /* 0x000fe200000006ff */
[--C-:B------:R-:W-:Y:S01]  /*0570*/  @P1 IMAD.MOV.U32 R68, RZ, RZ, R7.reuse ;  /* 0x000000ffff441224 */ /* 0x100fe200078e0007 */
[----:B------:R-:W-:Y:S02]  /*0580*/  LEA R2, R13, R2, 0x18 ;  /* 0x000000020d027211 */ /* 0x000fe400078ec0ff */
[----:B------:R-:W-:-:S07]  /*0590*/  @P1 SHF.R.S32.HI R69, RZ, 0x1f, R7 ;  /* 0x0000001fff451819 */ /* 0x000fce0000011407 */
.L_x_3632:
[----:B0-----:R0:W1:Y:S02]  /*05a0*/  SYNCS.PHASECHK.TRANS64.TRYWAIT P0, [R2+URZ+0x1b000], R3 ;  /* 0x01b00003020075a7 */ /* 0x001064000800017f */
[----:B-1----:R-:W-:Y:S05]  /*05b0*/  @!P0 NANOSLEEP.SYNCS 0x989680 ;  /* 0x009896800000895d */ /* 0x002fea0003900000 */
[----:B------:R-:W1:Y:S02]  /*05c0*/  @!P0 SYNCS.PHASECHK.TRANS64 P0, [R2+URZ+0x1b000], R3 ;  /* 0x01b00003020085a7 */ /* 0x000e64000800007f */
[----:B-1----:R-:W-:Y:S05]  /*05d0*/  @!P0 BRA `(.L_x_3632) ;  /* 0xfffffffc00f08947 */ /* 0x002fea000383ffff */
[----:B------:R-:W-:Y:S01]  /*05e0*/  SHF.R.S32.HI R5, RZ, 0x1f, R12 ;  /* 0x0000001fff057819 */ /* 0x000fe2000001140c */
[----:B------:R-:W-:Y:S01]  /*05f0*/  IMAD.HI R6, R12, 0x2aaaaaab, RZ ;  /* 0x2aaaaaab0c067827 */ /* 0x000fe200078e02ff */
[----:B------:R-:W-:Y:S01]  /*0600*/  ULDC UR4, c[0x0][0x268] ;  /* 0x00009a0000047ab9 */ /* 0x000fe20000000800 */
[----:B------:R-:W-:Y:S01]  /*0610*/  ULDC.64 UR6, c[0x0][0x258] ;  /* 0x0000960000067ab9 */ /* 0x000fe20000000a00 */
[----:B0-----:R-:W-:Y:S01]  /*0620*/  LEA.HI R3, R5, R12, RZ, 0x7 ;  /* 0x0000000c05037211 */ /* 0x001fe200078f38ff */
[----:B------:R-:W-:Y:S01]  /*0630*/  IMAD R55, R48, -0x60, R55 ;  /* 0xffffffa030377824 */ /* 0x000fe200078e0237 */
[----:B------:R-:W-:Y:S01]  /*0640*/  SHF.R.U32.HI R9, RZ, 0x1f, R6 ;  /* 0x0000001fff097819 */ /* 0x000fe20000011606 */
[----:B------:R-:W-:Y:S01]  /*0650*/  IMAD R51, R51, UR6, RZ ;  /* 0x0000000633337c24 */ /* 0x000fe2000f8e02ff */
[----:B------:R-:W-:Y:S01]  /*0660*/  LOP3.LUT R7, R3, 0x3fffff80, RZ, 0xc0, !PT ;  /* 0x3fffff8003077812 */ /* 0x000fe200078ec0ff */
[----:B------:R-:W-:Y:S01]  /*0670*/  BSSY B0, `(.L_x_3633) ;  /* 0x00000b7000007945 */ /* 0x000fe20003800000 */
[----:B------:R-:W-:Y:S01]  /*0680*/  SHF.R.S32.HI R4, RZ, 0x7, R3 ;  /* 0x00000007ff047819 */ /* 0x000fe20000011403 */
[----:B------:R-:W-:Y:S01]  /*0690*/  IMAD R51, R0, UR7, R51 ;  /* 0x0000000700337c24 */ /* 0x000fe2000f8e0233 */
[-C--:B------:R-:W-:Y:S01]  /*06a0*/  LEA.HI R14, R6, R9.reuse, RZ, 0x1d ;  /* 0x00000009060e7211 */ /* 0x080fe200078fe8ff */
[----:B------:R-:W-:Y:S01]  /*06b0*/  IMAD.IADD R7, R12, 0x1, -R7 ;  /* 0x000000010c077824 */ /* 0x000fe200078e0a07 */
[----:B------:R-:W-:-:S02]  /*06c0*/  LEA.HI.SX32 R3, R6, R9, 0x1e ;  /* 0x0000000906037211 */ /* 0x000fc400078ff2ff */
[----:B------:R-:W-:Y:S01]  /*06d0*/  LEA.HI R15, R6, R9, RZ, 0x1b ;  /* 0x00000009060f7211 */ /* 0x000fe200078fd8ff */
[----:B------:R-:W-:Y:S01]  /*06e0*/  IMAD R7, R4, 0x600, R7 ;  /* 0x0000060004077824 */ /* 0x000fe200078e0207 */
[-C--:B------:R-:W-:Y:S01]  /*06f0*/  LEA.HI R4, R5, R12.reuse, RZ, 0x3 ;  /* 0x0000000c05047211 */ /* 0x080fe200078f18ff */
[----:B------:R-:W-:Y:S01]  /*0700*/  IMAD R66, R3, -0x18, R12 ;  /* 0xffffffe803427824 */ /* 0x000fe200078e020c */
[-C--:B------:R-:W-:Y:S01]  /*0710*/  LEA.HI R8, R5, R12.reuse, RZ, 0x4 ;  /* 0x0000000c05087211 */ /* 0x080fe200078f20ff */
[----:B------:R-:W-:Y:S01]  /*0720*/  IMAD.SHL.U32 R24, R14, 0x40, RZ ;  /* 0x000000400e187824 */ /* 0x000fe200078e00ff */
[----:B------:R-:W-:Y:S02]  /*0730*/  SHF.L.U32 R7, R7, 0x2, RZ ;  /* 0x0000000207077819 */ /* 0x000fe400000006ff */
[CC--:B------:R-:W-:Y:S02]  /*0740*/  LEA.HI R10, R5.reuse, R12.reuse, RZ, 0x6 ;  /* 0x0000000c050a7211 */ /* 0x0c0fe400078f30ff */
[----:B------:R-:W-:Y:S01]  /*0750*/  LEA.HI R6, R5, R12, RZ, 0x5 ;  /* 0x0000000c05067211 */ /* 0x000fe200078f28ff */
[----:B------:R-:W-:Y:S01]  /*0760*/  IMAD R64, R7, 0x4, R2 ;  /* 0x0000000407407824 */ /* 0x000fe200078e0202 */
[----:B------:R-:W-:-:S02]  /*0770*/  LOP3.LUT R5, R4, 0xfffffff8, RZ, 0xc0, !PT ;  /* 0xfffffff804057812 */ /* 0x000fc400078ec0ff */
[----:B------:R-:W-:Y:S02]  /*0780*/  SHF.R.S32.HI R9, RZ, 0x4, R8 ;  /* 0x00000004ff097819 */ /* 0x000fe40000011408 */
[----:B------:R-:W0:Y:S01]  /*0790*/  LDS.128 R44, [R64] ;  /* 0x00000000402c7984 */ /* 0x000e220000000c00 */
[----:B------:R-:W-:Y:S01]  /*07a0*/  IMAD.IADD R22, R12, 0x1, -R5 ;  /* 0x000000010c167824 */ /* 0x000fe200078e0a05 */
[----:B------:R-:W-:Y:S02]  /*07b0*/  LEA.HI R5, R3, R3, RZ, 0x1 ;  /* 0x0000000303057211 */ /* 0x000fe400078f08ff */
[----:B------:R-:W-:Y:S01]  /*07c0*/  LEA.HI R8, R8, R9, RZ, 0x1 ;  /* 0x0000000908087211 */ /* 0x000fe200078f08ff */
[----:B------:R-:W1:Y:S01]  /*07d0*/  LDS.128 R40, [R64+0x2800] ;  /* 0x0028000040287984 */ /* 0x000e620000000c00 */
[----:B------:R-:W-:Y:S02]  /*07e0*/  LEA.HI R23, R22, R22, RZ, 0x1 ;  /* 0x0000001616177211 */ /* 0x000fe400078f08ff */
[----:B------:R-:W-:Y:S01]  /*07f0*/  LOP3.LUT R16, R5, 0x7fffffe, RZ, 0xc0, !PT ;  /* 0x07fffffe05107812 */ /* 0x000fe200078ec0ff */
[----:B------:R-:W2:Y:S01]  /*0800*/  LDS.128 R36, [R64+0x3000] ;  /* 0x0030000040247984 */ /* 0x000ea20000000c00 */
[----:B------:R-:W-:-:S02]  /*0810*/  SHF.R.S32.HI R27, RZ, 0x1f, R66 ;  /* 0x0000001fff1b7819 */ /* 0x000fc40000011442 */
[C---:B------:R-:W-:Y:S01]  /*0820*/  LOP3.LUT R13, R23.reuse, 0x3fffffe, RZ, 0xc0, !PT ;  /* 0x03fffffe170d7812 */ /* 0x040fe200078ec0ff */
[----:B------:R-:W-:Y:S01]  /*0830*/  IMAD.SHL.U32 R23, R23, 0x20, RZ ;  /* 0x0000002017177824 */ /* 0x000fe200078e00ff */
[----:B------:R-:W-:Y:S01]  /*0840*/  LOP3.LUT R8, R8, 0xfffffe, RZ, 0xc0, !PT ;  /* 0x00fffffe08087812 */ /* 0x000fe200078ec0ff */
[----:B------:R-:W-:Y:S01]  /*0850*/  IMAD.IADD R12, R3, 0x1, -R16 ;  /* 0x00000001030c7824 */ /* 0x000fe200078e0a10 */
[----:B------:R-:W-:Y:S01]  /*0860*/  LEA.HI R27, R27, R66, RZ, 0x2 ;  /* 0x000000421b1b7211 */ /* 0x000fe200078f10ff */
[----:B------:R-:W3:Y:S01]  /*0870*/  LDS.128 R16, [R64+0x1800] ;  /* 0x0018000040107984 */ /* 0x000ee20000000c00 */
[----:B------:R-:W-:Y:S01]  /*0880*/  LOP3.LUT R25, R24, 0xc0, RZ, 0xc0, !PT ;  /* 0x000000c018197812 */ /* 0x000fe200078ec0ff */
[----:B------:R-:W-:Y:S01]  /*0890*/  IMAD.IADD R21, R9, 0x1, -R8 ;  /* 0x0000000109157824 */ /* 0x000fe200078e0a08 */
[----:B------:R-:W-:Y:S01]  /*08a0*/  SHF.L.U32 R66, R66, 0x3, RZ ;  /* 0x0000000342427819 */ /* 0x000fe200000006ff */
[----:B------:R-:W-:Y:S01]  /*08b0*/  IMAD R28, R15, 0x8, R12 ;  /* 0x000000080f1c7824 */ /* 0x000fe200078e020c */
[----:B------:R-:W-:Y:S01]  /*08c0*/  LOP3.LUT R20, R4, 0x8, RZ, 0xc0, !PT ;  /* 0x0000000804147812 */ /* 0x000fe200078ec0ff */
[----:B------:R-:W4:Y:S01]  /*08d0*/  LDS.128 R32, [R64+0x3800] ;  /* 0x0038000040207984 */ /* 0x000f220000000c00 */
[----:B------:R-:W-:-:S02]  /*08e0*/  SHF.R.S32.HI R4, RZ, 0x6, R10 ;  /* 0x00000006ff047819 */ /* 0x000fc4000001140a */
[----:B------:R-:W-:Y:S01]  /*08f0*/  SHF.R.U32.HI R7, RZ, 0x1, R6 ;  /* 0x00000001ff077819 */ /* 0x000fe20000011606 */
[----:B------:R-:W5:Y:S01]  /*0900*/  LDS.128 R8, [R64+0x800] ;  /* 0x0008000040087984 */ /* 0x000f620000000c00 */
[----:B------:R-:W-:Y:S01]  /*0910*/  LOP3.LUT R23, R23, 0xc0, RZ, 0xc0, !PT ;  /* 0x000000c017177812 */ /* 0x000fe200078ec0ff */
[----:B------:R-:W-:Y:S01]  /*0920*/  IMAD R21, R4, 0xc, R21 ;  /* 0x0000000c04157824 */ /* 0x000fe200078e0215 */
[----:B------:R-:W-:Y:S02]  /*0930*/  IADD3 R22, R22, -R13, RZ ;  /* 0x8000000d16167210 */ /* 0x000fe40007ffe0ff */
[----:B------:R-:W-:Y:S01]  /*0940*/  LOP3.LUT R26, R25, 0x18, R66, 0xf8, !PT ;  /* 0x00000018191a7812 */ /* 0x000fe200078ef842 */
[----:B------:R-:W5:Y:S01]  /*0950*/  LDS.128 R12, [R64+0x2000] ;  /* 0x00200000400c7984 */ /* 0x000f620000000c00 */
[----:B------:R-:W-:Y:S01]  /*0960*/  SHF.R.S32.HI R27, RZ, 0x2, R27 ;  /* 0x00000002ff1b7819 */ /* 0x000fe2000001141b */
[----:B------:R-:W-:Y:S01]  /*0970*/  IMAD R21, R21, 0x8, R22 ;  /* 0x0000000815157824 */ /* 0x000fe200078e0216 */
[----:B------:R-:W-:-:S02]  /*0980*/  SHF.R.U32.HI R25, RZ, 0x3, R25 ;  /* 0x00000003ff197819 */ /* 0x000fc40000011619 */
[----:B------:R-:W-:Y:S01]  /*0990*/  LOP3.LUT R20, R20, 0x10, R7, 0xf8, !PT ;  /* 0x0000001014147812 */ /* 0x000fe200078ef807 */
[----:B------:R-:W-:Y:S01]  /*09a0*/  IMAD R52, R27, 0x60, R28 ;  /* 0x000000601b347824 */ /* 0x000fe200078e021c */
[--C-:B------:R-:W-:Y:S01]  /*09b0*/  SHF.R.U32.HI R24, RZ, 0x3, R23.reuse ;  /* 0x00000003ff187819 */ /* 0x100fe20000011617 */
[----:B------:R-:W5:Y:S01]  /*09c0*/  LDS.128 R4, [R64+0x1000] ;  /* 0x0010000040047984 */ /* 0x000f620000000c00 */
[----:B------:R-:W-:Y:S01]  /*09d0*/  LOP3.LUT R25, R26, R25, RZ, 0x3c, !PT ;  /* 0x000000191a197212 */ /* 0x000fe200078e3cff */
[----:B0-----:R-:W-:Y:S01]  /*09e0*/  FMUL.FTZ R59, R45, UR4 ;  /* 0x000000042d3b7c20 */ /* 0x001fe20008410000 */
[----:B------:R-:W-:Y:S01]  /*09f0*/  LOP3.LUT R20, R24, R20, R23, 0x1e, !PT ;  /* 0x0000001418147212 */ /* 0x000fe200078e1e17 */
[----:B------:R-:W0:Y:S01]  /*0a00*/  LDS.128 R28, [R64+0x4000] ;  /* 0x00400000401c7984 */ /* 0x000e220000000c00 */
[----:B------:R-:W-:Y:S01]  /*0a10*/  FMUL.FTZ R54, R46, UR4 ;  /* 0x000000042e367c20 */ /* 0x000fe20008410000 */
[----:B------:R-:W-:Y:S01]  /*0a20*/  IMAD.U32 R49, R52, 0x20, R25 ;  /* 0x0000002034317824 */ /* 0x000fe200078e0019 */
[----:B------:R-:W-:Y:S01]  /*0a30*/  LEA R57, R21, R20, 0x5 ;  /* 0x0000001415397211 */ /* 0x000fe200078e28ff */
[----:B------:R-:W0:Y:S01]  /*0a40*/  LDS.128 R24, [R64+0x4800] ;  /* 0x0048000040187984 */ /* 0x000e220000000c00 */
[----:B------:R-:W-:Y:S01]  /*0a50*/  FMUL.FTZ R52, R44, UR4 ;  /* 0x000000042c347c20 */ /* 0x000fe20008410000 */
[----:B------:R-:W-:Y:S01]  /*0a60*/  FMUL.FTZ R61, R47, UR4 ;  /* 0x000000042f3d7c20 */ /* 0x000fe20008410000 */
[----:B-1----:R-:W-:Y:S01]  /*0a70*/  FMUL.FTZ R41, R41, UR4 ;  /* 0x0000000429297c20 */ /* 0x002fe20008410000 */
[----:B------:R-:W1:Y:S01]  /*0a80*/  LDS.128 R20, [R64+0x5000] ;  /* 0x0050000040147984 */ /* 0x000e620000000c00 */
[----:B--2---:R-:W-:Y:S01]  /*0a90*/  FMUL.FTZ R36, R36, UR4 ;  /* 0x0000000424247c20 */ /* 0x004fe20008410000 */
[----:B------:R-:W-:Y:S01]  /*0aa0*/  IMAD R57, R57, 0x2, R2 ;  /* 0x0000000239397824 */ /* 0x000fe200078e0202 */
[----:B------:R-:W-:Y:S01]  /*0ab0*/  SHF.R.S32.HI R67, RZ, 0x1f, R66 ;  /* 0x0000001fff437819 */ /* 0x000fe20000011442 */
[----:B------:R2:W1:Y:S01]  /*0ac0*/  LDS.128 R44, [R64+0x5800] ;  /* 0x00580000402c7984 */ /* 0x0004620000000c00 */
[----:B---3--:R-:W-:Y:S01]  /*0ad0*/  FMUL.FTZ R63, R17, UR4 ;  /* 0x00000004113f7c20 */ /* 0x008fe20008410000 */
[----:B------:R-:W-:Y:S01]  /*0ae0*/  FMUL.FTZ R17, R18, UR4 ;  /* 0x0000000412117c20 */ /* 0x000fe20008410000 */
[----:B------:R-:W-:Y:S01]  /*0af0*/  FMUL.FTZ R18, R19, UR4 ;  /* 0x0000000413127c20 */ /* 0x000fe20008410000 */
[----:B------:R-:W-:Y:S01]  /*0b00*/  FMUL.FTZ R16, R16, UR4 ;  /* 0x0000000410107c20 */ /* 0x000fe20008410000 */
[----:B----4-:R-:W-:Y:S01]  /*0b10*/  FMUL.FTZ R32, R32, UR4 ;  /* 0x0000000420207c20 */ /* 0x010fe20008410000 */
[----:B-----5:R-:W-:Y:S01]  /*0b20*/  FMUL.FTZ R56, R9, UR4 ;  /* 0x0000000409387c20 */ /* 0x020fe20008410000 */
[----:B------:R-:W-:Y:S01]  /*0b30*/  FMUL.FTZ R8, R8, UR4 ;  /* 0x0000000408087c20 */ /* 0x000fe20008410000 */
[----:B------:R-:W-:Y:S01]  /*0b40*/  FMUL.FTZ R9, R10, UR4 ;  /* 0x000000040a097c20 */ /* 0x000fe20008410000 */
[----:B------:R-:W-:Y:S01]  /*0b50*/  FMUL.FTZ R58, R11, UR4 ;  /* 0x000000040b3a7c20 */ /* 0x000fe20008410000 */
[----:B--2---:R-:W-:Y:S01]  /*0b60*/  FMUL.FTZ R64, R15, UR4 ;  /* 0x000000040f407c20 */ /* 0x004fe20008410000 */
        /* <DEDUP_REMOVED lines=15> */
[----:B0-----:R-:W-:Y:S01]  /*0c60*/  FMUL.FTZ R35, R29, UR4 ;  /* 0x000000041d237c20 */ /* 0x001fe20008410000 */
[----:B------:R-:W-:Y:S01]  /*0c70*/  FMUL.FTZ R40, R31, UR4 ;  /* 0x000000041f287c20 */ /* 0x000fe20008410000 */
[----:B------:R-:W-:Y:S01]  /*0c80*/  FMUL.FTZ R29, R30, UR4 ;  /* 0x000000041e1d7c20 */ /* 0x000fe20008410000 */
[----:B------:R-:W-:Y:S01]  /*0c90*/  FMUL.FTZ R31, R26, UR4 ;  /* 0x000000041a1f7c20 */ /* 0x000fe20008410000 */
[----:B------:R-:W-:Y:S01]  /*0ca0*/  FMUL.FTZ R12, R12, UR4 ;  /* 0x000000040c0c7c20 */ /* 0x000fe20008410000 */
[----:B------:R-:W-:Y:S01]  /*0cb0*/  FMUL.FTZ R30, R24, UR4 ;  /* 0x00000004181e7c20 */ /* 0x000fe20008410000 */
[----:B------:R-:W-:Y:S01]  /*0cc0*/  FMUL.FTZ R26, R27, UR4 ;  /* 0x000000041b1a7c20 */ /* 0x000fe20008410000 */
[----:B-1----:R-:W-:Y:S01]  /*0cd0*/  FMUL.FTZ R27, R21, UR4 ;  /* 0x00000004151b7c20 */ /* 0x002fe20008410000 */
[----:B------:R-:W-:Y:S01]  /*0ce0*/  FMUL.FTZ R24, R23, UR4 ;  /* 0x0000000417187c20 */ /* 0x000fe20008410000 */
[----:B------:R-:W-:Y:S01]  /*0cf0*/  FMUL.FTZ R28, R28, UR4 ;  /* 0x000000041c1c7c20 */ /* 0x000fe20008410000 */
[----:B------:R-:W-:Y:S01]  /*0d00*/  FMUL.FTZ R25, R25, UR4 ;  /* 0x0000000419197c20 */ /* 0x000fe20008410000 */
[----:B------:R-:W-:Y:S01]  /*0d10*/  FMUL.FTZ R21, R22, UR4 ;  /* 0x0000000416157c20 */ /* 0x000fe20008410000 */
[----:B------:R-:W-:Y:S01]  /*0d20*/  F2FP.BF16.F32.PACK_AB R6, R56, R8 ;  /* 0x000000083806723e */ /* 0x000fe200000010ff */
[----:B------:R-:W-:Y:S01]  /*0d30*/  FMUL.FTZ R23, R46, UR4 ;  /* 0x000000042e177c20 */ /* 0x000fe20008410000 */
[----:B------:R-:W-:Y:S01]  /*0d40*/  F2FP.BF16.F32.PACK_AB R7, R58, R9 ;  /* 0x000000093a07723e */ /* 0x000fe200000010ff */
[----:B------:R-:W-:Y:S01]  /*0d50*/  FMUL.FTZ R20, R20, UR4 ;  /* 0x0000000414147c20 */ /* 0x000fe20008410000 */
[----:B------:R-:W-:Y:S01]  /*0d60*/  FMUL.FTZ R22, R44, UR4 ;  /* 0x000000042c167c20 */ /* 0x000fe20008410000 */
[----:B------:R-:W-:Y:S01]  /*0d70*/  FMUL.FTZ R45, R45, UR4 ;  /* 0x000000042d2d7c20 */ /* 0x000fe20008410000 */
[----:B------:R-:W-:Y:S01]  /*0d80*/  F2FP.BF16.F32.PACK_AB R4, R59, R52 ;  /* 0x000000343b04723e */ /* 0x000fe200000010ff */
[----:B------:R-:W-:Y:S01]  /*0d90*/  FMUL.FTZ R46, R47, UR4 ;  /* 0x000000042f2e7c20 */ /* 0x000fe20008410000 */
[----:B------:R-:W-:Y:S01]  /*0da0*/  F2FP.BF16.F32.PACK_AB R5, R61, R54 ;  /* 0x000000363d05723e */ /* 0x000fe200000010ff */
[----:B------:R-:W-:Y:S01]  /*0db0*/  ULDC UR4, c[0x0][0x244] ;  /* 0x0000910000047ab9 */ /* 0x000fe20000000800 */
[----:B------:R-:W-:-:S02]  /*0dc0*/  F2FP.BF16.F32.PACK_AB R8, R60, R10 ;  /* 0x0000000a3c08723e */ /* 0x000fc400000010ff */
[----:B------:R-:W-:Y:S01]  /*0dd0*/  F2FP.BF16.F32.PACK_AB R9, R62, R11 ;  /* 0x0000000b3e09723e */ /* 0x000fe200000010ff */
[----:B------:R-:W-:Y:S01]  /*0de0*/  STSM.16.MT88.4 [R57+0x12000], R4 ;  /* 0x0120000439007844 */ /* 0x000fe20000004200 */
        /* <DEDUP_REMOVED lines=8> */
[----:B------:R-:W-:Y:S02]  /*0e70*/  F2FP.BF16.F32.PACK_AB R38, R39, R32 ;  /* 0x000000202726723e */ /* 0x000fe400000010ff */
[----:B------:R-:W-:Y:S01]  /*0e80*/  F2FP.BF16.F32.PACK_AB R36, R43, R36 ;  /* 0x000000242b24723e */ /* 0x000fe200000010ff */
[----:B------:R1:W-:Y:S01]  /*0e90*/  STSM.16.MT88.4 [R57+0x12800], R12 ;  /* 0x0128000c39007844 */ /* 0x0003e20000004200 */
[----:B------:R-:W-:Y:S02]  /*0ea0*/  F2FP.BF16.F32.PACK_AB R39, R34, R33 ;  /* 0x000000212227723e */ /* 0x000fe400000010ff */
[----:B------:R-:W-:-:S02]  /*0eb0*/  F2FP.BF16.F32.PACK_AB R28, R35, R28 ;  /* 0x0000001c231c723e */ /* 0x000fc400000010ff */
[----:B------:R-:W-:Y:S01]  /*0ec0*/  F2FP.BF16.F32.PACK_AB R29, R40, R29 ;  /* 0x0000001d281d723e */ /* 0x000fe200000010ff */
[----:B------:R2:W-:Y:S01]  /*0ed0*/  STSM.16.MT88.4 [R57+0x12c00], R36 ;  /* 0x012c002439007844 */ /* 0x0005e20000004200 */
[----:B------:R-:W-:Y:S01]  /*0ee0*/  F2FP.BF16.F32.PACK_AB R30, R25, R30 ;  /* 0x0000001e191e723e */ /* 0x000fe200000010ff */
[----:B0-----:R-:W-:Y:S01]  /*0ef0*/  IMAD R8, R49, 0x2, R2 ;  /* 0x0000000231087824 */ /* 0x001fe200078e0202 */
[----:B------:R-:W-:Y:S01]  /*0f00*/  F2FP.BF16.F32.PACK_AB R31, R26, R31 ;  /* 0x0000001f1a1f723e */ /* 0x000fe200000010ff */
[----:B------:R-:W-:Y:S01]  /*0f10*/  VIADD R9, R3, 0x10 ;  /* 0x0000001003097836 */ /* 0x000fe20000000000 */
[----:B------:R-:W-:Y:S02]  /*0f20*/  F2FP.BF16.F32.PACK_AB R20, R27, R20 ;  /* 0x000000141b14723e */ /* 0x000fe400000010ff */
[----:B------:R-:W-:Y:S01]  /*0f30*/  F2FP.BF16.F32.PACK_AB R21, R24, R21 ;  /* 0x000000151815723e */ /* 0x000fe200000010ff */
[----:B------:R2:W-:Y:S01]  /*0f40*/  STSM.16.MT88.4 [R57+0x13000], R28 ;  /* 0x0130001c39007844 */ /* 0x0005e20000004200 */
[----:B------:R-:W-:-:S02]  /*0f50*/  F2FP.BF16.F32.PACK_AB R22, R45, R22 ;  /* 0x000000162d16723e */ /* 0x000fc400000010ff */
[----:B------:R-:W-:Y:S02]  /*0f60*/  F2FP.BF16.F32.PACK_AB R23, R46, R23 ;  /* 0x000000172e17723e */ /* 0x000fe400000010ff */
[----:B-1----:R-:W-:Y:S02]  /*0f70*/  VIMNMX R14, R55, 0x60, PT ;  /* 0x00000060370e7848 */ /* 0x002fe40003fe0100 */
[----:B------:R-:W-:Y:S01]  /*0f80*/  ISETP.GE.AND P0, PT, R66, UR4, PT ;  /* 0x0000000442007c0c */ /* 0x000fe2000bf06270 */
[----:B------:R2:W-:Y:S01]  /*0f90*/  STSM.16.MT88.4 [R57+0x13400], R20 ;  /* 0x0134001439007844 */ /* 0x0005e20000004200 */
[----:B------:R-:W-:Y:S01]  /*0fa0*/  IMAD.WIDE.U32 R66, R0, UR6, R66 ;  /* 0x0000000600427c25 */ /* 0x000fe2000f8e0042 */
[----:B------:R-:W-:Y:S01]  /*0fb0*/  BAR.SYNC.DEFER_BLOCKING 0x0 ;  /* 0x0000000000007b1d */ /* 0x000fe20000010000 */
[C---:B------:R-:W-:Y:S02]  /*0fc0*/  ISETP.GE.OR P5, PT, R3.reuse, R14, P0 ;  /* 0x0000000e0300720c */ /* 0x040fe400007a6670 */
[C---:B------:R-:W-:Y:S01]  /*0fd0*/  VIADD R0, R3.reuse, 0x30 ;  /* 0x0000003003007836 */ /* 0x040fe20000000000 */
[----:B------:R-:W-:-:S02]  /*0fe0*/  IADD3 R10, P1, R3, R68, RZ ;  /* 0x00000044030a7210 */ /* 0x000fc40007f3e0ff */
[----:B------:R-:W-:Y:S01]  /*0ff0*/  IADD3 R67, R67, R51, RZ ;  /* 0x0000003343437210 */ /* 0x000fe20007ffe0ff */
[----:B------:R-:W-:Y:S01]  /*1000*/  ULDC.64 UR4, c[0x0][0x260] ;  /* 0x0000980000047ab9 */ /* 0x000fe20000000a00 */
[-C--:B------:R-:W-:Y:S01]  /*1010*/  ISETP.GE.OR P4, PT, R9, R14.reuse, P0 ;  /* 0x0000000e0900720c */ /* 0x080fe20000786670 */
[----:B------:R-:W-:Y:S01]  /*1020*/  IMAD R53, R53, UR4, RZ ;  /* 0x0000000435357c24 */ /* 0x000fe2000f8e02ff */
[C---:B------:R-:W-:Y:S01]  /*1030*/  IADD3 R12, R3.reuse, 0x20, RZ ;  /* 0x00000020030c7810 */ /* 0x040fe20007ffe0ff */
[C---:B------:R-:W-:Y:S01]  /*1040*/  VIADD R9, R3.reuse, 0x40 ;  /* 0x0000004003097836 */ /* 0x040fe20000000000 */
[C---:B------:R-:W-:Y:S01]  /*1050*/  LEA.HI.X.SX32 R11, R3.reuse, R69, 0x1, P1 ;  /* 0x00000045030b7211 */ /* 0x040fe200008f0eff */
[----:B------:R-:W-:Y:S01]  /*1060*/  VIADD R3, R3, 0x50 ;  /* 0x0000005003037836 */ /* 0x000fe20000000000 */
[-C--:B------:R-:W-:Y:S01]  /*1070*/  ISETP.GE.OR P2, PT, R0, R14.reuse, P0 ;  /* 0x0000000e0000720c */ /* 0x080fe20000746670 */
[----:B------:R-:W-:Y:S01]  /*1080*/  IMAD R53, R50, UR5, R53 ;  /* 0x0000000532357c24 */ /* 0x000fe2000f8e0235 */
[-C--:B------:R-:W-:Y:S01]  /*1090*/  ISETP.GE.OR P3, PT, R12, R14.reuse, P0 ;  /* 0x0000000e0c00720c */ /* 0x080fe20000766670 */
[----:B------:R-:W-:Y:S01]  /*10a0*/  IMAD.WIDE.U32 R50, R50, UR4, R66 ;  /* 0x0000000432327c25 */ /* 0x000fe2000f8e0042 */
[----:B------:R-:W-:-:S02]  /*10b0*/  ISETP.GE.OR P1, PT, R9, R14, P0 ;  /* 0x0000000e0900720c */ /* 0x000fc40000726670 */
[----:B------:R-:W-:Y:S01]  /*10c0*/  ISETP.GE.OR P0, PT, R3, R14, P0 ;  /* 0x0000000e0300720c */ /* 0x000fe20000706670 */
[----:B------:R-:W-:Y:S02]  /*10d0*/  VIADD R0, R2, 0x12000 ;  /* 0x0001200002007836 */ /* 0x000fe40000000000 */
[----:B------:R-:W-:Y:S01]  /*10e0*/  IMAD.WIDE R2, R48, 0x60, R10 ;  /* 0x0000006030027825 */ /* 0x000fe200078e020a */
[----:B------:R-:W-:Y:S01]  /*10f0*/  IADD3 R11, R51, R53, RZ ;  /* 0x00000035330b7210 */ /* 0x000fe20007ffe0ff */
[----:B------:R2:W0:Y:S02]  /*1100*/  LDS.128 R4, [R8+0x13400] ;  /* 0x0134000008047984 */ /* 0x0004240000000c00 */
[----:B------:R-:W-:Y:S01]  /*1110*/  IMAD R0, R49, 0x2, R0 ;  /* 0x0000000231007824 */ /* 0x000fe200078e0200 */
[----:B------:R-:W-:Y:S06]  /*1120*/  @P5 BRA `(.L_x_3634) ;  /* 0x00000000002c5947 */ /* 0x000fec0003800000 */
[----:B------:R-:W1:Y:S01]  /*1130*/  LDS.128 R12, [R0] ;  /* 0x00000000000c7984 */ /* 0x000e620000000c00 */
        /* <DEDUP_REMOVED lines=10> */
.L_x_3634:
[----:B------:R-:W-:Y:S05]  /*11e0*/  BSYNC B0 ;  /* 0x0000000000007941 */ /* 0x000fea0003800000 */
.L_x_3633:
[----:B-1----:R1:W3:Y:S01]  /*11f0*/  LDS.128 R12, [R8+0x12400] ;  /* 0x01240000080c7984 */ /* 0x0022e20000000c00 */
[----:B------:R-:W-:Y:S04]  /*1200*/  BSSY B0, `(.L_x_3635) ;  /* 0x000000f000007945 */ /* 0x000fe80003800000 */
[----:B------:R-:W-:Y:S05]  /*1210*/  @P4 BRA `(.L_x_3636) ;  /* 0x0000000000344947 */ /* 0x000fea0003800000 */
[----:B------:R-:W-:Y:S01]  /*1220*/  IADD3 R9, P4, R2, 0x10, RZ ;  /* 0x0000001002097810 */ /* 0x000fe20007f9e0ff */
[----:B------:R-:W-:Y:S01]  /*1230*/  ULDC.64 UR4, c[0x0][0x250] ;  /* 0x0000940000047ab9 */ /* 0x000fe20000000a00 */
[----:B------:R-:W-:Y:S02]  /*1240*/  IMAD.MOV.U32 R16, RZ, RZ, R50 ;  /* 0x000000ffff107224 */ /* 0x000fe400078e0032 */
[----:B------:R-:W-:Y:S01]  /*1250*/  IADD3.X R0, RZ, R3, RZ, P4, !PT ;  /* 0x00000003ff007210 */ /* 0x000fe200027fe4ff */
[----:B------:R-:W-:-:S04]  /*1260*/  IMAD.MOV.U32 R17, RZ, RZ, R11 ;  /* 0x000000ffff117224 */ /* 0x000fc800078e000b */
[----:B------:R-:W-:Y:S02]  /*1270*/  IMAD R0, R0, UR4, RZ ;  /* 0x0000000400007c24 */ /* 0x000fe4000f8e02ff */
[----:B------:R-:W-:-:S04]  /*1280*/  IMAD.WIDE.U32 R16, R9, UR4, R16 ;  /* 0x0000000409107c25 */ /* 0x000fc8000f8e0010 */
[----:B------:R-:W-:Y:S01]  /*1290*/  IMAD R9, R9, UR5, R0 ;  /* 0x0000000509097c24 */ /* 0x000fe2000f8e0200 */
[----:B------:R-:W-:Y:S02]  /*12a0*/  ULDC.64 UR4, c[0x0][0x238] ;  /* 0x00008e0000047ab9 */ /* 0x000fe40000000a00 */
[----:B------:R-:W-:Y:S02]  /*12b0*/  LEA R18, P4, R16, UR4, 0x1 ;  /* 0x0000000410127c11 */ /* 0x000fe4000f8808ff */
[----:B------:R-:W-:-:S04]  /*12c0*/  IADD3 R9, R17, R9, RZ ;  /* 0x0000000911097210 */ /* 0x000fc80007ffe0ff */
[----:B------:R-:W-:-:S05]  /*12d0*/  LEA.HI.X R19, R16, UR5, R9, 0x1, P4 ;  /* 0x0000000510137c11 */ /* 0x000fca000a0f0c09 */
[----:B---3--:R4:W-:Y:S02]  /*12e0*/  STG.E.128 desc[UR8][R18.64], R12 ;  /* 0x0000000c12007986 */ /* 0x0089e4000c101d08 */
.L_x_3636:
[----:B------:R-:W-:Y:S05]  /*12f0*/  BSYNC B0 ;  /* 0x0000000000007941 */ /* 0x000fea0003800000 */
.L_x_3635:
[----:B---34-:R3:W4:Y:S01]  /*1300*/  LDS.128 R12, [R8+0x12800] ;  /* 0x01280000080c7984 */ /* 0x0187220000000c00 */
[----:B------:R-:W-:Y:S04]  /*1310*/  BSSY B0, `(.L_x_3637) ;  /* 0x000000f000007945 */ /* 0x000fe80003800000 */
[----:B------:R-:W-:Y:S05]  /*1320*/  @P3 BRA `(.L_x_3638) ;  /* 0x0000000000343947 */ /* 0x000fea0003800000 */
[----:B------:R-:W-:Y:S01]  /*1330*/  IADD3 R9, P3, R2, 0x20, RZ ;  /* 0x0000002002097810 */ /* 0x000fe20007f7e0ff */
[----:B------:R-:W-:Y:S01]  /*1340*/  ULDC.64 UR4, c[0x0][0x250] ;  /* 0x0000940000047ab9 */ /* 0x000fe20000000a00 */
[----:B------:R-:W-:Y:S01]  /*1350*/  MOV R17, R11 ;  /* 0x0000000b00117202 */ /* 0x000fe20000000f00 */
        /* <DEDUP_REMOVED lines=10> */
.L_x_3638:
[----:B------:R-:W-:Y:S05]  /*1400*/  BSYNC B0 ;  /* 0x0000000000007941 */ /* 0x000fea0003800000 */
.L_x_3637:
[----:B----4-:R4:W0:Y:S01]  /*1410*/  LDS.128 R12, [R8+0x12c00] ;  /* 0x012c0000080c7984 */ /* 0x0108220000000c00 */
        /* <DEDUP_REMOVED lines=14> */
[----:B0-----:R0:W-:Y:S02]  /*1500*/  STG.E.128 desc[UR8][R18.64], R12 ;  /* 0x0000000c12007986 */ /* 0x0011e4000c101d08 */
.L_x_3640:
[----:B------:R-:W-:Y:S05]  /*1510*/  BSYNC B0 ;  /* 0x0000000000007941 */ /* 0x000fea0003800000 */
.L_x_3639:
[----:B0-----:R0:W0:Y:S01]  /*1520*/  LDS.128 R12, [R8+0x13000] ;  /* 0x01300000080c7984 */ /* 0x0010220000000c00 */
[----:B------:R-:W-:Y:S04]  /*1530*/  BSSY B0, `(.L_x_3641) ;  /* 0x000000f000007945 */ /* 0x000fe80003800000 */
[----:B------:R-:W-:Y:S05]  /*1540*/  @P1 BRA `(.L_x_3642) ;  /* 0x0000000000341947 */ /* 0x000fea0003800000 */
[----:B------:R-:W-:Y:S01]  /*1550*/  IADD3 R17, P1, R2, 0x40, RZ ;  /* 0x0000004002117810 */ /* 0x000fe20007f3e0ff */
[----:B------:R-:W-:Y:S01]  /*1560*/  ULDC.64 UR4, c[0x0][0x250] ;  /* 0x0000940000047ab9 */ /* 0x000fe20000000a00 */
[----:B01234-:R-:W-:Y:S02]  /*1570*/  IMAD.MOV.U32 R8, RZ, RZ, R50 ;  /* 0x000000ffff087224 */ /* 0x01ffe400078e0032 */
        /* <DEDUP_REMOVED lines=9> */
[----:B------:R0:W-:Y:S02]  /*1610*/  STG.E.128 desc[UR8][R16.64], R12 ;  /* 0x0000000c10007986 */ /* 0x0001e4000c101d08 */
.L_x_3642:
[----:B------:R-:W-:Y:S05]  /*1620*/  BSYNC B0 ;  /* 0x0000000000007941 */ /* 0x000fea0003800000 */
.L_x_3641:
[----:B------:R-:W-:Y:S05]  /*1630*/  @P0 EXIT ;  /* 0x000000000000094d */ /* 0x000fea0003800000 */
[----:B------:R-:W-:Y:S01]  /*1640*/  IADD3 R9, P0, R2, 0x50, RZ ;  /* 0x0000005002097810 */ /* 0x000fe20007f1e0ff */
[----:B------:R-:W-:-:S04]  /*1650*/  ULDC.64 UR4, c[0x0][0x250] ;  /* 0x0000940000047ab9 */ /* 0x000fc80000000a00 */
[----:B------:R-:W-:Y:S01]  /*1660*/  IMAD.X R2, RZ, RZ, R3, P0 ;  /* 0x000000ffff027224 */ /* 0x000fe200000e0603 */
[----:B------:R-:W-:-:S03]  /*1670*/  MOV R3, R11 ;  /* 0x0000000b00037202 */ /* 0x000fc60000000f00 */
[----:B------:R-:W-:Y:S02]  /*1680*/  IMAD R0, R2, UR4, RZ ;  /* 0x0000000402007c24 */ /* 0x000fe4000f8e02ff */
[----:B------:R-:W-:-:S04]  /*1690*/  IMAD.MOV.U32 R2, RZ, RZ, R50 ;  /* 0x000000ffff027224 */ /* 0x000fc800078e0032 */
[----:B------:R-:W-:-:S04]  /*16a0*/  IMAD.WIDE.U32 R2, R9, UR4, R2 ;  /* 0x0000000409027c25 */ /* 0x000fc8000f8e0002 */
[----:B------:R-:W-:Y:S01]  /*16b0*/  IMAD R9, R9, UR5, R0 ;  /* 0x0000000509097c24 */ /* 0x000fe2000f8e0200 */
[----:B------:R-:W-:Y:S02]  /*16c0*/  ULDC.64 UR4, c[0x0][0x238] ;  /* 0x00008e0000047ab9 */ /* 0x000fe40000000a00 */
[----:B01234-:R-:W-:Y:S01]  /*16d0*/  LEA R8, P0, R2, UR4, 0x1 ;  /* 0x0000000402087c11 */ /* 0x01ffe2000f8008ff */
[----:B------:R-:W-:-:S05]  /*16e0*/  IMAD.IADD R3, R3, 0x1, R9 ;  /* 0x0000000103037824 */ /* 0x000fca00078e0209 */
[----:B------:R-:W-:-:S05]  /*16f0*/  LEA.HI.X R9, R2, UR5, R3, 0x1, P0 ;  /* 0x0000000502097c11 */ /* 0x000fca00080f0c03 */
[----:B------:R-:W-:Y:S01]  /*1700*/  STG.E.128 desc[UR8][R8.64], R4 ;  /* 0x0000000408007986 */ /* 0x000fe2000c101d08 */
[----:B------:R-:W-:Y:S05]  /*1710*/  EXIT ;  /* 0x000000000000794d */ /* 0x000fea0003800000 */
.L_x_3643:
        /* <DEDUP_REMOVED lines=14> */
.L_x_3879:


//--------------------- .text._ZN7cutlass13device_kernelIN5flash32FlashAttnBwdPostprocessConvertdQIN4cute5tupleIJNS3_1CILi64EEENS5_ILi192EEEEEENS_10bfloat16_tEfNS_4arch4Sm90ELi384ENS3_8TiledMMAINS3_8MMA_AtomIJNS3_4SM904GMMA27MMA_64x64x16_F32BF16BF16_SSILNSF_5MajorE0ELSH_1ELNSF_7ScaleInE1ELSI_1EEEEEENS3_6LayoutINS4_IJNS5_ILi1EEENS5_ILi3EEESM_EEENS4_IJNS5_ILi0EEESM_SP_EEEEENS4_IJNS3_10UnderscoreESS_SS_EEEEELb0EEEEEvNT_6ParamsE --------------------------
	.section	.text._ZN7cutlass13device_kernelIN5flash32FlashAttnBwdPostprocessConvertdQIN4cute5tupleIJNS3_1CILi64EEENS5_ILi192EEEEEENS_10bfloat16_tEfNS_4arch4Sm90ELi384ENS3_8TiledMMAINS3_8MMA_AtomIJNS3_4SM904GMMA27MMA_64x64x16_F32BF16BF16_SSILNSF_5MajorE0ELSH_1ELNSF_7ScaleInE1ELSI_1EEEEEENS3_6LayoutINS4_IJNS5_ILi1EEENS5_ILi3EEESM_EEENS4_IJNS5_ILi0EEESM_SP_EEEEENS4_IJNS3_10UnderscoreESS_SS_EEEEELb0EEEEEvNT_6ParamsE,"ax",@progbits
	.align	128
.text._ZN7cutlass13device_kernelIN5flash32FlashAttnBwdPostprocessConvertdQIN4cute5tupleIJNS3_1CILi64EEENS5_ILi192EEEEEENS_10bfloat16_tEfNS_4arch4Sm90ELi384ENS3_8TiledMMAINS3_8MMA_AtomIJNS3_4SM904GMMA27MMA_64x64x16_F32BF16BF16_SSILNSF_5MajorE0ELSH_1ELNSF_7ScaleInE1ELSI_1EEEEEENS3_6LayoutINS4_IJNS5_ILi1EEENS5_ILi3EEESM_EEENS4_IJNS5_ILi0EEESM_SP_EEEEENS4_IJNS3_10UnderscoreESS_SS_EEEEELb0EEEEEvNT_6ParamsE:
        .type           _ZN7cutlass13device_kernelIN5flash32FlashAttnBwdPostprocessConvertdQIN4cute5tupleIJNS3_1CILi64EEENS5_ILi192EEEEEENS_10bfloat16_tEfNS_4arch4Sm90ELi384ENS3_8TiledMMAINS3_8MMA_AtomIJNS3_4SM904GMMA27MMA_64x64x16_F32BF16BF16_SSILNSF_5MajorE0ELSH_1ELNSF_7ScaleInE1ELSI_1EEEEEENS3_6LayoutINS4_IJNS5_ILi1EEENS5_ILi3EEESM_EEENS4_IJNS5_ILi0EEESM_SP_EEEEENS4_IJNS3_10UnderscoreESS_SS_EEEEELb0EEEEEvNT_6ParamsE,@function
        .size           _ZN7cutlass13device_kernelIN5flash32FlashAttnBwdPostprocessConvertdQIN4cute5tupleIJNS3_1CILi64EEENS5_ILi192EEEEEENS_10bfloat16_tEfNS_4arch4Sm90ELi384ENS3_8TiledMMAINS3_8MMA_AtomIJNS3_4SM904GMMA27MMA_64x64x16_F32BF16BF16_SSILNSF_5MajorE0ELSH_1ELNSF_7ScaleInE1ELSI_1EEEEEENS3_6LayoutINS4_IJNS5_ILi1EEENS5_ILi3EEESM_EEENS4_IJNS5_ILi0EEESM_SP_EEEEENS4_IJNS3_10UnderscoreESS_SS_EEEEELb0EEEEEvNT_6ParamsE,(.L_x_3880 - _ZN7cutlass13device_kernelIN5flash32FlashAttnBwdPostprocessConvertdQIN4cute5tupleIJNS3_1CILi64EEENS5_ILi192EEEEEENS_10bfloat16_tEfNS_4arch4Sm90ELi384ENS3_8TiledMMAINS3_8MMA_AtomIJNS3_4SM904GMMA27MMA_64x64x16_F32BF16BF16_SSILNSF_5MajorE0ELSH_1ELNSF_7ScaleInE1ELSI_1EEEEEENS3_6LayoutINS4_IJNS5_ILi1EEENS5_ILi3EEESM_EEENS4_IJNS5_ILi0EEESM_SP_EEEEENS4_IJNS3_10UnderscoreESS_SS_EEEEELb0EEEEEvNT_6ParamsE)
        .other          _ZN7cutlass13device_kernelIN5flash32FlashAttnBwdPostprocessConvertdQIN4cute5tupleIJNS3_1CILi64EEENS5_ILi192EEEEEENS_10bfloat16_tEfNS_4arch4Sm90ELi384ENS3_8TiledMMAINS3_8MMA_AtomIJNS3_4SM904GMMA27MMA_64x64x16_F32BF16BF16_SSILNSF_5MajorE0ELSH_1ELNSF_7ScaleInE1ELSI_1EEEEEENS3_6LayoutINS4_IJNS5_ILi1EEENS5_ILi3EEESM_EEENS4_IJNS5_ILi0EEESM_SP_EEEEENS4_IJNS3_10UnderscoreESS_SS_EEEEELb0EEEEEvNT_6ParamsE,@"STO_CUDA_ENTRY STV_DEFAULT"
_ZN7cutlass13device_kernelIN5flash32FlashAttnBwdPostprocessConvertdQIN4cute5tupleIJNS3_1CILi64EEENS5_ILi192EEEEEENS_10bfloat16_tEfNS_4arch4Sm90ELi384ENS3_8TiledMMAINS3_8MMA_AtomIJNS3_4SM904GMMA27MMA_64x64x16_F32BF16BF16_SSILNSF_5MajorE0ELSH_1ELNSF_7ScaleInE1ELSI_1EEEEEENS3_6LayoutINS4_IJNS5_ILi1EEENS5_ILi3EEESM_EEENS4_IJNS5_ILi0EEESM_SP_EEEEENS4_IJNS3_10UnderscoreESS_SS_EEEEELb0EEEEEvNT_6ParamsE:
[----:B------:R-:W-:Y:S08]  /*0000*/  LDC R1, c[0x0][0x28] ;  /* 0x00000a00ff017b82 */ /* 0x000ff00000000800 */
[----:B------:R-:W0:Y:S01]  /*0010*/  LDC.64 R2, c[0x0][0x278] ;  /* 0x00009e00ff027b82 */ /* 0x000e220000000a00 */
[----:B------:R-:W1:Y:S01]  /*0020*/  S2R R13, SR_CTAID.Z ;  /* 0x00000000000d7919 */ /* 0x000e620000002700 */
[----:B------:R-:W-:-:S06]  /*0030*/  ULDC.64 UR8, c[0x0][0x208] ;  /* 0x0000820000087ab9 */ /* 0x000fcc0000000a00 */
[----:B------:R-:W2:Y:S08]  /*0040*/  LDC.64 R10, c[0x0][0x270] ;  /* 0x00009c00ff0a7b82 */ /* 0x000eb00000000a00 */
[----:B------:R-:W1:Y:S01]  /*0050*/  LDC.64 R4, c[0x0][0x270] ;  /* 0x00009c00ff047b82 */ /* 0x000e620000000a00 */
[----:B0-----:R-:W-:-:S04]  /*0060*/  ISETP.NE.U32.AND P2, PT, R2, RZ, PT ;  /* 0x000000ff0200720c */ /* 0x001fc80003f45070 */
[----:B------:R-:W-:Y:S02]  /*0070*/  ISETP.NE.AND.EX P2, PT, R3, RZ, PT, P2 ;  /* 0x000000ff0300720c */ /* 0x000fe40003f45320 */
[----:B--2---:R-:W-:-:S04]  /*0080*/  ISETP.NE.U32.AND P1, PT, R10, RZ, PT ;  /* 0x000000ff0a00720c */ /* 0x004fc80003f25070 */
[----:B------:R-:W-:Y:S01]  /*0090*/  ISETP.NE.AND.EX P1, PT, R11, RZ, PT, P1 ;  /* 0x000000ff0b00720c */ /* 0x000fe20003f25310 */
[----:B------:R-:W-:Y:S01]  /*00a0*/  ULDC UR4, c[0x0][0x240] ;  /* 0x0000900000047ab9 */ /* 0x000fe20000000800 */
[----:B-1----:R-:W-:-:S05]  /*00b0*/  IMAD.WIDE R4, R13, 0x4, R4 ;  /* 0x000000040d047825 */ /* 0x002fca00078e0204 */
[----:B------:R-:W0:Y:S01]  /*00c0*/  @P2 LDC.64 R6, c[0x0][0x278] ;  /* 0x00009e00ff062b82 */ /* 0x000e220000000a00 */
[----:B------:R-:W-:-:S05]  /*00d0*/  IMAD.U32 R43, RZ, RZ, UR4 ;  /* 0x00000004ff2b7e24 */ /* 0x000fca000f8e00ff */
[----:B------:R1:W5:Y:S01]  /*00e0*/  @P1 LDG.E R9, desc[UR8][R4.64] ;  /* 0x0000000804091981 */ /* 0x000362000c1e1900 */
[----:B0-----:R-:W-:-:S05]  /*00f0*/  @P2 IMAD.WIDE R6, R13, 0x4, R6 ;  /* 0x000000040d062825 */ /* 0x001fca00078e0206 */
[----:B------:R1:W5:Y:S01]  /*0100*/  @P2 LDG.E R43, desc[UR8][R6.64] ;  /* 0x00000008062b2981 */ /* 0x000362000c1e1900 */
[----:B------:R-:W-:Y:S01]  /*0110*/  ISETP.NE.U32.AND P0, PT, R10, RZ, PT ;  /* 0x000000ff0a00720c */ /* 0x000fe20003f05070 */
[----:B------:R-:W0:Y:S03]  /*0120*/  S2R R3, SR_CTAID.X ;  /* 0x0000000000037919 */ /* 0x000e260000002500 */
[----:B------:R-:W-:Y:S01]  /*0130*/  ISETP.NE.AND.EX P0, PT, R11, RZ, PT, P0 ;  /* 0x000000ff0b00720c */ /* 0x000fe20003f05300 */
[----:B0-----:R-:W-:Y:S01]  /*0140*/  IMAD.SHL.U32 R40, R3, 0x40, RZ ;  /* 0x0000004003287824 */ /* 0x001fe200078e00ff */
[----:B-1----:R-:W-:Y:S11]  /*0150*/  @P2 BRA `(.L_x_3644) ;  /* 0x0000000000102947 */ /* 0x002ff60003800000 */
[----:B------:R-:W-:Y:S05]  /*0160*/  @!P1 BRA `(.L_x_3644) ;  /* 0x00000000000c9947 */ /* 0x000fea0003800000 */
[----:B------:R-:W2:Y:S04]  /*0170*/  LDG.E R0, desc[UR8][R4.64] ;  /* 0x0000000804007981 */ /* 0x000ea8000c1e1900 */
[----:B-----5:R-:W2:Y:S02]  /*0180*/  LDG.E R43, desc[UR8][R4.64+0x4] ;  /* 0x00000408042b7981 */ /* 0x020ea4000c1e1900 */
[----:B--2---:R-:W-:-:S07]  /*0190*/  IMAD.IADD R43, R43, 0x1, -R0 ;  /* 0x000000012b2b7824 */ /* 0x004fce00078e0a00 */
.L_x_3644:
[----:B-----5:R-:W-:-:S13]  /*01a0*/  ISETP.LE.AND P2, PT, R43, R40, PT ;  /* 0x000000282b00720c */ /* 0x020fda0003f43270 */
[----:B------:R-:W-:Y:S05]  /*01b0*/  @P0 EXIT P2 ;  /* 0x000000000000094d */ /* 0x000fea0001000000 */
[----:B------:R-:W0:Y:S01]  /*01c0*/  S2R R6, SR_CTAID.Y ;  /* 0x0000000000067919 */ /* 0x000e220000002600 */
[----:B------:R-:W-:Y:S01]  /*01d0*/  @P1 IMAD R0, R13, 0x40, R9 ;  /* 0x000000400d001824 */ /* 0x000fe200078e0209 */
[----:B------:R-:W1:Y:S01]  /*01e0*/  LDC.64 R14, c[0x0][0x228] ;  /* 0x00008a00ff0e7b82 */ /* 0x000e620000000a00 */
[----:B------:R-:W-:Y:S01]  /*01f0*/  CS2R R10, SRZ ;  /* 0x00000000000a7805 */ /* 0x000fe2000001ff00 */
[----:B------:R-:W2:Y:S01]  /*0200*/  S2R R17, SR_TID.X ;  /* 0x0000000000117919 */ /* 0x000ea20000002100 */
[----:B------:R-:W-:Y:S01]  /*0210*/  IMAD R7, R3, 0x3000, RZ ;  /* 0x0000300003077824 */ /* 0x000fe200078e02ff */
[----:B------:R-:W-:Y:S01]  /*0220*/  @P1 SHF.R.S32.HI R5, RZ, 0x1f, R0 ;  /* 0x0000001fff051819 */ /* 0x000fe20000011400 */
[----:B------:R-:W-:Y:S01]  /*0230*/  BSSY B0, `(.L_x_3645) ;  /* 0x0000030000007945 */ /* 0x000fe20003800000 */
[----:B------:R-:W3:Y:S01]  /*0240*/  S2R R2, SR_CgaCtaId ;  /* 0x0000000000027919 */ /* 0x000ee20000008800 */
[----:B------:R-:W-:Y:S01]  /*0250*/  SEL R4, R13, RZ, !P0 ;  /* 0x000000ff0d047207 */ /* 0x000fe20004000000 */
[----:B------:R-:W4:Y:S01]  /*0260*/  LDC.64 R18, c[0x0][0x230] ;  /* 0x00008c00ff127b82 */ /* 0x000f220000000a00 */
[----:B------:R-:W-:-:S04]  /*0270*/  @P1 LEA.HI R5, R5, R0, RZ, 0x6 ;  /* 0x0000000005051211 */ /* 0x000fc800078f30ff */
[----:B------:R-:W-:-:S03]  /*0280*/  @P1 SHF.R.S32.HI R5, RZ, 0x6, R5 ;  /* 0x00000006ff051819 */ /* 0x000fc60000011405 */
[----:B------:R-:W5:Y:S02]  /*0290*/  LDC.64 R20, c[0x0][0x210] ;  /* 0x00008400ff147b82 */ /* 0x000f640000000a00 */
[----:B------:R-:W-:-:S04]  /*02a0*/  @P1 IMAD R5, R5, 0x3000, RZ ;  /* 0x0000300005051824 */ /* 0x000fc800078e02ff */
[--C-:B------:R-:W-:Y:S01]  /*02b0*/  @P1 IMAD.MOV.U32 R10, RZ, RZ, R5.reuse ;  /* 0x000000ffff0a1224 */ /* 0x100fe200078e0005 */
[----:B------:R-:W-:-:S04]  /*02c0*/  @P1 SHF.R.S32.HI R11, RZ, 0x1f, R5 ;  /* 0x0000001fff0b1819 */ /* 0x000fc80000011405 */
[C---:B------:R-:W-:Y:S02]  /*02d0*/  IADD3 R10, P2, R7.reuse, R10, RZ ;  /* 0x0000000a070a7210 */ /* 0x040fe40007f5e0ff */
[----:B0-----:R-:W-:Y:S02]  /*02e0*/  SHF.R.S32.HI R5, RZ, 0x1f, R6 ;  /* 0x0000001fff057819 */ /* 0x001fe40000011406 */
[----:B------:R-:W-:Y:S02]  /*02f0*/  LEA.HI.X.SX32 R11, R7, R11, 0x1, P2 ;  /* 0x0000000b070b7211 */ /* 0x000fe400010f0eff */
[----:B------:R-:W-:Y:S01]  /*0300*/  SHF.R.S32.HI R7, RZ, 0x1f, R13 ;  /* 0x0000001fff077819 */ /* 0x000fe2000001140d */
[-C--:B-1----:R-:W-:Y:S02]  /*0310*/  IMAD R0, R5, R14.reuse, RZ ;  /* 0x0000000e05007224 */ /* 0x082fe400078e02ff */
[----:B------:R-:W-:Y:S01]  /*0320*/  IMAD.WIDE.U32 R10, R6, R14, R10 ;  /* 0x0000000e060a7225 */ /* 0x000fe200078e000a */
[----:B------:R-:W-:-:S02]  /*0330*/  SEL R7, R7, RZ, !P0 ;  /* 0x000000ff07077207 */ /* 0x000fc40004000000 */
[----:B--2---:R-:W-:Y:S01]  /*0340*/  ISETP.NE.AND P0, PT, R17, RZ, PT ;  /* 0x000000ff1100720c */ /* 0x004fe20003f05270 */
[----:B------:R-:W-:Y:S02]  /*0350*/  IMAD R15, R6, R15, R0 ;  /* 0x0000000f060f7224 */ /* 0x000fe400078e0200 */
[-C--:B----4-:R-:W-:Y:S02]  /*0360*/  IMAD R0, R7, R18.reuse, RZ ;  /* 0x0000001207007224 */ /* 0x090fe400078e02ff */
[----:B------:R-:W-:Y:S02]  /*0370*/  IMAD.IADD R11, R11, 0x1, R15 ;  /* 0x000000010b0b7824 */ /* 0x000fe400078e020f */
[C---:B------:R-:W-:Y:S02]  /*0380*/  IMAD R13, R4.reuse, R19, R0 ;  /* 0x00000013040d7224 */ /* 0x040fe400078e0200 */
[----:B------:R-:W-:-:S05]  /*0390*/  IMAD.WIDE.U32 R10, R4, R18, R10 ;  /* 0x00000012040a7225 */ /* 0x000fca00078e000a */
[----:B------:R-:W-:Y:S02]  /*03a0*/  IADD3 R0, R11, R13, RZ ;  /* 0x0000000d0b007210 */ /* 0x000fe40007ffe0ff */
[----:B-----5:R-:W-:-:S04]  /*03b0*/  LEA R20, P2, R10, R20, 0x2 ;  /* 0x000000140a147211 */ /* 0x020fc800078410ff */
[----:B------:R-:W-:Y:S01]  /*03c0*/  LEA.HI.X R0, R10, R21, R0, 0x2, P2 ;  /* 0x000000150a007211 */ /* 0x000fe200010f1400 */
[----:B---3--:R-:W-:Y:S08]  /*03d0*/  @P0 BRA `(.L_x_3646) ;  /* 0x0000000000540947 */ /* 0x008ff00003800000 */
        /* <DEDUP_REMOVED lines=16> */
.L_x_3647:
[----:B------:R-:W-:Y:S01]  /*04e0*/  @P0 ELECT P2, URZ, PT ;  /* 0x00000000003f082f */ /* 0x000fe20003840000 */
[----:B------:R1:W-:-:S12]  /*04f0*/  UBLKCP.S.G [UR6], [UR4], UR10 ;  /* 0x00000006040073ba */ /* 0x0003d8000800020a */
[----:B------:R-:W-:Y:S02]  /*0500*/  @P2 PLOP3.LUT P0, PT, P2, PT, PT, 0x8, 0x0 ;  /* 0x000000000000281c */ /* 0x000fe4000170e170 */
[----:B------:R-:W-:-:S11]  /*0510*/  PLOP3.LUT P2, PT, PT, PT, PT, 0x8, 0x0 ;  /* 0x000000000000781c */ /* 0x000fd60003f4e170 */
[----:B-1----:R-:W-:Y:S05]  /*0520*/  @P0 BRA.U.ANY `(.L_x_3647) ;  /* 0xfffffffd00ec0947 */ /* 0x002fea000393ffff */
.L_x_3646:
[----:B------:R-:W-:Y:S05]  /*0530*/  BSYNC B0 ;  /* 0x0000000000007941 */ /* 0x000fea0003800000 */
.L_x_3645:
[----:B------:R-:W-:Y:S01]  /*0540*/  BAR.SYNC.DEFER_BLOCKING 0x0 ;  /* 0x0000000000007b1d */ /* 0x000fe20000010000 */
[----:B------:R-:W-:Y:S02]  /*0550*/  MOV R41, 0x400 ;  /* 0x0000040000297802 */ /* 0x000fe40000000f00 */
[----:B------:R-:W-:Y:S02]  /*0560*/  CS2R R50, SRZ ;  /* 0x0000000000327805 */ /* 0x000fe4000001ff00 */
[----:B------:R-:W-:Y:S01]  /*0570*/  SHF.L.U32 R0, RZ, 0x1f, RZ ;  /* 0x0000001fff007819 */ /* 0x000fe200000006ff */
[--C-:B------:R-:W-:Y:S01]  /*0580*/  @P1 IMAD.MOV.U32 R50, RZ, RZ, R9.reuse ;  /* 0x000000ffff321224 */ /* 0x100fe200078e0009 */
[----:B------:R-:W-:Y:S02]  /*0590*/  LEA R41, R2, R41, 0x18 ;  /* 0x0000002902297211 */ /* 0x000fe400078ec0ff */
[----:B------:R-:W-:-:S07]  /*05a0*/  @P1 SHF.R.S32.HI R51, RZ, 0x1f, R9 ;  /* 0x0000001fff331819 */ /* 0x000fce0000011409 */
.L_x_3648:
[----:B-1----:R1:W2:Y:S02]  /*05b0*/  SYNCS.PHASECHK.TRANS64.TRYWAIT P0, [R41+URZ+0x12000], R0 ;  /* 0x01200000290075a7 */ /* 0x0022a4000800017f */
[----:B--2---:R-:W-:Y:S05]  /*05c0*/  @!P0 NANOSLEEP.SYNCS 0x989680 ;  /* 0x009896800000895d */ /* 0x004fea0003900000 */
[----:B------:R-:W2:Y:S02]  /*05d0*/  @!P0 SYNCS.PHASECHK.TRANS64 P0, [R41+URZ+0x12000], R0 ;  /* 0x01200000290085a7 */ /* 0x000ea4000800007f */
[----:B--2---:R-:W-:Y:S05]  /*05e0*/  @!P0 BRA `(.L_x_3648) ;  /* 0xfffffffc00f08947 */ /* 0x004fea000383ffff */
[----:B------:R-:W-:Y:S01]  /*05f0*/  SHF.R.S32.HI R46, RZ, 0x1f, R17 ;  /* 0x0000001fff2e7819 */ /* 0x000fe20000011411 */
[----:B------:R-:W-:Y:S01]  /*0600*/  IMAD.HI R16, R17, 0x2aaaaaab, RZ ;  /* 0x2aaaaaab11107827 */ /* 0x000fe200078e02ff */
[----:B------:R-:W-:Y:S01]  /*0610*/  ULDC UR4, c[0x0][0x268] ;  /* 0x00009a0000047ab9 */ /* 0x000fe20000000800 */
[----:B------:R-:W-:Y:S01]  /*0620*/  ULDC.64 UR6, c[0x0][0x258] ;  /* 0x0000960000067ab9 */ /* 0x000fe20000000a00 */
[CC--:B-1----:R-:W-:Y:S01]  /*0630*/  LEA.HI R0, R46.reuse, R17.reuse, RZ, 0x7 ;  /* 0x000000112e007211 */ /* 0x0c2fe200078f38ff */
[----:B------:R-:W-:Y:S01]  /*0640*/  IMAD R5, R5, UR6, RZ ;  /* 0x0000000605057c24 */ /* 0x000fe2000f8e02ff */
[-C--:B0-----:R-:W-:Y:S01]  /*0650*/  LEA.HI R8, R46, R17.reuse, RZ, 0x5 ;  /* 0x000000112e087211 */ /* 0x081fe200078f28ff */
[----:B------:R-:W-:Y:S01]  /*0660*/  BSSY B0, `(.L_x_3649) ;  /* 0x0000099000007945 */ /* 0x000fe20003800000 */
[C---:B------:R-:W-:Y:S01]  /*0670*/  LOP3.LUT R2, R0.reuse, 0xfffff80, RZ, 0xc0, !PT ;  /* 0x0fffff8000027812 */ /* 0x040fe200078ec0ff */
[----:B------:R-:W-:Y:S01]  /*0680*/  IMAD.SHL.U32 R0, R0, 0x20, RZ ;  /* 0x0000002000007824 */ /* 0x000fe200078e00ff */
[----:B------:R-:W-:-:S02]  /*0690*/  LEA.HI R46, R46, R17, RZ, 0x4 ;  /* 0x000000112e2e7211 */ /* 0x000fc400078f20ff */
[----:B------:R-:W-:Y:S01]  /*06a0*/  SHF.R.S32.HI R12, RZ, 0x5, R8 ;  /* 0x00000005ff0c7819 */ /* 0x000fe20000011408 */
[C---:B------:R-:W-:Y:S01]  /*06b0*/  IMAD.IADD R2, R17.reuse, 0x1, -R2 ;  /* 0x0000000111027824 */ /* 0x040fe200078e0a02 */
[----:B------:R-:W-:Y:S02]  /*06c0*/  LOP3.LUT R21, R0, 0xfffff000, RZ, 0xc0, !PT ;  /* 0xfffff00000157812 */ /* 0x000fe400078ec0ff */
[----:B------:R-:W-:Y:S02]  /*06d0*/  LOP3.LUT R0, R46, 0xfffffff0, RZ, 0xc0, !PT ;  /* 0xfffffff02e007812 */ /* 0x000fe400078ec0ff */
[----:B------:R-:W-:Y:S01]  /*06e0*/  SHF.R.S32.HI R9, RZ, 0x1f, R8 ;  /* 0x0000001fff097819 */ /* 0x000fe20000011408 */
[----:B------:R-:W-:Y:S01]  /*06f0*/  IMAD R2, R2, 0x4, R21 ;  /* 0x0000000402027824 */ /* 0x000fe200078e0215 */
[----:B------:R-:W-:Y:S01]  /*0700*/  SHF.R.U32.HI R19, RZ, 0x1f, R16 ;  /* 0x0000001fff137819 */ /* 0x000fe20000011610 */
[----:B------:R-:W-:Y:S01]  /*0710*/  IMAD.IADD R45, R17, 0x1, -R0 ;  /* 0x00000001112d7824 */ /* 0x000fe200078e0a00 */
[----:B------:R-:W-:-:S02]  /*0720*/  LEA.HI R9, R9, R12, RZ, 0x2 ;  /* 0x0000000c09097211 */ /* 0x000fc400078f10ff */
[----:B------:R-:W-:Y:S02]  /*0730*/  LEA.HI.SX32 R0, R16, R19, 0x1e ;  /* 0x0000001310007211 */ /* 0x000fe400078ff2ff */
[----:B------:R-:W-:Y:S02]  /*0740*/  SHF.R.S32.HI R52, RZ, 0x1f, R45 ;  /* 0x0000001fff347819 */ /* 0x000fe4000001142d */
[----:B------:R-:W-:Y:S01]  /*0750*/  LOP3.LUT R13, R9, 0x3ffffc, RZ, 0xc0, !PT ;  /* 0x003ffffc090d7812 */ /* 0x000fe200078ec0ff */
[----:B------:R-:W-:Y:S01]  /*0760*/  IMAD R44, R0, -0x18, R17 ;  /* 0xffffffe8002c7824 */ /* 0x000fe200078e0211 */
[----:B------:R-:W-:Y:S01]  /*0770*/  LEA.HI R52, R52, R45, RZ, 0x3 ;  /* 0x0000002d34347211 */ /* 0x000fe200078f18ff */
[----:B------:R-:W-:Y:S01]  /*0780*/  IMAD.SHL.U32 R37, R0, 0x40, RZ ;  /* 0x0000004000257824 */ /* 0x000fe200078e00ff */
[----:B------:R-:W-:Y:S01]  /*0790*/  LEA R36, R2, R41, 0x2 ;  /* 0x0000002902247211 */ /* 0x000fe200078e10ff */
[----:B------:R-:W-:Y:S01]  /*07a0*/  IMAD.IADD R42, R12, 0x1, -R13 ;  /* 0x000000010c2a7824 */ /* 0x000fe200078e0a0d */
[C---:B------:R-:W-:Y:S01]  /*07b0*/  LOP3.LUT R24, R52.reuse, 0xfffffff8, RZ, 0xc0, !PT ;  /* 0xfffffff834187812 */ /* 0x040fe200078ec0ff */
[----:B------:R-:W-:Y:S01]  /*07c0*/  IMAD.SHL.U32 R52, R52, 0x40, RZ ;  /* 0x0000004034347824 */ /* 0x000fe200078e00ff */
[----:B------:R-:W-:Y:S01]  /*07d0*/  SHF.R.S32.HI R25, RZ, 0x1f, R44 ;  /* 0x0000001fff197819 */ /* 0x000fe2000001142c */
[----:B------:R-:W0:Y:S01]  /*07e0*/  LDS.128 R12, [R36+0x800] ;  /* 0x00080000240c7984 */ /* 0x000e220000000c00 */
[----:B------:R-:W-:Y:S01]  /*07f0*/  IMAD R42, R42, 0x400, R21 ;  /* 0x000004002a2a7824 */ /* 0x000fe200078e0215 */
[----:B------:R-:W-:Y:S01]  /*0800*/  LOP3.LUT R37, R37, 0x1c0, RZ, 0xc0, !PT ;  /* 0x000001c025257812 */ /* 0x000fe200078ec0ff */
[----:B------:R-:W-:Y:S01]  /*0810*/  IMAD.IADD R45, R45, 0x1, -R24 ;  /* 0x000000012d2d7824 */ /* 0x000fe200078e0a18 */
[----:B------:R-:W1:Y:S01]  /*0820*/  LDS.128 R20, [R36+0x1800] ;  /* 0x0018000024147984 */ /* 0x000e620000000c00 */
[----:B------:R-:W-:-:S02]  /*0830*/  LEA.HI R53, R25, R44, RZ, 0x3 ;  /* 0x0000002c19357211 */ /* 0x000fc400078f18ff */
[----:B------:R-:W-:Y:S01]  /*0840*/  SHF.L.U32 R44, R44, 0x3, RZ ;  /* 0x000000032c2c7819 */ /* 0x000fe200000006ff */
[----:B------:R-:W2:Y:S01]  /*0850*/  LDS.128 R8, [R36] ;  /* 0x0000000024087984 */ /* 0x000ea20000000c00 */
[----:B------:R-:W-:Y:S01]  /*0860*/  LEA.HI R2, R16, R19, RZ, 0x1b ;  /* 0x0000001310027211 */ /* 0x000fe200078fd8ff */
[----:B------:R-:W-:Y:S01]  /*0870*/  IMAD.SHL.U32 R49, R45, 0x40, RZ ;  /* 0x000000402d317824 */ /* 0x000fe200078e00ff */
[----:B------:R-:W-:Y:S01]  /*0880*/  LOP3.LUT R47, R37, 0x38, R44, 0xf8, !PT ;  /* 0x00000038252f7812 */ /* 0x000fe200078ef82c */
[----:B------:R-:W3:Y:S01]  /*0890*/  LDS.128 R24, [R36+0x2000] ;  /* 0x0020000024187984 */ /* 0x000ee20000000c00 */
[----:B------:R-:W-:Y:S01]  /*08a0*/  SHF.R.U32.HI R48, RZ, 0x3, R37 ;  /* 0x00000003ff307819 */ /* 0x000fe20000011625 */
[----:B------:R-:W-:Y:S01]  /*08b0*/  IMAD.SHL.U32 R53, R53, 0x200, RZ ;  /* 0x0000020035357824 */ /* 0x000fe200078e00ff */
[----:B------:R-:W-:Y:S01]  /*08c0*/  SHF.R.U32.HI R46, RZ, 0x1, R46 ;  /* 0x00000001ff2e7819 */ /* 0x000fe2000001162e */
[----:B------:R-:W4:Y:S01]  /*08d0*/  LDS.128 R16, [R36+0x1000] ;  /* 0x0010000024107984 */ /* 0x000f220000000c00 */
[----:B------:R-:W-:-:S02]  /*08e0*/  LOP3.LUT R49, R49, 0x1c0, RZ, 0xc0, !PT ;  /* 0x000001c031317812 */ /* 0x000fc400078ec0ff */
[----:B------:R-:W-:Y:S01]  /*08f0*/  LOP3.LUT R47, R47, R48, RZ, 0x3c, !PT ;  /* 0x000000302f2f7212 */ /* 0x000fe200078e3cff */
[----:B------:R-:W5:Y:S01]  /*0900*/  LDS.128 R32, [R36+0x3000] ;  /* 0x0030000024207984 */ /* 0x000f620000000c00 */
[----:B------:R-:W-:Y:S02]  /*0910*/  LOP3.LUT R46, R49, 0x8, R46, 0xf8, !PT ;  /* 0x00000008312e7812 */ /* 0x000fe400078ef82e */
[----:B------:R-:W-:Y:S01]  /*0920*/  SHF.R.U32.HI R49, RZ, 0x3, R49 ;  /* 0x00000003ff317819 */ /* 0x000fe20000011631 */
[----:B------:R-:W5:Y:S01]  /*0930*/  LDS.128 R28, [R36+0x2800] ;  /* 0x00280000241c7984 */ /* 0x000f620000000c00 */
[----:B------:R-:W-:Y:S02]  /*0940*/  R2P PR, R45, 0x6 ;  /* 0x000000062d007804 */ /* 0x000fe40000000000 */
[----:B------:R-:W-:Y:S01]  /*0950*/  LOP3.LUT R46, R46, R49, RZ, 0x3c, !PT ;  /* 0x000000312e2e7212 */ /* 0x000fe200078e3cff */
[----:B------:R-:W5:Y:S01]  /*0960*/  LDS.128 R36, [R36+0x3800] ;  /* 0x0038000024247984 */ /* 0x000f620000000c00 */
[----:B------:R-:W-:-:S02]  /*0970*/  LOP3.LUT R49, R52, 0x7ffffe00, RZ, 0xc0, !PT ;  /* 0x7ffffe0034317812 */ /* 0x000fc400078ec0ff */
[----:B------:R-:W-:Y:S02]  /*0980*/  LOP3.LUT R53, R53, 0x7ffff000, RZ, 0xc0, !PT ;  /* 0x7ffff00035357812 */ /* 0x000fe400078ec0ff */
[----:B------:R-:W-:Y:S02]  /*0990*/  IADD3 R42, R46, R42, R49 ;  /* 0x0000002a2e2a7210 */ /* 0x000fe40007ffe031 */
[----:B------:R-:W-:Y:S01]  /*09a0*/  VIADDMNMX R43, R43, -R40, 0x40, PT ;  /* 0x000000402b2b7446 */ /* 0x000fe20003800928 */
[----:B------:R-:W-:Y:S02]  /*09b0*/  IMAD R2, R2, 0x200, R53 ;  /* 0x0000020002027824 */ /* 0x000fe400078e0235 */
[----:B0-----:R-:W-:Y:S01]  /*09c0*/  FMUL.FTZ R48, R15, UR4 ;  /* 0x000000040f307c20 */ /* 0x001fe20008410000 */
[----:B------:R-:W-:Y:S01]  /*09d0*/  FMUL.FTZ R13, R13, UR4 ;  /* 0x000000040d0d7c20 */ /* 0x000fe20008410000 */
[----:B------:R-:W-:Y:S02]  /*09e0*/  IMAD.IADD R2, R2, 0x1, R47 ;  /* 0x0000000102027824 */ /* 0x000fe400078e022f */
[----:B-1----:R-:W-:Y:S01]  /*09f0*/  FMUL.FTZ R15, R20, UR4 ;  /* 0x00000004140f7c20 */ /* 0x002fe20008410000 */
[----:B------:R-:W-:Y:S01]  /*0a00*/  FMUL.FTZ R20, R21, UR4 ;  /* 0x0000000415147c20 */ /* 0x000fe20008410000 */
[----:B------:R-:W-:Y:S01]  /*0a10*/  FMUL.FTZ R23, R23, UR4 ;  /* 0x0000000417177c20 */ /* 0x000fe20008410000 */
[----:B--2---:R-:W-:Y:S01]  /*0a20*/  FMUL.FTZ R45, R9, UR4 ;  /* 0x00000004092d7c20 */ /* 0x004fe20008410000 */
[----:B------:R-:W-:Y:S01]  /*0a30*/  FMUL.FTZ R46, R11, UR4 ;  /* 0x000000040b2e7c20 */ /* 0x000fe20008410000 */
[----:B------:R-:W-:Y:S01]  /*0a40*/  FMUL.FTZ R9, R10, UR4 ;  /* 0x000000040a097c20 */ /* 0x000fe20008410000 */
[----:B------:R-:W-:Y:S01]  /*0a50*/  FMUL.FTZ R11, R14, UR4 ;  /* 0x000000040e0b7c20 */ /* 0x000fe20008410000 */
[----:B---3--:R-:W-:Y:S01]  /*0a60*/  FMUL.FTZ R21, R26, UR4 ;  /* 0x000000041a157c20 */ /* 0x008fe20008410000 */
[----:B------:R-:W-:Y:S01]  /*0a70*/  FMUL.FTZ R10, R12, UR4 ;  /* 0x000000040c0a7c20 */ /* 0x000fe20008410000 */
[----:B------:R-:W-:Y:S01]  /*0a80*/  FMUL.FTZ R26, R27, UR4 ;  /* 0x000000041b1a7c20 */ /* 0x000fe20008410000 */
[----:B------:R-:W-:Y:S01]  /*0a90*/  FMUL.FTZ R25, R25, UR4 ;  /* 0x0000000419197c20 */ /* 0x000fe20008410000 */
[----:B----4-:R-:W-:Y:S01]  /*0aa0*/  FMUL.FTZ R14, R18, UR4 ;  /* 0x00000004120e7c20 */ /* 0x010fe20008410000 */
[----:B------:R-:W-:Y:S01]  /*0ab0*/  FMUL.FTZ R19, R19, UR4 ;  /* 0x0000000413137c20 */ /* 0x000fe20008410000 */
[----:B------:R-:W-:Y:S01]  /*0ac0*/  FMUL.FTZ R18, R24, UR4 ;  /* 0x0000000418127c20 */ /* 0x000fe20008410000 */
[----:B------:R-:W-:Y:S01]  /*0ad0*/  FMUL.FTZ R12, R16, UR4 ;  /* 0x00000004100c7c20 */ /* 0x000fe20008410000 */
[----:B-----5:R-:W-:Y:S01]  /*0ae0*/  FMUL.FTZ R27, R32, UR4 ;  /* 0x00000004201b7c20 */ /* 0x020fe20008410000 */
[----:B------:R-:W-:Y:S01]  /*0af0*/  FMUL.FTZ R32, R33, UR4 ;  /* 0x0000000421207c20 */ /* 0x000fe20008410000 */
[----:B------:R-:W-:Y:S01]  /*0b00*/  FMUL.FTZ R16, R22, UR4 ;  /* 0x0000000416107c20 */ /* 0x000fe20008410000 */
[----:B------:R-:W-:Y:S01]  /*0b10*/  F2FP.BF16.F32.PACK_AB R10, R13, R10 ;  /* 0x0000000a0d0a723e */ /* 0x000fe200000010ff */
[----:B------:R-:W-:Y:S01]  /*0b20*/  FMUL.FTZ R24, R30, UR4 ;  /* 0x000000041e187c20 */ /* 0x000fe20008410000 */
[----:B------:R-:W-:Y:S01]  /*0b30*/  FMUL.FTZ R31, R31, UR4 ;  /* 0x000000041f1f7c20 */ /* 0x000fe20008410000 */
[----:B------:R-:W-:Y:S01]  /*0b40*/  F2FP.BF16.F32.PACK_AB R13, R19, R14 ;  /* 0x0000000e130d723e */ /* 0x000fe200000010ff */
[----:B------:R-:W-:Y:S01]  /*0b50*/  FMUL.FTZ R22, R28, UR4 ;  /* 0x000000041c167c20 */ /* 0x000fe20008410000 */
[----:B------:R-:W-:Y:S01]  /*0b60*/  FMUL.FTZ R33, R38, UR4 ;  /* 0x0000000426217c20 */ /* 0x000fe20008410000 */
[----:B------:R-:W-:Y:S01]  /*0b70*/  FMUL.FTZ R38, R39, UR4 ;  /* 0x0000000427267c20 */ /* 0x000fe20008410000 */
[----:B------:R-:W-:Y:S01]  /*0b80*/  IADD3 R39, R41, 0xc000, RZ ;  /* 0x0000c00029277810 */ /* 0x000fe20007ffe0ff */
[----:B------:R-:W-:Y:S01]  /*0b90*/  FMUL.FTZ R29, R29, UR4 ;  /* 0x000000041d1d7c20 */ /* 0x000fe20008410000 */
[----:B------:R-:W-:Y:S01]  /*0ba0*/  F2FP.BF16.F32.PACK_AB R19, R31, R24 ;  /* 0x000000181f13723e */ /* 0x000fe200000010ff */
[----:B------:R-:W-:Y:S01]  /*0bb0*/  IMAD.MOV.U32 R24, RZ, RZ, 0x20 ;  /* 0x00000020ff187424 */ /* 0x000fe200078e00ff */
[----:B------:R-:W-:Y:S01]  /*0bc0*/  F2FP.BF16.F32.PACK_AB R14, R20, R15 ;  /* 0x0000000f140e723e */ /* 0x000fe200000010ff */
[----:B------:R-:W-:Y:S01]  /*0bd0*/  FMUL.FTZ R8, R8, UR4 ;  /* 0x0000000408087c20 */ /* 0x000fe20008410000 */
[----:B------:R-:W-:Y:S01]  /*0be0*/  F2FP.BF16.F32.PACK_AB R15, R23, R16 ;  /* 0x00000010170f723e */ /* 0x000fe200000010ff */
[----:B------:R-:W-:-:S02]  /*0bf0*/  IMAD R23, R42, 0x2, R39 ;  /* 0x000000022a177824 */ /* 0x000fc400078e0227 */
[----:B------:R-:W-:Y:S01]  /*0c00*/  FMUL.FTZ R30, R36, UR4 ;  /* 0x00000004241e7c20 */ /* 0x000fe20008410000 */
[----:B------:R-:W-:Y:S01]  /*0c10*/  FMUL.FTZ R37, R37, UR4 ;  /* 0x0000000425257c20 */ /* 0x000fe20008410000 */
[----:B------:R-:W-:Y:S01]  /*0c20*/  FMUL.FTZ R17, R17, UR4 ;  /* 0x0000000411117c20 */ /* 0x000fe20008410000 */
[----:B------:R-:W-:Y:S01]  /*0c30*/  SEL R24, R24, 0xffffffe0, !P1 ;  /* 0xffffffe018187807 */ /* 0x000fe20004800000 */
[----:B------:R-:W-:Y:S01]  /*0c40*/  FMUL.FTZ R28, R34, UR4 ;  /* 0x00000004221c7c20 */ /* 0x000fe20008410000 */
[----:B------:R-:W-:Y:S01]  /*0c50*/  FMUL.FTZ R35, R35, UR4 ;  /* 0x0000000423237c20 */ /* 0x000fe20008410000 */
[----:B------:R-:W-:Y:S01]  /*0c60*/  F2FP.BF16.F32.PACK_AB R16, R25, R18 ;  /* 0x000000121910723e */ /* 0x000fe200000010ff */
[----:B------:R-:W-:Y:S01]  /*0c70*/  VIADD R31, R23, 0x40 ;  /* 0x00000040171f7836 */ /* 0x000fe20000000000 */
[----:B------:R-:W-:Y:S01]  /*0c80*/  F2FP.BF16.F32.PACK_AB R18, R29, R22 ;  /* 0x000000161d12723e */ /* 0x000fe200000010ff */
[----:B------:R-:W-:Y:S01]  /*0c90*/  @P2 VIADD R31, R23, 0xffffffc0 ;  /* 0xffffffc0171f2836 */ /* 0x000fe20000000000 */
[----:B------:R-:W-:Y:S01]  /*0ca0*/  F2FP.BF16.F32.PACK_AB R8, R45, R8 ;  /* 0x000000082d08723e */ /* 0x000fe200000010ff */
[--C-:B------:R-:W-:Y:S01]  /*0cb0*/  IMAD R42, R42, 0x2, R41.reuse ;  /* 0x000000022a2a7824 */ /* 0x100fe200078e0229 */
[----:B------:R-:W-:Y:S01]  /*0cc0*/  F2FP.BF16.F32.PACK_AB R9, R46, R9 ;  /* 0x000000092e09723e */ /* 0x000fe200000010ff */
[----:B------:R-:W-:Y:S01]  /*0cd0*/  IMAD R41, R2, 0x2, R41 ;  /* 0x0000000202297824 */ /* 0x000fe200078e0229 */
[----:B------:R-:W-:Y:S01]  /*0ce0*/  F2FP.BF16.F32.PACK_AB R11, R48, R11 ;  /* 0x0000000b300b723e */ /* 0x000fe200000010ff */
[----:B------:R-:W-:Y:S01]  /*0cf0*/  ULDC UR4, c[0x0][0x244] ;  /* 0x0000910000047ab9 */ /* 0x000fe20000000800 */
[----:B------:R-:W-:-:S02]  /*0d00*/  F2FP.BF16.F32.PACK_AB R22, R37, R30 ;  /* 0x0000001e2516723e */ /* 0x000fc400000010ff */
[----:B------:R-:W-:Y:S01]  /*0d10*/  F2FP.BF16.F32.PACK_AB R12, R17, R12 ;  /* 0x0000000c110c723e */ /* 0x000fe200000010ff */
[----:B------:R0:W-:Y:S01]  /*0d20*/  STSM.16.M88.4 [R42+0xc000], R8 ;  /* 0x00c000082a007844 */ /* 0x0001e20000000200 */
[----:B------:R-:W-:Y:S02]  /*0d30*/  IADD3 R30, R23, R24, RZ ;  /* 0x00000018171e7210 */ /* 0x000fe40007ffe0ff */
[----:B------:R-:W-:Y:S02]  /*0d40*/  F2FP.BF16.F32.PACK_AB R17, R26, R21 ;  /* 0x000000151a11723e */ /* 0x000fe400000010ff */
[----:B------:R-:W-:Y:S01]  /*0d50*/  F2FP.BF16.F32.PACK_AB R20, R32, R27 ;  /* 0x0000001b2014723e */ /* 0x000fe200000010ff */
[----:B------:R-:W-:Y:S01]  /*0d60*/  IMAD.IADD R32, R24, 0x1, R31 ;  /* 0x0000000118207824 */ /* 0x000fe200078e021f */
[----:B------:R-:W-:Y:S01]  /*0d70*/  F2FP.BF16.F32.PACK_AB R21, R35, R28 ;  /* 0x0000001c2315723e */ /* 0x000fe200000010ff */
[----:B------:R1:W-:Y:S01]  /*0d80*/  STSM.16.M88.4 [R30], R12 ;  /* 0x0000000c1e007844 */ /* 0x0003e20000000200 */
[----:B------:R-:W-:-:S02]  /*0d90*/  F2FP.BF16.F32.PACK_AB R23, R38, R33 ;  /* 0x000000212617723e */ /* 0x000fc400000010ff */
[C---:B------:R-:W-:Y:S01]  /*0da0*/  IADD3 R28, P0, R0.reuse, R50, RZ ;  /* 0x00000032001c7210 */ /* 0x040fe20007f1e0ff */
[----:B------:R1:W-:Y:S01]  /*0db0*/  STSM.16.M88.4 [R31], R16 ;  /* 0x000000101f007844 */ /* 0x0003e20000000200 */
[--C-:B------:R-:W-:Y:S02]  /*0dc0*/  SHF.R.S32.HI R45, RZ, 0x1f, R44.reuse ;  /* 0x0000001fff2d7819 */ /* 0x100fe4000001142c */
[----:B------:R-:W-:Y:S01]  /*0dd0*/  LEA.HI.X.SX32 R29, R0, R51, 0x1, P0 ;  /* 0x00000033001d7211 */ /* 0x000fe200000f0eff */
[----:B------:R1:W-:Y:S01]  /*0de0*/  STSM.16.M88.4 [R32], R20 ;  /* 0x0000001420007844 */ /* 0x0003e20000000200 */
[----:B------:R-:W-:Y:S01]  /*0df0*/  BAR.SYNC.DEFER_BLOCKING 0x0 ;  /* 0x0000000000007b1d */ /* 0x000fe20000010000 */
[----:B------:R-:W-:Y:S01]  /*0e00*/  ISETP.GE.AND P0, PT, R44, UR4, PT ;  /* 0x000000042c007c0c */ /* 0x000fe2000bf06270 */
[C---:B0-----:R-:W-:Y:S02]  /*0e10*/  IMAD R9, R6.reuse, UR7, R5 ;  /* 0x0000000706097c24 */ /* 0x041fe4000f8e0205 */
[----:B------:R-:W-:Y:S01]  /*0e20*/  IMAD.WIDE.U32 R44, R6, UR6, R44 ;  /* 0x00000006062c7c25 */ /* 0x000fe2000f8e002c */
[----:B------:R-:W-:Y:S01]  /*0e30*/  ISETP.GE.OR P3, PT, R0, R43, P0 ;  /* 0x0000002b0000720c */ /* 0x000fe20000766670 */
[----:B------:R-:W-:-:S02]  /*0e40*/  ULDC.64 UR4, c[0x0][0x260] ;  /* 0x0000980000047ab9 */ /* 0x000fc40000000a00 */
[C---:B------:R-:W-:Y:S01]  /*0e50*/  VIADD R5, R0.reuse, 0x10 ;  /* 0x0000001000057836 */ /* 0x040fe20000000000 */
[----:B------:R-:W-:Y:S01]  /*0e60*/  IADD3 R45, R45, R9, RZ ;  /* 0x000000092d2d7210 */ /* 0x000fe20007ffe0ff */
[----:B------:R-:W-:Y:S02]  /*0e70*/  IMAD R7, R7, UR4, RZ ;  /* 0x0000000407077c24 */ /* 0x000fe4000f8e02ff */
[C---:B------:R-:W-:Y:S01]  /*0e80*/  VIADD R6, R0.reuse, 0x20 ;  /* 0x0000002000067836 */ /* 0x040fe20000000000 */
[-C--:B------:R-:W-:Y:S01]  /*0e90*/  ISETP.GE.OR P2, PT, R5, R43.reuse, P0 ;  /* 0x0000002b0500720c */ /* 0x080fe20000746670 */
[----:B------:R-:W-:Y:S02]  /*0ea0*/  VIADD R0, R0, 0x30 ;  /* 0x0000003000007836 */ /* 0x000fe40000000000 */
[----:B------:R-:W-:Y:S01]  /*0eb0*/  IMAD R9, R4, UR5, R7 ;  /* 0x0000000504097c24 */ /* 0x000fe2000f8e0207 */
[-C--:B------:R-:W-:Y:S01]  /*0ec0*/  ISETP.GE.OR P1, PT, R6, R43.reuse, P0 ;  /* 0x0000002b0600720c */ /* 0x080fe20000726670 */
[----:B------:R-:W-:Y:S01]  /*0ed0*/  IMAD.WIDE.U32 R4, R4, UR4, R44 ;  /* 0x0000000404047c25 */ /* 0x000fe2000f8e002c */
[----:B------:R-:W-:-:S03]  /*0ee0*/  ISETP.GE.OR P0, PT, R0, R43, P0 ;  /* 0x0000002b0000720c */ /* 0x000fc60000706670 */
[----:B------:R-:W-:Y:S01]  /*0ef0*/  IMAD.WIDE R6, R3, 0x40, R28 ;  /* 0x0000004003067825 */ /* 0x000fe200078e021c */
[----:B------:R1:W0:Y:S03]  /*0f00*/  LDS.128 R24, [R41+0xd800] ;  /* 0x00d8000029187984 */ /* 0x0002260000000c00 */
[----:B------:R-:W-:Y:S02]  /*0f10*/  IMAD R8, R2, 0x2, R39 ;  /* 0x0000000202087824 */ /* 0x000fe400078e0227 */
[----:B------:R-:W-:Y:S01]  /*0f20*/  IMAD.IADD R3, R5, 0x1, R9 ;  /* 0x0000000105037824 */ /* 0x000fe200078e0209 */
[----:B------:R-:W-:Y:S06]  /*0f30*/  @P3 BRA `(.L_x_3650) ;  /* 0x00000000002c3947 */ /* 0x000fec0003800000 */
[----:B------:R-:W2:Y:S01]  /*0f40*/  LDS.128 R8, [R8] ;  /* 0x0000000008087984 */ /* 0x000ea20000000c00 */
[----:B------:R-:W-:Y:S01]  /*0f50*/  ULDC.64 UR4, c[0x0][0x250] ;  /* 0x0000940000047ab9 */ /* 0x000fe20000000a00 */
[----:B------:R-:W-:Y:S02]  /*0f60*/  IMAD.MOV.U32 R2, RZ, RZ, R4 ;  /* 0x000000ffff027224 */ /* 0x000fe400078e0004 */
[----:B-1----:R-:W-:Y:S02]  /*0f70*/  IMAD R15, R7, UR4, RZ ;  /* 0x00000004070f7c24 */ /* 0x002fe4000f8e02ff */
[----:B------:R-:W-:-:S04]  /*0f80*/  IMAD.WIDE.U32 R12, R6, UR4, R2 ;  /* 0x00000004060c7c25 */ /* 0x000fc8000f8e0002 */
[----:B------:R-:W-:Y:S01]  /*0f90*/  IMAD R15, R6, UR5, R15 ;  /* 0x00000005060f7c24 */ /* 0x000fe2000f8e020f */
[----:B------:R-:W-:Y:S02]  /*0fa0*/  ULDC.64 UR4, c[0x0][0x238] ;  /* 0x00008e0000047ab9 */ /* 0x000fe40000000a00 */
[----:B------:R-:W-:Y:S01]  /*0fb0*/  LEA R14, P3, R12, UR4, 0x1 ;  /* 0x000000040c0e7c11 */ /* 0x000fe2000f8608ff */
[----:B------:R-:W-:-:S05]  /*0fc0*/  IMAD.IADD R13, R13, 0x1, R15 ;  /* 0x000000010d0d7824 */ /* 0x000fca00078e020f */
[----:B------:R-:W-:-:S05]  /*0fd0*/  LEA.HI.X R15, R12, UR5, R13, 0x1, P3 ;  /* 0x000000050c0f7c11 */ /* 0x000fca00098f0c0d */
[----:B--2---:R2:W-:Y:S02]  /*0fe0*/  STG.E.128 desc[UR8][R14.64], R8 ;  /* 0x000000080e007986 */ /* 0x0045e4000c101d08 */
.L_x_3650:
[----:B------:R-:W-:Y:S05]  /*0ff0*/  BSYNC B0 ;  /* 0x0000000000007941 */ /* 0x000fea0003800000 */
.L_x_3649:
[----:B--2---:R2:W3:Y:S01]  /*1000*/  LDS.128 R8, [R41+0xc800] ;  /* 0x00c8000029087984 */ /* 0x0044e20000000c00 */
[----:B------:R-:W-:Y:S04]  /*1010*/  BSSY B0, `(.L_x_3651) ;  /* 0x000000f000007945 */ /* 0x000fe80003800000 */
[----:B------:R-:W-:Y:S05]  /*1020*/  @P2 BRA `(.L_x_3652) ;  /* 0x0000000000342947 */ /* 0x000fea0003800000 */
[----:B-1----:R-:W-:Y:S01]  /*1030*/  IADD3 R15, P2, R6, 0x10, RZ ;  /* 0x00000010060f7810 */ /* 0x002fe20007f5e0ff */
        /* <DEDUP_REMOVED lines=12> */
.L_x_3652:
[----:B------:R-:W-:Y:S05]  /*1100*/  BSYNC B0 ;  /* 0x0000000000007941 */ /* 0x000fea0003800000 */
.L_x_3651:
[----:B---34-:R3:W4:Y:S01]  /*1110*/  LDS.128 R8, [R41+0xd000] ;  /* 0x00d0000029087984 */ /* 0x0187220000000c00 */
        /* <DEDUP_REMOVED lines=11> */
[----:B------:R-:W-:Y:S02]  /*11d0*/  LEA R14, P1, R12, UR4, 0x1 ;  /* 0x000000040c0e7c11 */ /* 0x000fe4000f8208ff */
[----:B------:R-:W-:-:S04]  /*11e0*/  IADD3 R13, R13, R15, RZ ;  /* 0x0000000f0d0d7210 */ /* 0x000fc80007ffe0ff */
[----:B------:R-:W-:-:S05]  /*11f0*/  LEA.HI.X R15, R12, UR5, R13, 0x1, P1 ;  /* 0x000000050c0f7c11 */ /* 0x000fca00088f0c0d */
[----:B----4-:R1:W-:Y:S02]  /*1200*/  STG.E.128 desc[UR8][R14.64], R8 ;  /* 0x000000080e007986 */ /* 0x0103e4000c101d08 */
.L_x_3654:
[----:B------:R-:W-:Y:S05]  /*1210*/  BSYNC B0 ;  /* 0x0000000000007941 */ /* 0x000fea0003800000 */
.L_x_3653:
[----:B------:R-:W-:Y:S05]  /*1220*/  @P0 EXIT ;  /* 0x000000000000094d */ /* 0x000fea0003800000 */
[----:B------:R-:W-:Y:S01]  /*1230*/  IADD3 R5, P0, R6, 0x30, RZ ;  /* 0x0000003006057810 */ /* 0x000fe20007f1e0ff */
[----:B------:R-:W-:Y:S01]  /*1240*/  ULDC.64 UR4, c[0x0][0x250] ;  /* 0x0000940000047ab9 */ /* 0x000fe20000000a00 */
[----:B------:R-:W-:-:S03]  /*1250*/  IMAD.MOV.U32 R2, RZ, RZ, R4 ;  /* 0x000000ffff027224 */ /* 0x000fc600078e0004 */
        /* <DEDUP_REMOVED lines=8> */
[----:B0-----:R-:W-:Y:S01]  /*12e0*/  STG.E.128 desc[UR8][R4.64], R24 ;  /* 0x0000001804007986 */ /* 0x001fe2000c101d08 */
[----:B------:R-:W-:Y:S05]  /*12f0*/  EXIT ;  /* 0x000000000000794d */ /* 0x000fea0003800000 */
.L_x_3655:
        /* <DEDUP_REMOVED lines=16> */
.L_x_3880:


//--------------------- .text._ZN7cutlass13device_kernelIN5flash11enable_sm90INS1_16FlashAttnBwdSm90INS1_25CollectiveMainloopBwdSm90ILi2ELi1ELi1EN4cute5tupleIJNS5_1CILi1EEES8_S8_EEENS6_IJNS7_ILi64EEENS7_ILi96EEENS7_ILi192EEEEEENS_10bfloat16_tEfNS_4arch4Sm90ELb1ELb0ELb0ELb1ELb1ELb0ELb1ELb0ELi3ELi1ELi1ELi1ELb0EEENS1_24CollectiveEpilogueBwdGQAISD_fSG_Li384ELb1ELb1EEENS1_25SingleTileBwdLPTSchedulerILb1ELi96ELb1EEEEEEEEEvNT_6ParamsE --------------------------
	.section	.text._ZN7cutlass13device_kernelIN5flash11enable_sm90INS1_16FlashAttnBwdSm90INS1_25CollectiveMainloopBwdSm90ILi2ELi1ELi1EN4cute5tupleIJNS5_1CILi1EEES8_S8_EEENS6_IJNS7_ILi64EEENS7_ILi96EEENS7_ILi192EEEEEENS_10bfloat16_tEfNS_4arch4Sm90ELb1ELb0ELb0ELb1ELb1ELb0ELb1ELb0ELi3ELi1ELi1ELi1ELb0EEENS1_24CollectiveEpilogueBwdGQAISD_fSG_Li384ELb1ELb1EEENS1_25SingleTileBwdLPTSchedulerILb1ELi96ELb1EEEEEEEEEvNT_6ParamsE,"ax",@progbits
	.align	128
.text._ZN7cutlass13device_kernelIN5flash11enable_sm90INS1_16FlashAttnBwdSm90INS1_25CollectiveMainloopBwdSm90ILi2ELi1ELi1EN4cute5tupleIJNS5_1CILi1EEES8_S8_EEENS6_IJNS7_ILi64EEENS7_ILi96EEENS7_ILi192EEEEEENS_10bfloat16_tEfNS_4arch4Sm90ELb1ELb0ELb0ELb1ELb1ELb0ELb1ELb0ELi3ELi1ELi1ELi1ELb0EEENS1_24CollectiveEpilogueBwdGQAISD_fSG_Li384ELb1ELb1EEENS1_25SingleTileBwdLPTSchedulerILb1ELi96ELb1EEEEEEEEEvNT_6ParamsE:
        .type           _ZN7cutlass13device_kernelIN5flash11enable_sm90INS1_16FlashAttnBwdSm90INS1_25CollectiveMainloopBwdSm90ILi2ELi1ELi1EN4cute5tupleIJNS5_1CILi1EEES8_S8_EEENS6_IJNS7_ILi64EEENS7_ILi96EEENS7_ILi192EEEEEENS_10bfloat16_tEfNS_4arch4Sm90ELb1ELb0ELb0ELb1ELb1ELb0ELb1ELb0ELi3ELi1ELi1ELi1ELb0EEENS1_24CollectiveEpilogueBwdGQAISD_fSG_Li384ELb1ELb1EEENS1_25SingleTileBwdLPTSchedulerILb1ELi96ELb1EEEEEEEEEvNT_6ParamsE,@function
        .size           _ZN7cutlass13device_kernelIN5flash11enable_sm90INS1_16FlashAttnBwdSm90INS1_25CollectiveMainloopBwdSm90ILi2ELi1ELi1EN4cute5tupleIJNS5_1CILi1EEES8_S8_EEENS6_IJNS7_ILi64EEENS7_ILi96EEENS7_ILi192EEEEEENS_10bfloat16_tEfNS_4arch4Sm90ELb1ELb0ELb0ELb1ELb1ELb0ELb1ELb0ELi3ELi1ELi1ELi1ELb0EEENS1_24CollectiveEpilogueBwdGQAISD_fSG_Li384ELb1ELb1EEENS1_25SingleTileBwdLPTSchedulerILb1ELi96ELb1EEEEEEEEEvNT_6ParamsE,(.L_x_3881 - _ZN7cutlass13device_kernelIN5flash11enable_sm90INS1_16FlashAttnBwdSm90INS1_25CollectiveMainloopBwdSm90ILi2ELi1ELi1EN4cute5tupleIJNS5_1CILi1EEES8_S8_EEENS6_IJNS7_ILi64EEENS7_ILi96EEENS7_ILi192EEEEEENS_10bfloat16_tEfNS_4arch4Sm90ELb1ELb0ELb0ELb1ELb1ELb0ELb1ELb0ELi3ELi1ELi1ELi1ELb0EEENS1_24CollectiveEpilogueBwdGQAISD_fSG_Li384ELb1ELb1EEENS1_25SingleTileBwdLPTSchedulerILb1ELi96ELb1EEEEEEEEEvNT_6ParamsE)
        .other          _ZN7cutlass13device_kernelIN5flash11enable_sm90INS1_16FlashAttnBwdSm90INS1_25CollectiveMainloopBwdSm90ILi2ELi1ELi1EN4cute5tupleIJNS5_1CILi1EEES8_S8_EEENS6_IJNS7_ILi64EEENS7_ILi96EEENS7_ILi192EEEEEENS_10bfloat16_tEfNS_4arch4Sm90ELb1ELb0ELb0ELb1ELb1ELb0ELb1ELb0ELi3ELi1ELi1ELi1ELb0EEENS1_24CollectiveEpilogueBwdGQAISD_fSG_Li384ELb1ELb1EEENS1_25SingleTileBwdLPTSchedulerILb1ELi96ELb1EEEEEEEEEvNT_6ParamsE,@"STO_CUDA_ENTRY STV_DEFAULT"
_ZN7cutlass13device_kernelIN5flash11enable_sm90INS1_16FlashAttnBwdSm90INS1_25CollectiveMainloopBwdSm90ILi2ELi1ELi1EN4cute5tupleIJNS5_1CILi1EEES8_S8_EEENS6_IJNS7_ILi64EEENS7_ILi96EEENS7_ILi192EEEEEENS_10bfloat16_tEfNS_4arch4Sm90ELb1ELb0ELb0ELb1ELb1ELb0ELb1ELb0ELi3ELi1ELi1ELi1ELb0EEENS1_24CollectiveEpilogueBwdGQAISD_fSG_Li384ELb1ELb1EEENS1_25SingleTileBwdLPTSchedulerILb1ELi96ELb1EEEEEEEEEvNT_6ParamsE:
        /* <DEDUP_REMOVED lines=23> */
.L_x_3657:
[----:B------:R-:W-:Y:S05]  /*0170*/  BSYNC B0 ;  /* 0x0000000000007941 */ /* 0x000fea0003800000 */
.L_x_3656:
        /* <DEDUP_REMOVED lines=34> */
.L_x_3658:
        /* <DEDUP_REMOVED lines=20> */
.L_x_3659:
        /* <DEDUP_REMOVED lines=9> */
.L_x_3662:
        /* <DEDUP_REMOVED lines=32> */
.L_x_3663:
[----:B------:R-:W1:Y:S01]  /*0770*/  LDC R3, c[0x0][0x8cc] ;  /* 0x00023300ff037b82 */ /* 0x000e620000000800 */
[----:B------:R-:W-:Y:S01]  /*0780*/  IMAD.U32 R0, RZ, RZ, UR4 ;  /* 0x00000004ff007e24 */ /* 0x000fe2000f8e00ff */
[----:B-1----:R-:W-:-:S13]  /*0790*/  ISETP.NE.AND P0, PT, R3, 0x1, PT ;  /* 0x000000010300780c */ /* 0x002fda0003f05270 */
[----:B------:R-:W1:Y:S02]  /*07a0*/  @P0 LDC.64 R4, c[0x0][0x8d0] ;  /* 0x00023400ff040b82 */ /* 0x000e640000000a00 */
[----:B-1----:R-:W-:-:S05]  /*07b0*/  @P0 IMAD.HI.U32 R2, R4, UR4, RZ ;  /* 0x0000000404020c27 */ /* 0x002fca000f8e00ff */
[----:B------:R-:W-:-:S05]  /*07c0*/  @P0 SHF.R.U32.HI R0, RZ, R5, R2 ;  /* 0x00000005ff000219 */ /* 0x000fca0000011602 */
[----:B------:R-:W-:-:S07]  /*07d0*/  IMAD R2, R0, R3, RZ ;  /* 0x0000000300027224 */ /* 0x000fce00078e02ff */
.L_x_3664:
        /* <DEDUP_REMOVED lines=20> */
.L_x_3665:
        /* <DEDUP_REMOVED lines=10> */
.L_x_3667:
[----:B------:R-:W1:Y:S02]  /*09c0*/  LDC R4, c[0x0][0x8f4] ;  /* 0x00023d00ff047b82 */ /* 0x000e640000000800 */
.L_x_3666:
[----:B-1---5:R-:W-:-:S04]  /*09d0*/  VIADD R4, R4, 0x5f ;  /* 0x0000005f04047836 */ /* 0x022fc80000000000 */
[----:B------:R-:W-:-:S05]  /*09e0*/  IMAD.HI R4, R4, 0x2aaaaaab, RZ ;  /* 0x2aaaaaab04047827 */ /* 0x000fca00078e02ff */
[----:B--2---:R-:W-:-:S04]  /*09f0*/  SHF.R.U32.HI R3, RZ, 0x1f, R4 ;  /* 0x0000001fff037819 */ /* 0x004fc80000011604 */
[----:B------:R-:W-:-:S04]  /*0a00*/  LEA.HI.SX32 R3, R4, R3, 0x1c ;  /* 0x0000000304037211 */ /* 0x000fc800078fe2ff */
[-C--:B------:R-:W-:Y:S02]  /*0a10*/  ISETP.GT.AND P0, PT, R3, R0.reuse, PT ;  /* 0x000000000300720c */ /* 0x080fe40003f04270 */
[----:B------:R-:W-:Y:S02]  /*0a20*/  LOP3.LUT R0, RZ, R0, RZ, 0x33, !PT ;  /* 0x00000000ff007212 */ /* 0x000fe400078e33ff */
[----:B------:R-:W-:-:S03]  /*0a30*/  SEL R19, R19, 0xffffffff, P0 ;  /* 0xffffffff13137807 */ /* 0x000fc60000000000 */
[----:B------:R-:W-:Y:S01]  /*0a40*/  IMAD.IADD R153, R3, 0x1, R0 ;  /* 0x0000000103997824 */ /* 0x000fe200078e0200 */
        /* <DEDUP_REMOVED lines=11> */
.L_x_3669:
        /* <DEDUP_REMOVED lines=10> */
.L_x_3670:
        /* <DEDUP_REMOVED lines=8> */
.L_x_3671:
        /* <DEDUP_REMOVED lines=9> */
.L_x_3672:
        /* <DEDUP_REMOVED lines=87> */
.L_x_3675:
        /* <DEDUP_REMOVED lines=15> */
.L_x_3674:
        /* <DEDUP_REMOVED lines=20> */
.L_x_3677:
        /* <DEDUP_REMOVED lines=15> */
.L_x_3676:
        /* <DEDUP_REMOVED lines=8> */
.L_x_3804:
        /* <DEDUP_REMOVED lines=21> */
.L_x_3679:
        /* <DEDUP_REMOVED lines=15> */
[----:B--2---:R-:W-:Y:S02]  /*1800*/  SHF.R.S32.HI R10, RZ, 0x1f, R9 ;  /* 0x0000001fff0a7819 */ /* 0x004fe40000011409 */
        /* <DEDUP_REMOVED lines=87> */
.L_x_3691:
[----:B------:R-:W-:-:S13]  /*1d80*/  ISETP.NE.AND P0, PT, R10, 0x3, PT ;  /* 0x000000030a00780c */ /* 0x000fda0003f05270 */
[----:B--2---:R-:W-:Y:S05]  /*1d90*/  @!P0 BRA `(.L_x_3681) ;  /* 0x0000000000048947 */ /* 0x004fea0003800000 */
[----:B------:R-:W-:Y:S01]  /*1da0*/  BPT.TRAP 0x1 ;  /* 0x000000040000795c */ /* 0x000fe20000300000 */
.L_x_3681:
[----:B------:R-:W-:Y:S02]  /*1db0*/  LEA R3, R2, UR36, 0x3 ;  /* 0x0000002402037c11 */ /* 0x000fe4000f8e18ff */
[----:B------:R-:W-:-:S04]  /*1dc0*/  SHF.L.U32 R12, R7, 0x1f, RZ ;  /* 0x0000001f070c7819 */ /* 0x000fc800000006ff */
[----:B------:R2:W3:Y:S01]  /*1dd0*/  SYNCS.PHASECHK.TRANS64.TRYWAIT P1, [R3+URZ+0x36410], R12 ;  /* 0x0364100c030075a7 */ /* 0x0004e2000802017f */
[----:B------:R-:W-:Y:S05]  /*1de0*/  @!P0 BRA `(.L_x_3682) ;  /* 0x0000000000048947 */ /* 0x000fea0003800000 */
[----:B------:R-:W-:Y:S01]  /*1df0*/  BPT.TRAP 0x1 ;  /* 0x000000040000795c */ /* 0x000fe20000300000 */
.L_x_3682:
[----:B---3--:R-:W-:Y:S05]  /*1e00*/  @P1 BRA `(.L_x_3683) ;  /* 0x0000000000081947 */ /* 0x008fea0003800000 */
[----:B------:R-:W3:Y:S02]  /*1e10*/  SYNCS.PHASECHK.TRANS64.TRYWAIT P1, [R3+URZ+0x36410], R12 ;  /* 0x0364100c030075a7 */ /* 0x000ee4000802017f */
[----:B---3--:R-:W-:Y:S05]  /*1e20*/  @!P1 BRA `(.L_x_3684) ;  /* 0x0000007c00f89947 */ /* 0x008fea0003800000 */
.L_x_3683:
        /* <DEDUP_REMOVED lines=103> */
.L_x_3685:
[----:B--2---:R-:W-:-:S04]  /*24a0*/  SHF.L.U32 R14, R5, 0x1f, RZ ;  /* 0x0000001f050e7819 */ /* 0x004fc800000006ff */
[----:B------:R2:W1:Y:S01]  /*24b0*/  SYNCS.PHASECHK.TRANS64.TRYWAIT P1, [UR36+0x36430], R14 ;  /* 0x0364300eff0075a7 */ /* 0x0004620008020164 */
[----:B------:R-:W-:Y:S05]  /*24c0*/  @!P0 BRA `(.L_x_3686) ;  /* 0x0000000000048947 */ /* 0x000fea0003800000 */
[----:B------:R-:W-:Y:S01]  /*24d0*/  BPT.TRAP 0x1 ;  /* 0x000000040000795c */ /* 0x000fe20000300000 */
.L_x_3686:
[----:B-1----:R-:W-:Y:S05]  /*24e0*/  @P1 BRA `(.L_x_3687) ;  /* 0x0000000000081947 */ /* 0x002fea0003800000 */
[----:B------:R-:W1:Y:S02]  /*24f0*/  SYNCS.PHASECHK.TRANS64.TRYWAIT P1, [UR36+0x36430], R14 ;  /* 0x0364300eff0075a7 */ /* 0x000e640008020164 */
[----:B-1----:R-:W-:Y:S05]  /*2500*/  @!P1 BRA `(.L_x_3688) ;  /* 0x0000007800549947 */ /* 0x002fea0003800000 */
.L_x_3687:
        /* <DEDUP_REMOVED lines=36> */
[----:B----4-:R-:W-:-:S02]  /*2750*/  FSEL R23, R140, -INF , P2 ;  /* 0xff8000008c177808 */ /* 0x010fc40001000000 */
        /* <DEDUP_REMOVED lines=278> */
.L_x_3689:
        /* <DEDUP_REMOVED lines=60> */
.L_x_3690:
        /* <DEDUP_REMOVED lines=62> */
.L_x_3673:
[----:B------:R-:W-:Y:S05]  /*4060*/  @P0 BRA `(.L_x_3668) ;  /* 0x0000005c00300947 */ /* 0x000fea0003800000 */
[----:B--2---:R-:W1:Y:S08]  /*4070*/  LDC.64 R2, c[0x0][0x878] ;  /* 0x00021e00ff027b82 */ /* 0x004e700000000a00 */
[----:B------:R-:W2:Y:S01]  /*4080*/  LDC R5, c[0x0][0x850] ;  /* 0x00021400ff057b82 */ /* 0x000ea20000000800 */
[----:B------:R-:W3:Y:S01]  /*4090*/  S2R R6, SR_TID.X ;  /* 0x0000000000067919 */ /* 0x000ee20000002100 */
[----:B------:R-:W-:Y:S01]  /*40a0*/  ULDC UR7, c[0x0][0x870] ;  /* 0x00021c0000077ab9 */ /* 0x000fe20000000800 */
[----:B------:R-:W-:-:S05]  /*40b0*/  ULDC UR6, c[0x0][0x80c] ;  /* 0x0002030000067ab9 */ /* 0x000fca0000000800 */
[----:B------:R-:W5:Y:S01]  /*40c0*/  S2UR UR5, SR_CgaCtaId ;  /* 0x00000000000579c3 */ /* 0x000f620000008800 */
[----:B-1----:R-:W-:Y:S01]  /*40d0*/  ISETP.NE.U32.AND P0, PT, R2, RZ, PT ;  /* 0x000000ff0200720c */ /* 0x002fe20003f05070 */
[----:B------:R-:W-:-:S06]  /*40e0*/  UMOV UR4, 0x400 ;  /* 0x0000040000047882 */ /* 0x000fcc0000000000 */
[----:B------:R-:W1:Y:S01]  /*40f0*/  LDC.64 R16, c[0x0][0x820] ;  /* 0x00020800ff107b82 */ /* 0x000e620000000a00 */
[----:B------:R-:W-:-:S07]  /*4100*/  ISETP.NE.AND.EX P0, PT, R3, RZ, PT, P0 ;  /* 0x000000ff0300720c */ /* 0x000fce0003f05300 */
[----:B------:R-:W1:Y:S08]  /*4110*/  LDC.64 R20, c[0x0][0x848] ;  /* 0x00021200ff147b82 */ /* 0x000e700000000a00 */
[----:B------:R-:W5:Y:S08]  /*4120*/  @P0 LDC.64 R2, c[0x0][0x878] ;  /* 0x00021e00ff020b82 */ /* 0x000f700000000a00 */
[----:B----4-:R-:W4:Y:S01]  /*4130*/  LDC.64 R22, c[0x0][0x800] ;  /* 0x00020000ff167b82 */ /* 0x010f220000000a00 */
[----:B-----5:R-:W-:-:S05]  /*4140*/  @P0 IMAD.WIDE R2, R19, 0x4, R2 ;  /* 0x0000000413020825 */ /* 0x020fca00078e0202 */
[----:B------:R5:W4:Y:S02]  /*4150*/  @P0 LDG.E R4, desc[UR38][R2.64] ;  /* 0x0000002602040981 */ /* 0x000b24000c1e1900 */
[----:B------:R-:W-:Y:S01]  /*4160*/  BAR.SYNC.DEFER_BLOCKING 0x1, 0x180 ;  /* 0x0046000000007b1d */ /* 0x000fe20000010000 */
[----:B--2---:R-:W-:Y:S01]  /*4170*/  ISETP.NE.AND P2, PT, R5, 0x1, PT ;  /* 0x000000010500780c */ /* 0x004fe20003f45270 */
[C---:B---3--:R-:W-:Y:S01]  /*4180*/  VIADD R15, R6.reuse, 0xffffff80 ;  /* 0xffffff80060f7836 */ /* 0x048fe20000000000 */
[----:B------:R-:W-:Y:S01]  /*4190*/  ISETP.NE.AND P1, PT, R6, 0x80, PT ;  /* 0x000000800600780c */ /* 0x000fe20003f25270 */
[C---:B------:R-:W-:Y:S01]  /*41a0*/  IMAD R6, R153.reuse, UR7, RZ ;  /* 0x0000000799067c24 */ /* 0x040fe2000f8e02ff */
[----:B------:R-:W-:Y:S01]  /*41b0*/  ULEA UR4, UR5, UR4, 0x18 ;  /* 0x0000000405047291 */ /* 0x000fe2000f8ec03f */
[----:B------:R-:W-:Y:S01]  /*41c0*/  IMAD R153, R153, 0x4800, RZ ;  /* 0x0000480099997824 */ /* 0x000fe200078e02ff */
[----:B------:R-:W-:Y:S01]  /*41d0*/  SHF.R.S32.HI R0, RZ, 0x1f, R15 ;  /* 0x0000001fff007819 */ /* 0x000fe2000001140f */
[----:B------:R-:W-:Y:S01]  /*41e0*/  IMAD R10, R6, UR6, RZ ;  /* 0x00000006060a7c24 */ /* 0x000fe2000f8e02ff */
[----:B------:R-:W-:Y:S02]  /*41f0*/  BSSY B0, `(.L_x_3692) ;  /* 0x000004e000007945 */ /* 0x000fe40003800000 */
[----:B------:R-:W-:-:S03]  /*4200*/  LEA.HI R8, R0, R15, RZ, 0x7 ;  /* 0x0000000f00087211 */ /* 0x000fc600078f38ff */
[----:B------:R-:W2:Y:S01]  /*4210*/  @P2 LDC R7, c[0x0][0x854] ;  /* 0x00021500ff072b82 */ /* 0x000ea20000000800 */
[----:B------:R-:W-:Y:S02]  /*4220*/  LOP3.LUT R0, R8, 0x3fffff80, RZ, 0xc0, !PT ;  /* 0x3fffff8008007812 */ /* 0x000fe400078ec0ff */
[----:B------:R-:W-:-:S03]  /*4230*/  SHF.R.S32.HI R8, RZ, 0x7, R8 ;  /* 0x00000007ff087819 */ /* 0x000fc60000011408 */
[----:B-----5:R-:W-:Y:S02]  /*4240*/  IMAD.IADD R3, R15, 0x1, -R0 ;  /* 0x000000010f037824 */ /* 0x020fe400078e0a00 */
[----:B------:R-:W3:Y:S01]  /*4250*/  @P2 LDC R9, c[0x0][0x858] ;  /* 0x00021600ff092b82 */ /* 0x000ee20000000800 */
[----:B------:R-:W-:Y:S02]  /*4260*/  IMAD.MOV.U32 R0, RZ, RZ, R154 ;  /* 0x000000ffff007224 */ /* 0x000fe400078e009a */
[----:B------:R-:W-:-:S04]  /*4270*/  IMAD R8, R8, 0x600, R3 ;  /* 0x0000060008087824 */ /* 0x000fc800078e0203 */
[----:B------:R-:W-:Y:S02]  /*4280*/  IMAD.SHL.U32 R8, R8, 0x4, RZ ;  /* 0x0000000408087824 */ /* 0x000fe400078e00ff */
[----:B--2---:R-:W-:Y:S02]  /*4290*/  @P2 IMAD.HI.U32 R2, R154, R7, RZ ;  /* 0x000000079a022227 */ /* 0x004fe400078e00ff */
[----:B------:R-:W2:Y:S03]  /*42a0*/  LDC.64 R6, c[0x0][0x840] ;  /* 0x00021000ff067b82 */ /* 0x000ea60000000a00 */
[----:B---3--:R-:W-:Y:S01]  /*42b0*/  @P2 SHF.R.U32.HI R0, RZ, R9, R2 ;  /* 0x00000009ff002219 */ /* 0x008fe20000011602 */
[----:B------:R-:W-:-:S04]  /*42c0*/  IMAD R9, R19, UR6, RZ ;  /* 0x0000000613097c24 */ /* 0x000fc8000f8e02ff */
[----:B------:R-:W3:Y:S01]  /*42d0*/  LDC.64 R2, c[0x0][0x818] ;  /* 0x00020600ff027b82 */ /* 0x000ee20000000a00 */
[----:B------:R-:W-:Y:S01]  /*42e0*/  ISETP.NE.AND P2, PT, R15, RZ, PT ;  /* 0x000000ff0f00720c */ /* 0x000fe20003f45270 */
[----:B------:R-:W-:Y:S01]  /*42f0*/  ULDC.64 UR6, c[0x0][0x868] ;  /* 0x00021a0000067ab9 */ /* 0x000fe20000000a00 */
[--C-:B------:R-:W-:Y:S02]  /*4300*/  SHF.R.S32.HI R11, RZ, 0x1f, R0.reuse ;  /* 0x0000001fff0b7819 */ /* 0x100fe40000011400 */
[----:B------:R-:W-:Y:S02]  /*4310*/  SHF.R.S32.HI R12, RZ, 0x1f, R9 ;  /* 0x0000001fff0c7819 */ /* 0x000fe40000011409 */
[----:B------:R-:W-:Y:S02]  /*4320*/  IADD3 R13, P3, P4, R10, R9, R0 ;  /* 0x000000090a0d7210 */ /* 0x000fe40007c7e000 */
[----:B------:R-:W-:-:S04]  /*4330*/  SHF.R.S32.HI R10, RZ, 0x1f, R10 ;  /* 0x0000001fff0a7819 */ /* 0x000fc8000001140a */
[----:B------:R-:W-:Y:S01]  /*4340*/  IADD3.X R12, R10, R12, R11, P3, P4 ;  /* 0x0000000c0a0c7210 */ /* 0x000fe20001fe840b */
[----:B--2---:R-:W-:-:S03]  /*4350*/  IMAD R14, R11, R6, RZ ;  /* 0x000000060b0e7224 */ /* 0x004fc600078e02ff */
[C---:B------:R-:W-:Y:S01]  /*4360*/  SHF.L.U64.HI R12, R13.reuse, 0x2, R12 ;  /* 0x000000020d0c7819 */ /* 0x040fe2000001020c */
[----:B------:R-:W-:Y:S02]  /*4370*/  IMAD R15, R0, R7, R14 ;  /* 0x00000007000f7224 */ /* 0x000fe400078e020e */
[----:B------:R-:W-:Y:S02]  /*4380*/  IMAD.SHL.U32 R14, R13, 0x4, RZ ;  /* 0x000000040d0e7824 */ /* 0x000fe400078e00ff */
[----:B---3--:R-:W-:-:S04]  /*4390*/  IMAD R10, R11, R2, RZ ;  /* 0x000000020b0a7224 */ /* 0x008fc800078e02ff */
[----:B------:R-:W-:Y:S01]  /*43a0*/  IMAD R11, R0, R3, R10 ;  /* 0x00000003000b7224 */ /* 0x000fe200078e020a */
[----:B------:R-:W-:Y:S01]  /*43b0*/  SHF.R.S32.HI R10, RZ, 0x1f, R19 ;  /* 0x0000001fff0a7819 */ /* 0x000fe20000011413 */
[C---:B----4-:R-:W-:Y:S01]  /*43c0*/  @P0 IMAD R4, R19.reuse, 0x60, R4 ;  /* 0x0000006013040824 */ /* 0x050fe200078e0204 */
[----:B------:R-:W-:-:S03]  /*43d0*/  SEL R19, R19, RZ, !P0 ;  /* 0x000000ff13137207 */ /* 0x000fc60004000000 */
[----:B------:R-:W-:-:S05]  /*43e0*/  @P0 IMAD.HI R4, R4, 0x2aaaaaab, RZ ;  /* 0x2aaaaaab04040827 */ /* 0x000fca00078e02ff */
[----:B------:R-:W-:-:S04]  /*43f0*/  @P0 SHF.R.U32.HI R9, RZ, 0x1f, R4 ;  /* 0x0000001fff090819 */ /* 0x000fc80000011604 */
[----:B------:R-:W-:Y:S02]  /*4400*/  @P0 LEA.HI.SX32 R9, R4, R9, 0x1c ;  /* 0x0000000904090211 */ /* 0x000fe400078fe2ff */
[----:B------:R-:W-:-:S03]  /*4410*/  LEA R4, R8, UR4, 0x2 ;  /* 0x0000000408047c11 */ /* 0x000fc6000f8e10ff */
[----:B------:R-:W-:Y:S02]  /*4420*/  @P0 IMAD R8, R9, 0x4800, RZ ;  /* 0x0000480009080824 */ /* 0x000fe400078e02ff */
[----:B------:R2:W-:Y:S03]  /*4430*/  STS.128 [R4], R24 ;  /* 0x0000001804007388 */ /* 0x0005e60000000c00 */
[----:B------:R-:W-:Y:S02]  /*4440*/  @P0 SHF.R.S32.HI R9, RZ, 0x1f, R8 ;  /* 0x0000001fff090819 */ /* 0x000fe40000011408 */
[----:B------:R-:W-:Y:S01]  /*4450*/  @!P0 CS2R R8, SRZ ;  /* 0x0000000000088805 */ /* 0x000fe2000001ff00 */
[----:B------:R3:W-:Y:S04]  /*4460*/  STS.128 [R4+0x800], R28 ;  /* 0x0008001c04007388 */ /* 0x0007e80000000c00 */
[----:B------:R3:W-:Y:S01]  /*4470*/  STS.128 [R4+0x1000], R32 ;  /* 0x0010002004007388 */ /* 0x0007e20000000c00 */
[----:B------:R-:W-:-:S03]  /*4480*/  IADD3 R8, P3, R153, R8, RZ ;  /* 0x0000000899087210 */ /* 0x000fc60007f7e0ff */
[----:B------:R3:W-:Y:S01]  /*4490*/  STS.128 [R4+0x1800], R36 ;  /* 0x0018002404007388 */ /* 0x0007e20000000c00 */
[----:B------:R-:W-:Y:S01]  /*44a0*/  LEA.HI.X.SX32 R9, R153, R9, 0x1, P3 ;  /* 0x0000000999097211 */ /* 0x000fe200018f0eff */
[----:B--2---:R-:W2:Y:S02]  /*44b0*/  LDC.64 R24, c[0x0][0x828] ;  /* 0x00020a00ff187b82 */ /* 0x004ea40000000a00 */
[----:B------:R3:W-:Y:S01]  /*44c0*/  STS.128 [R4+0x2000], R40 ;  /* 0x0020002804007388 */ /* 0x0007e20000000c00 */
[----:B------:R-:W-:-:S03]  /*44d0*/  IMAD.WIDE.U32 R2, R0, R2, R8 ;  /* 0x0000000200027225 */ /* 0x000fc600078e0008 */
[----:B------:R3:W-:Y:S01]  /*44e0*/  STS.128 [R4+0x2800], R44 ;  /* 0x0028002c04007388 */ /* 0x0007e20000000c00 */
[----:B------:R-:W-:Y:S01]  /*44f0*/  IMAD.WIDE.U32 R6, R0, R6, R8 ;  /* 0x0000000600067225 */ /* 0x000fe200078e0008 */
[----:B------:R-:W-:Y:S02]  /*4500*/  SEL R9, R10, RZ, !P0 ;  /* 0x000000ff0a097207 */ /* 0x000fe40004000000 */
[----:B------:R3:W-:Y:S01]  /*4510*/  STS.128 [R4+0x3000], R48 ;  /* 0x0030003004007388 */ /* 0x0007e20000000c00 */
[----:B------:R-:W-:-:S03]  /*4520*/  IMAD.IADD R3, R3, 0x1, R11 ;  /* 0x0000000103037824 */ /* 0x000fc600078e020b */
[----:B------:R3:W-:Y:S01]  /*4530*/  STS.128 [R4+0x3800], R52 ;  /* 0x0038003404007388 */ /* 0x0007e20000000c00 */
[----:B-1----:R-:W-:Y:S02]  /*4540*/  IMAD R8, R9, R16, RZ ;  /* 0x0000001009087224 */ /* 0x002fe400078e02ff */
[----:B------:R-:W-:Y:S01]  /*4550*/  IMAD.IADD R7, R7, 0x1, R15 ;  /* 0x0000000107077824 */ /* 0x000fe200078e020f */
[----:B------:R3:W-:Y:S01]  /*4560*/  STS.128 [R4+0x4000], R56 ;  /* 0x0040003804007388 */ /* 0x0007e20000000c00 */
[----:B------:R-:W-:Y:S01]  /*4570*/  IMAD R11, R19, R17, R8 ;  /* 0x00000011130b7224 */ /* 0x000fe200078e0208 */
[----:B------:R-:W-:Y:S01]  /*4580*/  IADD3 R8, P0, R14, UR6, RZ ;  /* 0x000000060e087c10 */ /* 0x000fe2000ff1e0ff */
[----:B------:R-:W-:Y:S01]  /*4590*/  IMAD R10, R9, R20, RZ ;  /* 0x00000014090a7224 */ /* 0x000fe200078e02ff */
[----:B------:R3:W-:Y:S01]  /*45a0*/  STS.128 [R4+0x4800], R60 ;  /* 0x0048003c04007388 */ /* 0x0007e20000000c00 */
[----:B------:R-:W-:Y:S01]  /*45b0*/  IMAD.WIDE.U32 R2, R19, R16, R2 ;  /* 0x0000001013027225 */ /* 0x000fe200078e0002 */
[----:B------:R-:W-:-:S02]  /*45c0*/  IADD3.X R9, R12, UR7, RZ, P0, !PT ;  /* 0x000000070c097c10 */ /* 0x000fc400087fe4ff */
[----:B------:R3:W-:Y:S01]  /*45d0*/  STS.128 [R4+0x5000], R64 ;  /* 0x0050004004007388 */ /* 0x0007e20000000c00 */
[C---:B------:R-:W-:Y:S01]  /*45e0*/  IMAD.WIDE.U32 R6, R19.reuse, R20, R6 ;  /* 0x0000001413067225 */ /* 0x040fe200078e0006 */
[----:B------:R-:W-:Y:S02]  /*45f0*/  LEA R22, P3, R2, R22, 0x2 ;  /* 0x0000001602167211 */ /* 0x000fe400078610ff */
[----:B------:R3:W-:Y:S01]  /*4600*/  STS.128 [R4+0x5800], R68 ;  /* 0x0058004404007388 */ /* 0x0007e20000000c00 */
[----:B------:R-:W-:Y:S01]  /*4610*/  IMAD.MOV R0, RZ, RZ, -R0 ;  /* 0x000000ffff007224 */ /* 0x000fe200078e0a00 */
[----:B--2---:R-:W-:Y:S01]  /*4620*/  LEA R24, P4, R6, R24, 0x2 ;  /* 0x0000001806187211 */ /* 0x004fe200078810ff */
[----:B------:R-:W-:Y:S02]  /*4630*/  IMAD R19, R19, R21, R10 ;  /* 0x0000001513137224 */ /* 0x000fe400078e020a */
[----:B------:R-:W-:Y:S02]  /*4640*/  IMAD R13, R5, R0, R154 ;  /* 0x00000000050d7224 */ /* 0x000fe400078e029a */
[----:B------:R-:W-:-:S02]  /*4650*/  IMAD.IADD R10, R3, 0x1, R11 ;  /* 0x00000001030a7824 */ /* 0x000fc400078e020b */
[----:B------:R-:W-:Y:S01]  /*4660*/  IMAD.IADD R5, R7, 0x1, R19 ;  /* 0x0000000107057824 */ /* 0x000fe200078e0213 */
[----:B---3--:R-:W-:Y:S06]  /*4670*/  @P2 BRA `(.L_x_3693) ;  /* 0x0000000000142947 */ /* 0x008fec0003800000 */
.L_x_3694:
[----:B------:R-:W2:Y:S04]  /*4680*/  LDG.E.STRONG.GPU R0, desc[UR38][R8.64] ;  /* 0x0000002608007981 */ /* 0x000ea8000c1ef900 */
[----:B--2---:R-:W-:Y:S01]  /*4690*/  CCTL.IVALL ;  /* 0x00000000ff00798f */ /* 0x004fe20002000000 */
[----:B------:R-:W-:Y:S05]  /*46a0*/  YIELD ;  /* 0x0000000000007946 */ /* 0x000fea0003800000 */
[----:B------:R-:W-:-:S13]  /*46b0*/  ISETP.NE.AND P0, PT, R0, R13, PT ;  /* 0x0000000d0000720c */ /* 0x000fda0003f05270 */
[----:B------:R-:W-:Y:S05]  /*46c0*/  @P0 BRA `(.L_x_3694) ;  /* 0xfffffffc00ec0947 */ /* 0x000fea000383ffff */
.L_x_3693:
[----:B------:R-:W-:Y:S05]  /*46d0*/  BSYNC B0 ;  /* 0x0000000000007941 */ /* 0x000fea0003800000 */
.L_x_3692:
[----:B------:R-:W-:Y:S01]  /*46e0*/  UMOV UR5, 0xffffffff ;  /* 0xffffffff00057882 */ /* 0x000fe20000000000 */
[----:B------:R-:W-:Y:S02]  /*46f0*/  LEA.HI.X R10, R2, R23, R10, 0x2, P3 ;  /* 0x00000017020a7211 */ /* 0x000fe400018f140a */
[----:B------:R-:W-:Y:S01]  /*4700*/  LEA.HI.X R5, R6, R25, R5, 0x2, P4 ;  /* 0x0000001906057211 */ /* 0x000fe200020f1405 */
[----:B------:R-:W-:Y:S06]  /*4710*/  BRA.DIV UR5, `(.L_x_3695) ;  /* 0x0000005605e47947 */ /* 0x000fec000b800000 */
[----:B------:R-:W-:Y:S01]  /*4720*/  NOP ;  /* 0x0000000000007918 */ /* 0x000fe20000000000 */
.L_x_3807:
        /* <DEDUP_REMOVED lines=16> */
.L_x_3698:
[----:B------:R-:W-:Y:S01]  /*4830*/  @P0 ELECT P2, URZ, PT ;  /* 0x00000000003f082f */ /* 0x000fe20003840000 */
[----:B------:R1:W-:-:S12]  /*4840*/  UBLKRED.G.S.ADD.F32.RN [UR6], [UR4], UR5, desc[UR8] ;  /* 0x00000806040073bb */ /* 0x0003d800080a1405 */
[----:B------:R-:W-:Y:S02]  /*4850*/  @P2 PLOP3.LUT P0, PT, P2, PT, PT, 0x8, 0x0 ;  /* 0x000000000000281c */ /* 0x000fe4000170e170 */
[----:B------:R-:W-:-:S11]  /*4860*/  PLOP3.LUT P2, PT, PT, PT, PT, 0x8, 0x0 ;  /* 0x000000000000781c */ /* 0x000fd60003f4e170 */
[----:B-1----:R-:W-:Y:S05]  /*4870*/  @P0 BRA.U.ANY `(.L_x_3698) ;  /* 0xfffffffd00ec0947 */ /* 0x002fea000393ffff */
[----:B------:R0:W-:Y:S01]  /*4880*/  UTMACMDFLUSH ;  /* 0x00000000000079b7 */ /* 0x0001e20000000000 */
[----:B------:R-:W-:-:S04]  /*4890*/  DEPBAR.LE SB0, 0x0 ;  /* 0x000080000000791a */ /* 0x000fc80000000000 */
.L_x_3697:
[----:B------:R-:W-:Y:S05]  /*48a0*/  BSYNC B0 ;  /* 0x0000000000007941 */ /* 0x000fea0003800000 */
.L_x_3696:
        /* <DEDUP_REMOVED lines=14> */
.L_x_3700:
[----:B------:R-:W-:Y:S05]  /*4990*/  BSYNC B0 ;  /* 0x0000000000007941 */ /* 0x000fea0003800000 */
.L_x_3699:
        /* <DEDUP_REMOVED lines=18> */
.L_x_3703:
[----:B------:R-:W2:Y:S04]  /*4ac0*/  LDG.E.STRONG.GPU R0, desc[UR38][R2.64] ;  /* 0x0000002602007981 */ /* 0x000ea8000c1ef900 */
[----:B--2---:R-:W-:Y:S01]  /*4ad0*/  CCTL.IVALL ;  /* 0x00000000ff00798f */ /* 0x004fe20002000000 */
[----:B------:R-:W-:Y:S05]  /*4ae0*/  YIELD ;  /* 0x0000000000007946 */ /* 0x000fea0003800000 */
[----:B------:R-:W-:-:S13]  /*4af0*/  ISETP.NE.AND P0, PT, R0, R13, PT ;  /* 0x0000000d0000720c */ /* 0x000fda0003f05270 */
[----:B------:R-:W-:Y:S05]  /*4b00*/  @P0 BRA `(.L_x_3703) ;  /* 0xfffffffc00ec0947 */ /* 0x000fea000383ffff */
.L_x_3702:
[----:B------:R-:W-:Y:S05]  /*4b10*/  BSYNC B0 ;  /* 0x0000000000007941 */ /* 0x000fea0003800000 */
.L_x_3701:
[----:B------:R-:W-:-:S03]  /*4b20*/  UMOV UR5, 0xffffffff ;  /* 0xffffffff00057882 */ /* 0x000fc60000000000 */
[----:B------:R-:W-:Y:S05]  /*4b30*/  BRA.DIV UR5, `(.L_x_3704) ;  /* 0x0000005205f87947 */ /* 0x000fea000b800000 */
[----:B------:R-:W-:Y:S01]  /*4b40*/  NOP ;  /* 0x0000000000007918 */ /* 0x000fe20000000000 */
.L_x_3810:
        /* <DEDUP_REMOVED lines=16> */
.L_x_3707:
[----:B------:R-:W-:Y:S01]  /*4c50*/  @P0 ELECT P2, URZ, PT ;  /* 0x00000000003f082f */ /* 0x000fe20003840000 */
[----:B------:R2:W-:-:S12]  /*4c60*/  UBLKRED.G.S.ADD.F32.RN [UR6], [UR4], UR5, desc[UR8] ;  /* 0x00000806040073bb */ /* 0x0005d800080a1405 */
[----:B------:R-:W-:Y:S02]  /*4c70*/  @P2 PLOP3.LUT P0, PT, P2, PT, PT, 0x8, 0x0 ;  /* 0x000000000000281c */ /* 0x000fe4000170e170 */
[----:B------:R-:W-:-:S11]  /*4c80*/  PLOP3.LUT P2, PT, PT, PT, PT, 0x8, 0x0 ;  /* 0x000000000000781c */ /* 0x000fd60003f4e170 */
[----:B--2---:R-:W-:Y:S05]  /*4c90*/  @P0 BRA.U.ANY `(.L_x_3707) ;  /* 0xfffffffd00ec0947 */ /* 0x004fea000393ffff */
[----:B------:R0:W-:Y:S01]  /*4ca0*/  UTMACMDFLUSH ;  /* 0x00000000000079b7 */ /* 0x0001e20000000000 */
[----:B------:R-:W-:-:S04]  /*4cb0*/  DEPBAR.LE SB0, 0x0 ;  /* 0x000080000000791a */ /* 0x000fc80000000000 */
.L_x_3706:
[----:B------:R-:W-:Y:S05]  /*4cc0*/  BSYNC B0 ;  /* 0x0000000000007941 */ /* 0x000fea0003800000 */
.L_x_3705:
        /* <DEDUP_REMOVED lines=14> */
.L_x_3661:
        /* <DEDUP_REMOVED lines=29> */
.L_x_3709:
[----:B------:R-:W-:Y:S01]  /*4f80*/  ULDC UR9, c[0x0][0x8cc] ;  /* 0x0002330000097ab9 */ /* 0x000fe20000000800 */
[----:B------:R-:W-:Y:S01]  /*4f90*/  UMOV UR7, UR8 ;  /* 0x0000000800077c82 */ /* 0x000fe20008000000 */
[----:B------:R-:W-:-:S11]  /*4fa0*/  UISETP.NE.AND UP0, UPT, UR9, 0x1, UPT ;  /* 0x000000010900788c */ /* 0x000fd6000bf05270 */
[----:B------:R-:W-:Y:S02]  /*4fb0*/  @UP0 ULDC.64 UR10, c[0x0][0x8d0] ;  /* 0x00023400000a0ab9 */ /* 0x000fe40000000a00 */
[----:B------:R-:W-:-:S04]  /*4fc0*/  UIMAD.WIDE.U32 UR4, UR8, UR10, URZ ;  /* 0x0000000a080472a5 */ /* 0x000fc8000f8e003f */
[----:B------:R-:W-:-:S04]  /*4fd0*/  @UP0 USHF.R.U32.HI UR7, URZ, UR11, UR5 ;  /* 0x0000000b3f070299 */ /* 0x000fc80008011605 */
[----:B------:R-:W-:-:S12]  /*4fe0*/  UIMAD UR4, UR7, UR9, URZ ;  /* 0x00000009070472a4 */ /* 0x000fd8000f8e023f */
.L_x_3710:
        /* <DEDUP_REMOVED lines=23> */
.L_x_3711:
        /* <DEDUP_REMOVED lines=13> */
.L_x_3713:
[----:B------:R-:W-:-:S05]  /*5230*/  ULDC UR4, c[0x0][0x8f4] ;  /* 0x00023d0000047ab9 */ /* 0x000fca0000000800 */
.L_x_3712:
        /* <DEDUP_REMOVED lines=48> */
.L_x_3714:
        /* <DEDUP_REMOVED lines=13> */
.L_x_3715:
        /* <DEDUP_REMOVED lines=12> */
.L_x_3716:
        /* <DEDUP_REMOVED lines=68> */
.L_x_3720:
[----:B------:R-:W2:Y:S04]  /*5b10*/  LDG.E.STRONG.GPU R4, desc[UR38][R2.64] ;  /* 0x0000002602047981 */ /* 0x000ea8000c1ef900 */
[----:B--2---:R-:W-:Y:S01]  /*5b20*/  CCTL.IVALL ;  /* 0x00000000ff00798f */ /* 0x004fe20002000000 */
[----:B------:R-:W-:Y:S05]  /*5b30*/  YIELD ;  /* 0x0000000000007946 */ /* 0x000fea0003800000 */
[----:B------:R-:W-:-:S13]  /*5b40*/  ISETP.NE.AND P1, PT, R4, R5, PT ;  /* 0x000000050400720c */ /* 0x000fda0003f25270 */
[----:B------:R-:W-:Y:S05]  /*5b50*/  @P1 BRA `(.L_x_3720) ;  /* 0xfffffffc00ec1947 */ /* 0x000fea000383ffff */
.L_x_3719:
[----:B------:R-:W-:Y:S05]  /*5b60*/  BSYNC B0 ;  /* 0x0000000000007941 */ /* 0x000fea0003800000 */
.L_x_3718:
[----:B------:R-:W-:-:S03]  /*5b70*/  UMOV UR6, 0xffffffff ;  /* 0xffffffff00067882 */ /* 0x000fc60000000000 */
[----:B------:R-:W-:Y:S05]  /*5b80*/  BRA.DIV UR6, `(.L_x_3721) ;  /* 0x0000004606007947 */ /* 0x000fea000b800000 */
[----:B------:R-:W-:Y:S01]  /*5b90*/  NOP ;  /* 0x0000000000007918 */ /* 0x000fe20000000000 */
.L_x_3813:
        /* <DEDUP_REMOVED lines=22> */
.L_x_3723:
[----:B------:R-:W-:Y:S05]  /*5d00*/  BSYNC B0 ;  /* 0x0000000000007941 */ /* 0x000fea0003800000 */
.L_x_3722:
        /* <DEDUP_REMOVED lines=19> */
.L_x_3725:
[----:B------:R-:W-:Y:S05]  /*5e40*/  BSYNC B0 ;  /* 0x0000000000007941 */ /* 0x000fea0003800000 */
.L_x_3724:
        /* <DEDUP_REMOVED lines=20> */
.L_x_3727:
[----:B------:R-:W-:Y:S05]  /*5f90*/  BSYNC B0 ;  /* 0x0000000000007941 */ /* 0x000fea0003800000 */
.L_x_3726:
[----:B------:R-:W-:Y:S06]  /*5fa0*/  BAR.ARV 0xa, 0xa0 ;  /* 0x0282800000007b1d */ /* 0x000fec0000002000 */
[----:B------:R-:W-:Y:S04]  /*5fb0*/  BSSY B0, `(.L_x_3728) ;  /* 0x0000003000007945 */ /* 0x000fe80003800000 */
[----:B------:R-:W-:Y:S05]  /*5fc0*/  @!P0 BRA `(.L_x_3729) ;  /* 0x0000000000048947 */ /* 0x000fea0003800000 */
[----:B------:R-:W-:-:S04]  /*5fd0*/  DEPBAR.LE SB0, 0x1 ;  /* 0x000080400000791a */ /* 0x000fc80000000000 */
.L_x_3729:
[----:B------:R-:W-:Y:S05]  /*5fe0*/  BSYNC B0 ;  /* 0x0000000000007941 */ /* 0x000fea0003800000 */
.L_x_3728:
[----:B------:R-:W-:Y:S06]  /*5ff0*/  BAR.ARV 0xb, 0xa0 ;  /* 0x02c2800000007b1d */ /* 0x000fec0000002000 */
[----:B------:R-:W-:Y:S04]  /*6000*/  BSSY B0, `(.L_x_3730) ;  /* 0x0000003000007945 */ /* 0x000fe80003800000 */
[----:B------:R-:W-:Y:S05]  /*6010*/  @!P0 BRA `(.L_x_3731) ;  /* 0x0000000000048947 */ /* 0x000fea0003800000 */
[----:B------:R-:W-:-:S04]  /*6020*/  DEPBAR.LE SB0, 0x0 ;  /* 0x000080000000791a */ /* 0x000fc80000000000 */
.L_x_3731:
[----:B------:R-:W-:Y:S05]  /*6030*/  BSYNC B0 ;  /* 0x0000000000007941 */ /* 0x000fea0003800000 */
.L_x_3730:
        /* <DEDUP_REMOVED lines=19> */
.L_x_3733:
[----:B------:R-:W-:Y:S05]  /*6170*/  BSYNC B0 ;  /* 0x0000000000007941 */ /* 0x000fea0003800000 */
.L_x_3732:
[----:B------:R-:W-:Y:S01]  /*6180*/  UIADD3 UR13, UR12, 0x1, URZ ;  /* 0x000000010c0d7890 */ /* 0x000fe2000fffe03f */
[----:B------:R-:W-:Y:S11]  /*6190*/  BRA `(.L_x_3734) ;  /* 0x0000000000047947 */ /* 0x000ff60003800000 */
.L_x_3717:
[----:B------:R-:W-:-:S05]  /*61a0*/  UMOV UR13, UR12 ;  /* 0x0000000c000d7c82 */ /* 0x000fca0008000000 */
.L_x_3734:
        /* <DEDUP_REMOVED lines=16> */
.L_x_3767:
        /* <DEDUP_REMOVED lines=18> */
.L_x_3737:
[----:B------:R-:W2:Y:S04]  /*63d0*/  LDG.E.STRONG.GPU R4, desc[UR38][R2.64] ;  /* 0x0000002602047981 */ /* 0x000ea8000c1ef900 */
[----:B--2---:R-:W-:Y:S01]  /*63e0*/  CCTL.IVALL ;  /* 0x00000000ff00798f */ /* 0x004fe20002000000 */
[----:B------:R-:W-:Y:S05]  /*63f0*/  YIELD ;  /* 0x0000000000007946 */ /* 0x000fea0003800000 */
[----:B------:R-:W-:-:S13]  /*6400*/  ISETP.NE.AND P1, PT, R4, R5, PT ;  /* 0x000000050400720c */ /* 0x000fda0003f25270 */
[----:B------:R-:W-:Y:S05]  /*6410*/  @P1 BRA `(.L_x_3737) ;  /* 0xfffffffc00ec1947 */ /* 0x000fea000383ffff */
.L_x_3736:
[----:B------:R-:W-:Y:S05]  /*6420*/  BSYNC B0 ;  /* 0x0000000000007941 */ /* 0x000fea0003800000 */
.L_x_3735:
[----:B------:R-:W-:-:S03]  /*6430*/  UMOV UR24, 0xffffffff ;  /* 0xffffffff00187882 */ /* 0x000fc60000000000 */
[----:B------:R-:W-:Y:S05]  /*6440*/  BRA.DIV UR24, `(.L_x_3738) ;  /* 0x0000003a18ec7947 */ /* 0x000fea000b800000 */
[----:B------:R-:W-:Y:S01]  /*6450*/  NOP ;  /* 0x0000000000007918 */ /* 0x000fe20000000000 */
.L_x_3816:
        /* <DEDUP_REMOVED lines=19> */
.L_x_3740:
[----:B------:R-:W-:Y:S05]  /*6590*/  BSYNC B0 ;  /* 0x0000000000007941 */ /* 0x000fea0003800000 */
.L_x_3739:
        /* <DEDUP_REMOVED lines=14> */
.L_x_3742:
[----:B------:R-:W-:Y:S05]  /*6680*/  BSYNC B0 ;  /* 0x0000000000007941 */ /* 0x000fea0003800000 */
.L_x_3741:
        /* <DEDUP_REMOVED lines=15> */
.L_x_3744:
[----:B------:R-:W-:Y:S05]  /*6780*/  BSYNC B0 ;  /* 0x0000000000007941 */ /* 0x000fea0003800000 */
.L_x_3743:
[----:B------:R-:W-:Y:S06]  /*6790*/  BAR.ARV 0xa, 0xa0 ;  /* 0x0282800000007b1d */ /* 0x000fec0000002000 */
[----:B------:R-:W-:Y:S04]  /*67a0*/  BSSY B0, `(.L_x_3745) ;  /* 0x0000003000007945 */ /* 0x000fe80003800000 */
[----:B------:R-:W-:Y:S05]  /*67b0*/  @!P0 BRA `(.L_x_3746) ;  /* 0x0000000000048947 */ /* 0x000fea0003800000 */
[----:B------:R-:W-:-:S04]  /*67c0*/  DEPBAR.LE SB0, 0x1 ;  /* 0x000080400000791a */ /* 0x000fc80000000000 */
.L_x_3746:
[----:B------:R-:W-:Y:S05]  /*67d0*/  BSYNC B0 ;  /* 0x0000000000007941 */ /* 0x000fea0003800000 */
.L_x_3745:
[----:B------:R-:W-:Y:S06]  /*67e0*/  BAR.ARV 0xb, 0xa0 ;  /* 0x02c2800000007b1d */ /* 0x000fec0000002000 */
[----:B------:R-:W-:Y:S04]  /*67f0*/  BSSY B0, `(.L_x_3747) ;  /* 0x0000003000007945 */ /* 0x000fe80003800000 */
[----:B------:R-:W-:Y:S05]  /*6800*/  @!P0 BRA `(.L_x_3748) ;  /* 0x0000000000048947 */ /* 0x000fea0003800000 */
[----:B------:R-:W-:-:S04]  /*6810*/  DEPBAR.LE SB0, 0x0 ;  /* 0x000080000000791a */ /* 0x000fc80000000000 */
.L_x_3748:
[----:B------:R-:W-:Y:S05]  /*6820*/  BSYNC B0 ;  /* 0x0000000000007941 */ /* 0x000fea0003800000 */
.L_x_3747:
        /* <DEDUP_REMOVED lines=19> */
.L_x_3750:
[----:B------:R-:W-:Y:S05]  /*6960*/  BSYNC B0 ;  /* 0x0000000000007941 */ /* 0x000fea0003800000 */
.L_x_3749:
        /* <DEDUP_REMOVED lines=16> */
.L_x_3753:
[----:B------:R-:W2:Y:S04]  /*6a70*/  LDG.E.STRONG.GPU R4, desc[UR38][R2.64] ;  /* 0x0000002602047981 */ /* 0x000ea8000c1ef900 */
[----:B--2---:R-:W-:Y:S01]  /*6a80*/  CCTL.IVALL ;  /* 0x00000000ff00798f */ /* 0x004fe20002000000 */
[----:B------:R-:W-:Y:S05]  /*6a90*/  YIELD ;  /* 0x0000000000007946 */ /* 0x000fea0003800000 */
[----:B------:R-:W-:-:S13]  /*6aa0*/  ISETP.NE.AND P1, PT, R4, R5, PT ;  /* 0x000000050400720c */ /* 0x000fda0003f25270 */
[----:B------:R-:W-:Y:S05]  /*6ab0*/  @P1 BRA `(.L_x_3753) ;  /* 0xfffffffc00ec1947 */ /* 0x000fea000383ffff */
.L_x_3752:
[----:B------:R-:W-:Y:S05]  /*6ac0*/  BSYNC B0 ;  /* 0x0000000000007941 */ /* 0x000fea0003800000 */
.L_x_3751:
[----:B------:R-:W-:-:S03]  /*6ad0*/  UMOV UR22, 0xffffffff ;  /* 0xffffffff00167882 */ /* 0x000fc60000000000 */
[----:B------:R-:W-:Y:S05]  /*6ae0*/  BRA.DIV UR22, `(.L_x_3754) ;  /* 0x0000003616607947 */ /* 0x000fea000b800000 */
[----:B------:R-:W-:Y:S01]  /*6af0*/  NOP ;  /* 0x0000000000007918 */ /* 0x000fe20000000000 */
.L_x_3819:
        /* <DEDUP_REMOVED lines=15> */
.L_x_3756:
[----:B------:R-:W-:Y:S05]  /*6bf0*/  BSYNC B0 ;  /* 0x0000000000007941 */ /* 0x000fea0003800000 */
.L_x_3755:
        /* <DEDUP_REMOVED lines=14> */
.L_x_3758:
[----:B------:R-:W-:Y:S05]  /*6ce0*/  BSYNC B0 ;  /* 0x0000000000007941 */ /* 0x000fea0003800000 */
.L_x_3757:
        /* <DEDUP_REMOVED lines=15> */
.L_x_3760:
[----:B------:R-:W-:Y:S05]  /*6de0*/  BSYNC B0 ;  /* 0x0000000000007941 */ /* 0x000fea0003800000 */
.L_x_3759:
[----:B------:R-:W-:Y:S06]  /*6df0*/  BAR.ARV 0xa, 0xa0 ;  /* 0x0282800000007b1d */ /* 0x000fec0000002000 */
[----:B------:R-:W-:Y:S04]  /*6e00*/  BSSY B0, `(.L_x_3761) ;  /* 0x0000003000007945 */ /* 0x000fe80003800000 */
[----:B------:R-:W-:Y:S05]  /*6e10*/  @!P0 BRA `(.L_x_3762) ;  /* 0x0000000000048947 */ /* 0x000fea0003800000 */
[----:B------:R-:W-:-:S04]  /*6e20*/  DEPBAR.LE SB0, 0x1 ;  /* 0x000080400000791a */ /* 0x000fc80000000000 */
.L_x_3762:
[----:B------:R-:W-:Y:S05]  /*6e30*/  BSYNC B0 ;  /* 0x0000000000007941 */ /* 0x000fea0003800000 */
.L_x_3761:
[----:B------:R-:W-:Y:S06]  /*6e40*/  BAR.ARV 0xb, 0xa0 ;  /* 0x02c2800000007b1d */ /* 0x000fec0000002000 */
[----:B------:R-:W-:Y:S04]  /*6e50*/  BSSY B0, `(.L_x_3763) ;  /* 0x0000003000007945 */ /* 0x000fe80003800000 */
[----:B------:R-:W-:Y:S05]  /*6e60*/  @!P0 BRA `(.L_x_3764) ;  /* 0x0000000000048947 */ /* 0x000fea0003800000 */
[----:B------:R-:W-:-:S04]  /*6e70*/  DEPBAR.LE SB0, 0x0 ;  /* 0x000080000000791a */ /* 0x000fc80000000000 */
.L_x_3764:
[----:B------:R-:W-:Y:S05]  /*6e80*/  BSYNC B0 ;  /* 0x0000000000007941 */ /* 0x000fea0003800000 */
.L_x_3763:
        /* <DEDUP_REMOVED lines=19> */
.L_x_3766:
[----:B------:R-:W-:Y:S05]  /*6fc0*/  BSYNC B0 ;  /* 0x0000000000007941 */ /* 0x000fea0003800000 */
.L_x_3765:
[----:B------:R-:W-:Y:S02]  /*6fd0*/  UIADD3 UR13, UR13, 0x2, URZ ;  /* 0x000000020d0d7890 */ /* 0x000fe4000fffe03f */
[----:B------:R-:W-:Y:S02]  /*6fe0*/  UIADD3 UR6, UR6, 0x6000, URZ ;  /* 0x0000600006067890 */ /* 0x000fe4000fffe03f */
[----:B------:R-:W-:-:S06]  /*6ff0*/  UISETP.GE.AND UP0, UPT, UR13, UR7, UPT ;  /* 0x000000070d00728c */ /* 0x000fcc000bf06270 */
[----:B------:R-:W-:-:S13]  /*7000*/  PLOP3.LUT P1, PT, PT, PT, UP0, 0x80, 0x0 ;  /* 0x000000000000781c */ /* 0x000fda0003f2f008 */
[----:B------:R-:W-:Y:S05]  /*7010*/  @!P1 BRA `(.L_x_3767) ;  /* 0xfffffff000a49947 */ /* 0x000fea000383ffff */
[----:B------:R-:W-:Y:S05]  /*7020*/  BRA `(.L_x_3668) ;  /* 0x0000002c00407947 */ /* 0x000fea0003800000 */
.L_x_3708:
        /* <DEDUP_REMOVED lines=21> */
.L_x_3768:
[----:B------:R-:W1:Y:S01]  /*7180*/  LDC R3, c[0x0][0x8cc] ;  /* 0x00023300ff037b82 */ /* 0x000e620000000800 */
[----:B------:R-:W-:Y:S01]  /*7190*/  IMAD.MOV.U32 R0, RZ, RZ, R5 ;  /* 0x000000ffff007224 */ /* 0x000fe200078e0005 */
[----:B-1----:R-:W-:-:S13]  /*71a0*/  ISETP.NE.AND P0, PT, R3, 0x1, PT ;  /* 0x000000010300780c */ /* 0x002fda0003f05270 */
[----:B------:R-:W1:Y:S02]  /*71b0*/  @P0 LDC.64 R6, c[0x0][0x8d0] ;  /* 0x00023400ff060b82 */ /* 0x000e640000000a00 */
[----:B-1----:R-:W-:-:S05]  /*71c0*/  @P0 IMAD.HI.U32 R4, R5, R6, RZ ;  /* 0x0000000605040227 */ /* 0x002fca00078e00ff */
[----:B------:R-:W-:-:S05]  /*71d0*/  @P0 SHF.R.U32.HI R0, RZ, R7, R4 ;  /* 0x00000007ff000219 */ /* 0x000fca0000011604 */
[----:B------:R-:W-:-:S07]  /*71e0*/  IMAD R3, R0, R3, RZ ;  /* 0x0000000300037224 */ /* 0x000fce00078e02ff */
.L_x_3769:
        /* <DEDUP_REMOVED lines=23> */
.L_x_3770:
        /* <DEDUP_REMOVED lines=10> */
.L_x_3772:
[----:B------:R-:W2:Y:S02]  /*7400*/  LDC R4, c[0x0][0x8f4] ;  /* 0x00023d00ff047b82 */ /* 0x000ea40000000800 */
.L_x_3771:
        /* <DEDUP_REMOVED lines=52> */
.L_x_3774:
        /* <DEDUP_REMOVED lines=11> */
.L_x_3775:
[----:B------:R-:W-:Y:S05]  /*7800*/  @!P0 BRA `(.L_x_3776) ;  /* 0x00000000000c8947 */ /* 0x000fea0003800000 */
[----:B------:R-:W2:Y:S04]  /*7810*/  LDG.E R5, desc[UR38][R2.64] ;  /* 0x0000002602057981 */ /* 0x000ea8000c1e1900 */
[----:B------:R-:W2:Y:S02]  /*7820*/  LDG.E R4, desc[UR38][R2.64+0x4] ;  /* 0x0000042602047981 */ /* 0x000ea4000c1e1900 */
[----:B--2---:R-:W-:-:S07]  /*7830*/  IMAD.IADD R4, R4, 0x1, -R5 ;  /* 0x0000000104047824 */ /* 0x004fce00078e0a05 */
.L_x_3776:
        /* <DEDUP_REMOVED lines=73> */
.L_x_3820:
        /* <DEDUP_REMOVED lines=9> */
.L_x_3779:
        /* <DEDUP_REMOVED lines=112> */
.L_x_3790:
[----:B-1----:R-:W-:-:S05]  /*8460*/  IMAD.MOV.U32 R6, RZ, RZ, 0x1 ;  /* 0x00000001ff067424 */ /* 0x002fca00078e00ff */
[----:B------:R-:W-:-:S04]  /*8470*/  SHF.L.U32 R6, R6, 0x1f, RZ ;  /* 0x0000001f06067819 */ /* 0x000fc800000006ff */
[----:B------:R-:W1:Y:S02]  /*8480*/  SYNCS.PHASECHK.TRANS64.TRYWAIT P1, [R0+URZ+0x36438], R6 ;  /* 0x03643806000075a7 */ /* 0x000e64000802017f */
[----:B-1----:R-:W-:Y:S05]  /*8490*/  @!P1 BRA `(.L_x_3782) ;  /* 0x0000001c00249947 */ /* 0x002fea0003800000 */
.L_x_3821:
[----:B------:R-:W-:Y:S05]  /*84a0*/  @P0 BRA `(.L_x_3783) ;  /* 0x0000000000140947 */ /* 0x000fea0003800000 */
[----:B------:R-:W-:Y:S01]  /*84b0*/  ISETP.NE.AND P1, PT, R18, RZ, PT ;  /* 0x000000ff1200720c */ /* 0x000fe20003f25270 */
[----:B------:R-:W-:-:S04]  /*84c0*/  IMAD.MOV.U32 R3, RZ, RZ, 0x6100 ;  /* 0x00006100ff037424 */ /* 0x000fc800078e00ff */
[----:B------:R2:W-:Y:S08]  /*84d0*/  SYNCS.ARRIVE.TRANS64 RZ, [R0+URZ+0x36430], R3 ;  /* 0x0364300300ff79a7 */ /* 0x0005f0000800003f */
[----:B------:R-:W-:Y:S05]  /*84e0*/  @!P1 BRA `(.L_x_3783) ;  /* 0x0000000000049947 */ /* 0x000fea0003800000 */
[----:B------:R-:W-:Y:S01]  /*84f0*/  BPT.TRAP 0x1 ;  /* 0x000000040000795c */ /* 0x000fe20000300000 */
.L_x_3783:
        /* <DEDUP_REMOVED lines=48> */
.L_x_3822:
[----:B------:R-:W-:Y:S05]  /*8800*/  @P0 BRA `(.L_x_3785) ;  /* 0x0000000000140947 */ /* 0x000fea0003800000 */
[----:B------:R-:W-:Y:S01]  /*8810*/  ISETP.NE.AND P1, PT, R18, RZ, PT ;  /* 0x000000ff1200720c */ /* 0x000fe20003f25270 */
[----:B--2---:R-:W-:-:S04]  /*8820*/  IMAD.MOV.U32 R3, RZ, RZ, 0x6100 ;  /* 0x00006100ff037424 */ /* 0x004fc800078e00ff */
[----:B------:R3:W-:Y:S08]  /*8830*/  SYNCS.ARRIVE.TRANS64 RZ, [R0+URZ+0x36418], R3 ;  /* 0x0364180300ff79a7 */ /* 0x0007f0000800003f */
[----:B------:R-:W-:Y:S05]  /*8840*/  @!P1 BRA `(.L_x_3785) ;  /* 0x0000000000049947 */ /* 0x000fea0003800000 */
[----:B------:R-:W-:Y:S01]  /*8850*/  BPT.TRAP 0x1 ;  /* 0x000000040000795c */ /* 0x000fe20000300000 */
.L_x_3785:
        /* <DEDUP_REMOVED lines=47> */
.L_x_3823:
        /* <DEDUP_REMOVED lines=8> */
.L_x_3787:
        /* <DEDUP_REMOVED lines=37> */
.L_x_3825:
[----:B------:R-:W-:Y:S05]  /*8e20*/  @P0 BRA `(.L_x_3789) ;  /* 0x0000000000140947 */ /* 0x000fea0003800000 */
[----:B------:R-:W-:Y:S01]  /*8e30*/  ISETP.NE.AND P1, PT, R18, RZ, PT ;  /* 0x000000ff1200720c */ /* 0x000fe20003f25270 */
[----:B--2---:R-:W-:-:S04]  /*8e40*/  IMAD.MOV.U32 R5, RZ, RZ, 0x6100 ;  /* 0x00006100ff057424 */ /* 0x004fc800078e00ff */
[----:B------:R3:W-:Y:S08]  /*8e50*/  SYNCS.ARRIVE.TRANS64 RZ, [R0+URZ+0x36410], R5 ;  /* 0x0364100500ff79a7 */ /* 0x0007f0000800003f */
[----:B------:R-:W-:Y:S05]  /*8e60*/  @!P1 BRA `(.L_x_3789) ;  /* 0x0000000000049947 */ /* 0x000fea0003800000 */
[----:B------:R-:W-:Y:S01]  /*8e70*/  BPT.TRAP 0x1 ;  /* 0x000000040000795c */ /* 0x000fe20000300000 */
.L_x_3789:
        /* <DEDUP_REMOVED lines=44> */
.L_x_3781:
[----:B------:R-:W-:Y:S01]  /*9140*/  ISETP.NE.AND P1, PT, R20, RZ, PT ;  /* 0x000000ff1400720c */ /* 0x000fe20003f25270 */
[----:B------:R-:W-:Y:S02]  /*9150*/  IMAD.MOV.U32 R16, RZ, RZ, 0x1 ;  /* 0x00000001ff107424 */ /* 0x000fe400078e00ff */
[----:B------:R-:W-:-:S10]  /*9160*/  IMAD.MOV.U32 R5, RZ, RZ, R14 ;  /* 0x000000ffff057224 */ /* 0x000fd400078e000e */
[----:B------:R-:W-:Y:S05]  /*9170*/  @!P1 BRA `(.L_x_3780) ;  /* 0x00000004008c9947 */ /* 0x000fea0003800000 */
[----:B------:R-:W2:Y:S02]  /*9180*/  SYNCS.PHASECHK.TRANS64.TRYWAIT P1, [R0+URZ+0x36438], R6 ;  /* 0x03643806000075a7 */ /* 0x000ea4000802017f */
[----:B--2---:R-:W-:Y:S05]  /*9190*/  @!P1 BRA `(.L_x_3791) ;  /* 0x0000001000449947 */ /* 0x004fea0003800000 */
.L_x_3826:
[----:B------:R-:W-:Y:S05]  /*91a0*/  @P0 BRA `(.L_x_3792) ;  /* 0x0000000000140947 */ /* 0x000fea0003800000 */
[----:B------:R-:W-:Y:S01]  /*91b0*/  ISETP.NE.AND P1, PT, R18, RZ, PT ;  /* 0x000000ff1200720c */ /* 0x000fe20003f25270 */
[----:B------:R-:W-:-:S04]  /*91c0*/  IMAD.MOV.U32 R5, RZ, RZ, 0x6100 ;  /* 0x00006100ff057424 */ /* 0x000fc800078e00ff */
[----:B------:R3:W-:Y:S08]  /*91d0*/  SYNCS.ARRIVE.TRANS64 RZ, [R0+URZ+0x36430], R5 ;  /* 0x0364300500ff79a7 */ /* 0x0007f0000800003f */
[----:B------:R-:W-:Y:S05]  /*91e0*/  @!P1 BRA `(.L_x_3792) ;  /* 0x0000000000049947 */ /* 0x000fea0003800000 */
[----:B------:R-:W-:Y:S01]  /*91f0*/  BPT.TRAP 0x1 ;  /* 0x000000040000795c */ /* 0x000fe20000300000 */
.L_x_3792:
        /* <DEDUP_REMOVED lines=42> */
.L_x_3827:
[----:B------:R-:W-:Y:S01]  /*94a0*/  IMAD.MOV.U32 R16, RZ, RZ, RZ ;  /* 0x000000ffff107224 */ /* 0x000fe200078e00ff */
[----:B------:R-:W-:Y:S06]  /*94b0*/  @P0 BRA `(.L_x_3794) ;  /* 0x0000000000140947 */ /* 0x000fec0003800000 */
[----:B------:R-:W-:Y:S01]  /*94c0*/  ISETP.NE.AND P1, PT, R18, RZ, PT ;  /* 0x000000ff1200720c */ /* 0x000fe20003f25270 */
[----:B-1----:R-:W-:-:S04]  /*94d0*/  IMAD.MOV.U32 R5, RZ, RZ, 0x6100 ;  /* 0x00006100ff057424 */ /* 0x002fc800078e00ff */
[----:B------:R2:W-:Y:S08]  /*94e0*/  SYNCS.ARRIVE.TRANS64 RZ, [R0+URZ+0x36418], R5 ;  /* 0x0364180500ff79a7 */ /* 0x0005f0000800003f */
[----:B------:R-:W-:Y:S05]  /*94f0*/  @!P1 BRA `(.L_x_3794) ;  /* 0x0000000000049947 */ /* 0x000fea0003800000 */
[----:B------:R-:W-:Y:S01]  /*9500*/  BPT.TRAP 0x1 ;  /* 0x000000040000795c */ /* 0x000fe20000300000 */
.L_x_3794:
        /* <DEDUP_REMOVED lines=42> */
.L_x_3780:
[----:B------:R-:W-:-:S04]  /*97b0*/  SHF.L.U32 R3, R16, 0x1f, RZ ;  /* 0x0000001f10037819 */ /* 0x000fc800000006ff */
[----:B------:R-:W2:Y:S02]  /*97c0*/  SYNCS.PHASECHK.TRANS64.TRYWAIT P1, [R0+URZ+0x36438], R3 ;  /* 0x03643803000075a7 */ /* 0x000ea4000802017f */
[----:B--2---:R-:W-:Y:S05]  /*97d0*/  @!P1 BRA `(.L_x_3795) ;  /* 0x0000000800dc9947 */ /* 0x004fea0003800000 */
.L_x_3828:
[----:B------:R-:W-:Y:S05]  /*97e0*/  @P0 BRA `(.L_x_3796) ;  /* 0x0000000000180947 */ /* 0x000fea0003800000 */
[----:B------:R-:W3:Y:S01]  /*97f0*/  S2R R2, SR_TID.X ;  /* 0x0000000000027919 */ /* 0x000ee20000002100 */
[----:B--2---:R-:W-:-:S04]  /*9800*/  IMAD.MOV.U32 R3, RZ, RZ, 0x6100 ;  /* 0x00006100ff037424 */ /* 0x004fc800078e00ff */
[----:B------:R4:W-:Y:S01]  /*9810*/  SYNCS.ARRIVE.TRANS64 RZ, [R0+URZ+0x36430], R3 ;  /* 0x0364300300ff79a7 */ /* 0x0009e2000800003f */
[----:B---3--:R-:W-:-:S13]  /*9820*/  LOP3.LUT P0, RZ, R2, 0x1f, RZ, 0xc0, !PT ;  /* 0x0000001f02ff7812 */ /* 0x008fda000780c0ff */
[----:B----4-:R-:W-:Y:S05]  /*9830*/  @!P0 BRA `(.L_x_3796) ;  /* 0x0000000000048947 */ /* 0x010fea0003800000 */
[----:B------:R-:W-:Y:S01]  /*9840*/  BPT.TRAP 0x1 ;  /* 0x000000040000795c */ /* 0x000fe20000300000 */
.L_x_3796:
        /* <DEDUP_REMOVED lines=44> */
.L_x_3777:
[----:B------:R-:W-:Y:S05]  /*9b10*/  BSYNC B0 ;  /* 0x0000000000007941 */ /* 0x000fea0003800000 */
.L_x_3773:
[----:B------:R-:W-:-:S03]  /*9b20*/  UMOV UR7, 0xffffffff ;  /* 0xffffffff00077882 */ /* 0x000fc60000000000 */
[----:B------:R-:W-:Y:S05]  /*9b30*/  BRA.DIV UR7, `(.L_x_3797) ;  /* 0x0000000a07187947 */ /* 0x000fea000b800000 */
[----:B------:R-:W-:-:S13]  /*9b40*/  ELECT P6, URZ, PT ;  /* 0x00000000003f782f */ /* 0x000fda00038c0000 */
.L_x_3831:
[----:B------:R-:W-:Y:S05]  /*9b50*/  @!P6 BRA `(.L_x_3668) ;  /* 0x000000000074e947 */ /* 0x000fea0003800000 */
[----:B------:R-:W2:Y:S02]  /*9b60*/  LDL.LU R3, [R1] ;  /* 0x0000000001037983 */ /* 0x000ea40000300800 */
[----:B--2---:R-:W-:-:S04]  /*9b70*/  LOP3.LUT R3, R3, 0x2, RZ, 0xfc, !PT ;  /* 0x0000000203037812 */ /* 0x004fc800078efcff */
[----:B------:R-:W-:-:S13]  /*9b80*/  ISETP.NE.AND P2, PT, R3, 0x3, PT ;  /* 0x000000030300780c */ /* 0x000fda0003f45270 */
[----:B------:R-:W-:Y:S05]  /*9b90*/  @!P2 BRA `(.L_x_3798) ;  /* 0x000000000004a947 */ /* 0x000fea0003800000 */
[----:B------:R-:W-:Y:S01]  /*9ba0*/  BPT.TRAP 0x1 ;  /* 0x000000040000795c */ /* 0x000fe20000300000 */
.L_x_3798:
        /* <DEDUP_REMOVED lines=15> */
.L_x_3832:
[----:B------:R-:W2:Y:S02]  /*9ca0*/  SYNCS.PHASECHK.TRANS64.TRYWAIT P0, [R3+URZ], R0 ;  /* 0x00000000030075a7 */ /* 0x000ea4000800017f */
[----:B--2---:R-:W-:Y:S05]  /*9cb0*/  @!P0 BRA `(.L_x_3800) ;  /* 0x0000000400ec8947 */ /* 0x004fea0003800000 */
.L_x_3833:
[----:B------:R-:W-:Y:S05]  /*9cc0*/  @!P2 BRA `(.L_x_3801) ;  /* 0x000000000004a947 */ /* 0x000fea0003800000 */
[----:B------:R-:W-:Y:S01]  /*9cd0*/  BPT.TRAP 0x1 ;  /* 0x000000040000795c */ /* 0x000fe20000300000 */
.L_x_3801:
[----:B------:R-:W-:-:S07]  /*9ce0*/  SHF.L.U32 R16, R16, 0x1f, RZ ;  /* 0x0000001f10107819 */ /* 0x000fce00000006ff */
.L_x_3802:
[----:B---3--:R3:W4:Y:S02]  /*9cf0*/  SYNCS.PHASECHK.TRANS64.TRYWAIT P0, [R9+URZ+0x36438], R16 ;  /* 0x03643810090075a7 */ /* 0x008724000800017f */
[----:B----4-:R-:W-:Y:S05]  /*9d00*/  @!P0 NANOSLEEP.SYNCS 0x989680 ;  /* 0x009896800000895d */ /* 0x010fea0003900000 */
[----:B------:R-:W4:Y:S02]  /*9d10*/  @!P0 SYNCS.PHASECHK.TRANS64 P0, [R9+URZ+0x36438], R16 ;  /* 0x03643810090085a7 */ /* 0x000f24000800007f */
[----:B----4-:R-:W-:Y:S05]  /*9d20*/  @!P0 BRA `(.L_x_3802) ;  /* 0xfffffffc00f08947 */ /* 0x010fea000383ffff */
.L_x_3668:
[----:B------:R-:W-:Y:S05]  /*9d30*/  BSYNC B6 ;  /* 0x0000000000067941 */ /* 0x000fea0003800000 */
.L_x_3660:
[----:B------:R-:W-:Y:S05]  /*9d40*/  EXIT ;  /* 0x000000000000794d */ /* 0x000fea0003800000 */
.L_x_3678:
[----:B------:R-:W-:Y:S02]  /*9d50*/  IMAD.MOV.U32 R12, RZ, RZ, RZ ;  /* 0x000000ffff0c7224 */ /* 0x000fe400078e00ff */
[----:B------:R-:W-:Y:S02]  /*9d60*/  IMAD.MOV.U32 R11, RZ, RZ, 0x1f ;  /* 0x0000001fff0b7424 */ /* 0x000fe400078e00ff */
[----:B------:R-:W-:-:S07]  /*9d70*/  IMAD.MOV.U32 R15, RZ, RZ, -0x1 ;  /* 0xffffffffff0f7424 */ /* 0x000fce00078e00ff */
[----:B----4-:R-:W-:Y:S05]  /*9d80*/  WARPSYNC.COLLECTIVE R15, `(.L_x_3803) ;  /* 0x000000000f087348 */ /* 0x010fea0003c00000 */
[----:B------:R1:W2:Y:S02]  /*9d90*/  SHFL.IDX P6, R14, R13, R12, R11 ;  /* 0x0000000c0d0e7389 */ /* 0x0002a400000c000b */
[----:B-12-4-:R-:W-:Y:S01]  /*9da0*/  ENDCOLLECTIVE ;  /* 0x000000000000791b */ /* 0x016fe20003800000 */
.L_x_3803:
[----:B------:R-:W-:Y:S05]  /*9db0*/  BRA `(.L_x_3804) ;  /* 0xffffff7800007947 */ /* 0x000fea000383ffff */
.L_x_3680:
[----:B--2---:R2:W3:Y:S02]  /*9dc0*/  SYNCS.PHASECHK.TRANS64.TRYWAIT P0, [R155+URZ+0x36400], R10 ;  /* 0x0364000a9b0075a7 */ /* 0x0044e4000800017f */
[----:B---3--:R-:W-:Y:S05]  /*9dd0*/  @!P0 NANOSLEEP.SYNCS 0x989680 ;  /* 0x009896800000895d */ /* 0x008fea0003900000 */
[----:B------:R-:W3:Y:S02]  /*9de0*/  @!P0 SYNCS.PHASECHK.TRANS64 P0, [R155+URZ+0x36400], R10 ;  /* 0x0364000a9b0085a7 */ /* 0x000ee4000800007f */
[----:B---3--:R-:W-:Y:S05]  /*9df0*/  @!P0 BRA `(.L_x_3680) ;  /* 0xfffffffc00f08947 */ /* 0x008fea000383ffff */
[----:B------:R-:W-:Y:S05]  /*9e00*/  BRA `(.L_x_3679) ;  /* 0xffffff7800407947 */ /* 0x000fea000383ffff */
.L_x_3684:
[----:B---3--:R3:W1:Y:S02]  /*9e10*/  SYNCS.PHASECHK.TRANS64.TRYWAIT P1, [R3+URZ+0x36410], R12 ;  /* 0x0364100c030075a7 */ /* 0x008664000802017f */
[----:B-1----:R-:W-:Y:S05]  /*9e20*/  @!P1 NANOSLEEP.SYNCS 0x989680 ;  /* 0x009896800000995d */ /* 0x002fea0003900000 */
[----:B------:R-:W1:Y:S02]  /*9e30*/  @!P1 SYNCS.PHASECHK.TRANS64 P1, [R3+URZ+0x36410], R12 ;  /* 0x0364100c030095a7 */ /* 0x000e64000802007f */
[----:B-1----:R-:W-:Y:S05]  /*9e40*/  @!P1 BRA `(.L_x_3684) ;  /* 0xfffffffc00f09947 */ /* 0x002fea000383ffff */
[----:B------:R-:W-:Y:S05]  /*9e50*/  BRA `(.L_x_3683) ;  /* 0xffffff7c00f47947 */ /* 0x000fea000383ffff */
.L_x_3688:
[----:B------:R1:W1:Y:S02]  /*9e60*/  SYNCS.PHASECHK.TRANS64.TRYWAIT P1, [R155+URZ+0x36430], R14 ;  /* 0x0364300e9b0075a7 */ /* 0x000264000802017f */
[----:B-1----:R-:W-:Y:S05]  /*9e70*/  @!P1 NANOSLEEP.SYNCS 0x989680 ;  /* 0x009896800000995d */ /* 0x002fea0003900000 */
[----:B------:R-:W1:Y:S02]  /*9e80*/  @!P1 SYNCS.PHASECHK.TRANS64 P1, [R155+URZ+0x36430], R14 ;  /* 0x0364300e9b0095a7 */ /* 0x000e64000802007f */
[----:B-1----:R-:W-:Y:S05]  /*9e90*/  @!P1 BRA `(.L_x_3688) ;  /* 0xfffffffc00f09947 */ /* 0x002fea000383ffff */
[----:B------:R-:W-:Y:S05]  /*9ea0*/  BRA `(.L_x_3687) ;  /* 0xffffff8400987947 */ /* 0x000fea000383ffff */
.L_x_3695:
[----:B------:R-:W-:Y:S01]  /*9eb0*/  BSSY B0, `(.L_x_3805) ;  /* 0x0000005000007945 */ /* 0x000fe20003800000 */
[----:B------:R-:W-:-:S07]  /*9ec0*/  IMAD.MOV.U32 R15, RZ, RZ, -0x1 ;  /* 0xffffffffff0f7424 */ /* 0x000fce00078e00ff */
[----:B------:R-:W-:Y:S05]  /*9ed0*/  WARPSYNC.COLLECTIVE R15, `(.L_x_3806) ;  /* 0x000000000f087348 */ /* 0x000fea0003c00000 */
[----:B------:R-:W-:Y:S01]  /*9ee0*/  NOP ;  /* 0x0000000000007918 */ /* 0x000fe20000000000 */
[----:B------:R-:W-:Y:S01]  /*9ef0*/  ENDCOLLECTIVE ;  /* 0x000000000000791b */ /* 0x000fe20003800000 */
.L_x_3806:
[----:B------:R-:W-:Y:S05]  /*9f00*/  BSYNC B0 ;  /* 0x0000000000007941 */ /* 0x000fea0003800000 */
.L_x_3805:
[----:B------:R-:W-:Y:S05]  /*9f10*/  BRA `(.L_x_3807) ;  /* 0xffffffa800047947 */ /* 0x000fea000383ffff */
.L_x_3704:
[----:B------:R-:W-:Y:S01]  /*9f20*/  BSSY B0, `(.L_x_3808) ;  /* 0x0000005000007945 */ /* 0x000fe20003800000 */
[----:B------:R-:W-:-:S07]  /*9f30*/  IMAD.MOV.U32 R15, RZ, RZ, -0x1 ;  /* 0xffffffffff0f7424 */ /* 0x000fce00078e00ff */
[----:B-1----:R-:W-:Y:S05]  /*9f40*/  WARPSYNC.COLLECTIVE R15, `(.L_x_3809) ;  /* 0x000000000f087348 */ /* 0x002fea0003c00000 */
[----:B------:R-:W-:Y:S01]  /*9f50*/  NOP ;  /* 0x0000000000007918 */ /* 0x000fe20000000000 */
[----:B-1----:R-:W-:Y:S01]  /*9f60*/  ENDCOLLECTIVE ;  /* 0x000000000000791b */ /* 0x002fe20003800000 */
.L_x_3809:
[----:B------:R-:W-:Y:S05]  /*9f70*/  BSYNC B0 ;  /* 0x0000000000007941 */ /* 0x000fea0003800000 */
.L_x_3808:
[----:B------:R-:W-:Y:S05]  /*9f80*/  BRA `(.L_x_3810) ;  /* 0xffffffa800f07947 */ /* 0x000fea000383ffff */
.L_x_3721:
[----:B------:R-:W-:Y:S01]  /*9f90*/  BSSY B0, `(.L_x_3811) ;  /* 0x0000005000007945 */ /* 0x000fe20003800000 */
[----:B------:R-:W-:-:S07]  /*9fa0*/  IMAD.MOV.U32 R15, RZ, RZ, -0x1 ;  /* 0xffffffffff0f7424 */ /* 0x000fce00078e00ff */
[----:B------:R-:W-:Y:S05]  /*9fb0*/  WARPSYNC.COLLECTIVE R15, `(.L_x_3812) ;  /* 0x000000000f087348 */ /* 0x000fea0003c00000 */
[----:B------:R-:W-:Y:S01]  /*9fc0*/  NOP ;  /* 0x0000000000007918 */ /* 0x000fe20000000000 */
[----:B------:R-:W-:Y:S01]  /*9fd0*/  ENDCOLLECTIVE ;  /* 0x000000000000791b */ /* 0x000fe20003800000 */
.L_x_3812:
[----:B------:R-:W-:Y:S05]  /*9fe0*/  BSYNC B0 ;  /* 0x0000000000007941 */ /* 0x000fea0003800000 */
.L_x_3811:
[----:B------:R-:W-:Y:S05]  /*9ff0*/  BRA `(.L_x_3813) ;  /* 0xffffffb800e87947 */ /* 0x000fea000383ffff */
.L_x_3738:
[----:B------:R-:W-:Y:S01]  /*a000*/  BSSY B0, `(.L_x_3814) ;  /* 0x0000005000007945 */ /* 0x000fe20003800000 */
[----:B------:R-:W-:-:S07]  /*a010*/  IMAD.MOV.U32 R15, RZ, RZ, -0x1 ;  /* 0xffffffffff0f7424 */ /* 0x000fce00078e00ff */
[----:B------:R-:W-:Y:S05]  /*a020*/  WARPSYNC.COLLECTIVE R15, `(.L_x_3815) ;  /* 0x000000000f087348 */ /* 0x000fea0003c00000 */
[----:B------:R-:W-:Y:S01]  /*a030*/  NOP ;  /* 0x0000000000007918 */ /* 0x000fe20000000000 */
[----:B------:R-:W-:Y:S01]  /*a040*/  ENDCOLLECTIVE ;  /* 0x000000000000791b */ /* 0x000fe20003800000 */
.L_x_3815:
[----:B------:R-:W-:Y:S05]  /*a050*/  BSYNC B0 ;  /* 0x0000000000007941 */ /* 0x000fea0003800000 */
.L_x_3814:
[----:B------:R-:W-:Y:S05]  /*a060*/  BRA `(.L_x_3816) ;  /* 0xffffffc000fc7947 */ /* 0x000fea000383ffff */
.L_x_3754:
[----:B------:R-:W-:Y:S01]  /*a070*/  BSSY B0, `(.L_x_3817) ;  /* 0x0000005000007945 */ /* 0x000fe20003800000 */
[----:B------:R-:W-:-:S07]  /*a080*/  IMAD.MOV.U32 R15, RZ, RZ, -0x1 ;  /* 0xffffffffff0f7424 */ /* 0x000fce00078e00ff */
[----:B------:R-:W-:Y:S05]  /*a090*/  WARPSYNC.COLLECTIVE R15, `(.L_x_3818) ;  /* 0x000000000f087348 */ /* 0x000fea0003c00000 */
[----:B------:R-:W-:Y:S01]  /*a0a0*/  NOP ;  /* 0x0000000000007918 */ /* 0x000fe20000000000 */
[----:B------:R-:W-:Y:S01]  /*a0b0*/  ENDCOLLECTIVE ;  /* 0x000000000000791b */ /* 0x000fe20003800000 */
.L_x_3818:
[----:B------:R-:W-:Y:S05]  /*a0c0*/  BSYNC B0 ;  /* 0x0000000000007941 */ /* 0x000fea0003800000 */
.L_x_3817:
[----:B------:R-:W-:Y:S05]  /*a0d0*/  BRA `(.L_x_3819) ;  /* 0xffffffc800887947 */ /* 0x000fea000383ffff */
.L_x_3778:
[----:B-1----:R1:W2:Y:S02]  /*a0e0*/  SYNCS.PHASECHK.TRANS64.TRYWAIT P1, [R0+URZ+0x36420], R6 ;  /* 0x03642006000075a7 */ /* 0x0022a4000802017f */
[----:B--2---:R-:W-:Y:S05]  /*a0f0*/  @!P1 NANOSLEEP.SYNCS 0x989680 ;  /* 0x009896800000995d */ /* 0x004fea0003900000 */
[----:B------:R-:W2:Y:S02]  /*a100*/  @!P1 SYNCS.PHASECHK.TRANS64 P1, [R0+URZ+0x36420], R6 ;  /* 0x03642006000095a7 */ /* 0x000ea4000802007f */
[----:B--2---:R-:W-:Y:S05]  /*a110*/  @!P1 BRA `(.L_x_3778) ;  /* 0xfffffffc00f09947 */ /* 0x004fea000383ffff */
[----:B------:R-:W-:Y:S05]  /*a120*/  BRA `(.L_x_3820) ;  /* 0xffffffd800e87947 */ /* 0x000fea000383ffff */
.L_x_3782:
[----:B-1----:R1:W2:Y:S02]  /*a130*/  SYNCS.PHASECHK.TRANS64.TRYWAIT P1, [R0+URZ+0x36438], R6 ;  /* 0x03643806000075a7 */ /* 0x0022a4000802017f */
[----:B--2---:R-:W-:Y:S05]  /*a140*/  @!P1 NANOSLEEP.SYNCS 0x989680 ;  /* 0x009896800000995d */ /* 0x004fea0003900000 */
[----:B------:R-:W2:Y:S02]  /*a150*/  @!P1 SYNCS.PHASECHK.TRANS64 P1, [R0+URZ+0x36438], R6 ;  /* 0x03643806000095a7 */ /* 0x000ea4000802007f */
[----:B--2---:R-:W-:Y:S05]  /*a160*/  @!P1 BRA `(.L_x_3782) ;  /* 0xfffffffc00f09947 */ /* 0x004fea000383ffff */
[----:B------:R-:W-:Y:S05]  /*a170*/  BRA `(.L_x_3821) ;  /* 0xffffffe000c87947 */ /* 0x000fea000383ffff */
.L_x_3784:
[----:B--2---:R2:W3:Y:S02]  /*a180*/  SYNCS.PHASECHK.TRANS64.TRYWAIT P1, [R0+URZ+0x36428], R3 ;  /* 0x03642803000075a7 */ /* 0x0044e4000802017f */
[----:B---3--:R-:W-:Y:S05]  /*a190*/  @!P1 NANOSLEEP.SYNCS 0x989680 ;  /* 0x009896800000995d */ /* 0x008fea0003900000 */
[----:B------:R-:W3:Y:S02]  /*a1a0*/  @!P1 SYNCS.PHASECHK.TRANS64 P1, [R0+URZ+0x36428], R3 ;  /* 0x03642803000095a7 */ /* 0x000ee4000802007f */
[----:B---3--:R-:W-:Y:S05]  /*a1b0*/  @!P1 BRA `(.L_x_3784) ;  /* 0xfffffffc00f09947 */ /* 0x008fea000383ffff */
[----:B------:R-:W-:Y:S05]  /*a1c0*/  BRA `(.L_x_3822) ;  /* 0xffffffe4008c7947 */ /* 0x000fea000383ffff */
.L_x_3786:
        /* <DEDUP_REMOVED lines=8> */
.L_x_3788:
[----:B------:R-:W-:-:S07]  /*a250*/  SHF.L.U32 R5, R7, 0x1f, RZ ;  /* 0x0000001f07057819 */ /* 0x000fce00000006ff */
.L_x_3824:
[----:B--2---:R2:W3:Y:S02]  /*a260*/  SYNCS.PHASECHK.TRANS64.TRYWAIT P1, [R0+URZ+0x36420], R5 ;  /* 0x03642005000075a7 */ /* 0x0044e4000802017f */
[----:B---3--:R-:W-:Y:S05]  /*a270*/  @!P1 NANOSLEEP.SYNCS 0x989680 ;  /* 0x009896800000995d */ /* 0x008fea0003900000 */
[----:B------:R-:W3:Y:S02]  /*a280*/  @!P1 SYNCS.PHASECHK.TRANS64 P1, [R0+URZ+0x36420], R5 ;  /* 0x03642005000095a7 */ /* 0x000ee4000802007f */
[----:B---3--:R-:W-:Y:S05]  /*a290*/  @!P1 BRA `(.L_x_3824) ;  /* 0xfffffffc00f09947 */ /* 0x008fea000383ffff */
[----:B------:R-:W-:Y:S05]  /*a2a0*/  BRA `(.L_x_3825) ;  /* 0xffffffe800dc7947 */ /* 0x000fea000383ffff */
.L_x_3791:
[----:B--2---:R2:W3:Y:S02]  /*a2b0*/  SYNCS.PHASECHK.TRANS64.TRYWAIT P1, [R0+URZ+0x36438], R6 ;  /* 0x03643806000075a7 */ /* 0x0044e4000802017f */
[----:B---3--:R-:W-:Y:S05]  /*a2c0*/  @!P1 NANOSLEEP.SYNCS 0x989680 ;  /* 0x009896800000995d */ /* 0x008fea0003900000 */
[----:B------:R-:W3:Y:S02]  /*a2d0*/  @!P1 SYNCS.PHASECHK.TRANS64 P1, [R0+URZ+0x36438], R6 ;  /* 0x03643806000095a7 */ /* 0x000ee4000802007f */
[----:B---3--:R-:W-:Y:S05]  /*a2e0*/  @!P1 BRA `(.L_x_3791) ;  /* 0xfffffffc00f09947 */ /* 0x008fea000383ffff */
[----:B------:R-:W-:Y:S05]  /*a2f0*/  BRA `(.L_x_3826) ;  /* 0xffffffec00a87947 */ /* 0x000fea000383ffff */
.L_x_3793:
[----:B-1----:R1:W2:Y:S02]  /*a300*/  SYNCS.PHASECHK.TRANS64.TRYWAIT P1, [R0+URZ+0x36428], R5 ;  /* 0x03642805000075a7 */ /* 0x0022a4000802017f */
[----:B--2---:R-:W-:Y:S05]  /*a310*/  @!P1 NANOSLEEP.SYNCS 0x989680 ;  /* 0x009896800000995d */ /* 0x004fea0003900000 */
[----:B------:R-:W2:Y:S02]  /*a320*/  @!P1 SYNCS.PHASECHK.TRANS64 P1, [R0+URZ+0x36428], R5 ;  /* 0x03642805000095a7 */ /* 0x000ea4000802007f */
[----:B--2---:R-:W-:Y:S05]  /*a330*/  @!P1 BRA `(.L_x_3793) ;  /* 0xfffffffc00f09947 */ /* 0x004fea000383ffff */
[----:B------:R-:W-:Y:S05]  /*a340*/  BRA `(.L_x_3827) ;  /* 0xfffffff000547947 */ /* 0x000fea000383ffff */
.L_x_3795:
[----:B--2---:R2:W3:Y:S02]  /*a350*/  SYNCS.PHASECHK.TRANS64.TRYWAIT P1, [R0+URZ+0x36438], R3 ;  /* 0x03643803000075a7 */ /* 0x0044e4000802017f */
[----:B---3--:R-:W-:Y:S05]  /*a360*/  @!P1 NANOSLEEP.SYNCS 0x989680 ;  /* 0x009896800000995d */ /* 0x008fea0003900000 */
[----:B------:R-:W3:Y:S02]  /*a370*/  @!P1 SYNCS.PHASECHK.TRANS64 P1, [R0+URZ+0x36438], R3 ;  /* 0x03643803000095a7 */ /* 0x000ee4000802007f */
[----:B---3--:R-:W-:Y:S05]  /*a380*/  @!P1 BRA `(.L_x_3795) ;  /* 0xfffffffc00f09947 */ /* 0x008fea000383ffff */
[----:B------:R-:W-:Y:S05]  /*a390*/  BRA `(.L_x_3828) ;  /* 0xfffffff400107947 */ /* 0x000fea000383ffff */
.L_x_3797:
[----:B------:R-:W-:Y:S01]  /*a3a0*/  BSSY B0, `(.L_x_3829) ;  /* 0x0000006000007945 */ /* 0x000fe20003800000 */
[----:B------:R-:W-:-:S07]  /*a3b0*/  IMAD.MOV.U32 R15, RZ, RZ, -0x1 ;  /* 0xffffffffff0f7424 */ /* 0x000fce00078e00ff */
[----:B------:R-:W-:Y:S05]  /*a3c0*/  WARPSYNC.COLLECTIVE R15, `(.L_x_3830) ;  /* 0x000000000f0c7348 */ /* 0x000fea0003c00000 */
[----:B------:R-:W-:Y:S02]  /*a3d0*/  ELECT P6, UR62, PT ;  /* 0x00000000003e782f */ /* 0x000fe400038c0000 */
[----:B------:R-:W-:Y:S01]  /*a3e0*/  MOV R14, UR62 ;  /* 0x0000003e000e7c02 */ /* 0x000fe20008000f00 */
[----:B------:R-:W-:Y:S10]  /*a3f0*/  ENDCOLLECTIVE ;  /* 0x000000000000791b */ /* 0x000ff40003800000 */
.L_x_3830:
[----:B------:R-:W-:Y:S05]  /*a400*/  BSYNC B0 ;  /* 0x0000000000007941 */ /* 0x000fea0003800000 */
.L_x_3829:
[----:B------:R-:W-:Y:S05]  /*a410*/  BRA `(.L_x_3831) ;  /* 0xfffffff400cc7947 */ /* 0x000fea000383ffff */
.L_x_3799:
[----:B-1----:R1:W2:Y:S02]  /*a420*/  SYNCS.PHASECHK.TRANS64.TRYWAIT P0, [R7+URZ], R4 ;  /* 0x00000004070075a7 */ /* 0x0022a4000800017f */
[----:B--2---:R-:W-:Y:S05]  /*a430*/  @!P0 NANOSLEEP.SYNCS 0x989680 ;  /* 0x009896800000895d */ /* 0x004fea0003900000 */
[----:B------:R-:W2:Y:S02]  /*a440*/  @!P0 SYNCS.PHASECHK.TRANS64 P0, [R7+URZ], R4 ;  /* 0x00000004070085a7 */ /* 0x000ea4000800007f */
[----:B--2---:R-:W-:Y:S05]  /*a450*/  @!P0 BRA `(.L_x_3799) ;  /* 0xfffffffc00f08947 */ /* 0x004fea000383ffff */
[----:B------:R-:W-:Y:S05]  /*a460*/  BRA `(.L_x_3832) ;  /* 0xfffffff8000c7947 */ /* 0x000fea000383ffff */
.L_x_3800:
[----:B--2---:R2:W3:Y:S02]  /*a470*/  SYNCS.PHASECHK.TRANS64.TRYWAIT P0, [R3+URZ], R0 ;  /* 0x00000000030075a7 */ /* 0x0044e4000800017f */
[----:B---3--:R-:W-:Y:S05]  /*a480*/  @!P0 NANOSLEEP.SYNCS 0x989680 ;  /* 0x009896800000895d */ /* 0x008fea0003900000 */
[----:B------:R-:W3:Y:S02]  /*a490*/  @!P0 SYNCS.PHASECHK.TRANS64 P0, [R3+URZ], R0 ;  /* 0x00000000030085a7 */ /* 0x000ee4000800007f */
[----:B---3--:R-:W-:Y:S05]  /*a4a0*/  @!P0 BRA `(.L_x_3800) ;  /* 0xfffffffc00f08947 */ /* 0x008fea000383ffff */
[----:B------:R-:W-:Y:S05]  /*a4b0*/  BRA `(.L_x_3833) ;  /* 0xfffffff800007947 */ /* 0x000fea000383ffff */
.L_x_3834:
        /* <DEDUP_REMOVED lines=12> */
.L_x_3881:


//--------------------- .text._ZN7cutlass13device_kernelIN5flash22FlashAttnBwdPreprocessIN4cute5tupleIJNS3_1CILi64EEENS5_ILi192EEEEEENS_10bfloat16_tEfNS_4arch4Sm90ELb1ELb1EEEEEvNT_6ParamsE --------------------------
	.section	.text._ZN7cutlass13device_kernelIN5flash22FlashAttnBwdPreprocessIN4cute5tupleIJNS3_1CILi64EEENS5_ILi192EEEEEENS_10bfloat16_tEfNS_4arch4Sm90ELb1ELb1EEEEEvNT_6ParamsE,"ax",@progbits
	.align	128
.text._ZN7cutlass13device_kernelIN5flash22FlashAttnBwdPreprocessIN4cute5tupleIJNS3_1CILi64EEENS5_ILi192EEEEEENS_10bfloat16_tEfNS_4arch4Sm90ELb1ELb1EEEEEvNT_6ParamsE:
        .type           _ZN7cutlass13device_kernelIN5flash22FlashAttnBwdPreprocessIN4cute5tupleIJNS3_1CILi64EEENS5_ILi192EEEEEENS_10bfloat16_tEfNS_4arch4Sm90ELb1ELb1EEEEEvNT_6ParamsE,@function
        .size           _ZN7cutlass13device_kernelIN5flash22FlashAttnBwdPreprocessIN4cute5tupleIJNS3_1CILi64EEENS5_ILi192EEEEEENS_10bfloat16_tEfNS_4arch4Sm90ELb1ELb1EEEEEvNT_6ParamsE,(.L_x_3882 - _ZN7cutlass13device_kernelIN5flash22FlashAttnBwdPreprocessIN4cute5tupleIJNS3_1CILi64EEENS5_ILi192EEEEEENS_10bfloat16_tEfNS_4arch4Sm90ELb1ELb1EEEEEvNT_6ParamsE)
        .other          _ZN7cutlass13device_kernelIN5flash22FlashAttnBwdPreprocessIN4cute5tupleIJNS3_1CILi64EEENS5_ILi192EEEEEENS_10bfloat16_tEfNS_4arch4Sm90ELb1ELb1EEEEEvNT_6ParamsE,@"STO_CUDA_ENTRY STV_DEFAULT"
_ZN7cutlass13device_kernelIN5flash22FlashAttnBwdPreprocessIN4cute5tupleIJNS3_1CILi64EEENS5_ILi192EEEEEENS_10bfloat16_tEfNS_4arch4Sm90ELb1ELb1EEEEEvNT_6ParamsE:
        /* <DEDUP_REMOVED lines=17> */
[----:B------:R-:W0:Y:S01]  /*0110*/  S2UR UR6, SR_CTAID.Y ;  /* 0x00000000000679c3 */ /* 0x000e220000002600 */
[----:B------:R-:W1:Y:S02]  /*0120*/  S2R R61, SR_CTAID.X ;  /* 0x00000000003d7919 */ /* 0x000e640000002500 */
[----:B------:R-:W-:Y:S01]  /*0130*/  ISETP.NE.AND.EX P1, PT, R9, RZ, PT, P1 ;  /* 0x000000ff0900720c */ /* 0x000fe20003f25310 */
[----:B------:R-:W3:Y:S01]  /*0140*/  S2R R59, SR_TID.X ;  /* 0x00000000003b7919 */ /* 0x000ee20000002100 */
[----:B-1----:R-:W-:Y:S01]  /*0150*/  IMAD.SHL.U32 R60, R61, 0x40, RZ ;  /* 0x000000403d3c7824 */ /* 0x002fe200078e00ff */
[----:B0-2---:R-:W-:Y:S10]  /*0160*/  @P2 BRA `(.L_x_3835) ;  /* 0x0000000000102947 */ /* 0x005ff40003800000 */
[----:B------:R-:W-:Y:S05]  /*0170*/  @!P0 BRA `(.L_x_3835) ;  /* 0x00000000000c8947 */ /* 0x000fea0003800000 */
[----:B------:R-:W2:Y:S04]  /*0180*/  LDG.E R0, desc[UR4][R2.64] ;  /* 0x0000000402007981 */ /* 0x000ea8000c1e1900 */
[----:B-----5:R-:W2:Y:S02]  /*0190*/  LDG.E R67, desc[UR4][R2.64+0x4] ;  /* 0x0000040402437981 */ /* 0x020ea4000c1e1900 */
[----:B--2---:R-:W-:-:S07]  /*01a0*/  IMAD.IADD R67, R67, 0x1, -R0 ;  /* 0x0000000143437824 */ /* 0x004fce00078e0a00 */
.L_x_3835:
[----:B-----5:R-:W-:-:S13]  /*01b0*/  ISETP.LE.AND P2, PT, R67, R60, PT ;  /* 0x0000003c4300720c */ /* 0x020fda0003f43270 */
[----:B------:R-:W-:Y:S05]  /*01c0*/  @P1 EXIT P2 ;  /* 0x000000000000194d */ /* 0x000fea0001000000 */
[----:B------:R-:W0:Y:S01]  /*01d0*/  LDC.64 R16, c[0x0][0x230] ;  /* 0x00008c00ff107b82 */ /* 0x000e220000000a00 */
[----:B---3--:R-:W-:Y:S01]  /*01e0*/  SHF.R.S32.HI R0, RZ, 0x1f, R59 ;  /* 0x0000001fff007819 */ /* 0x008fe2000001143b */
[----:B------:R-:W-:Y:S01]  /*01f0*/  IMAD.IADD R57, R67, 0x1, -R60 ;  /* 0x0000000143397824 */ /* 0x000fe200078e0a3c */
[----:B------:R-:W-:Y:S01]  /*0200*/  USHF.R.S32.HI UR7, URZ, 0x1f, UR6 ;  /* 0x0000001f3f077899 */ /* 0x000fe20008011406 */
[----:B------:R-:W-:Y:S02]  /*0210*/  CS2R R8, SRZ ;  /* 0x0000000000087805 */ /* 0x000fe4000001ff00 */
[----:B------:R-:W-:Y:S01]  /*0220*/  LEA.HI R56, R0, R59, RZ, 0x3 ;  /* 0x0000003b00387211 */ /* 0x000fe200078f18ff */
[----:B------:R-:W-:Y:S01]  /*0230*/  BSSY B0, `(.L_x_3836) ;  /* 0x000002a000007945 */ /* 0x000fe20003800000 */
[----:B------:R-:W-:Y:S02]  /*0240*/  ISETP.GE.AND P2, PT, R59, R57, PT ;  /* 0x000000393b00720c */ /* 0x000fe40003f46270 */
[----:B------:R-:W-:-:S02]  /*0250*/  LOP3.LUT R58, R56, 0xfffffff8, RZ, 0xc0, !PT ;  /* 0xfffffff8383a7812 */ /* 0x000fc400078ec0ff */
[C---:B------:R-:W-:Y:S02]  /*0260*/  ISETP.GT.OR P2, PT, R59.reuse, 0x3f, P2 ;  /* 0x0000003f3b00780c */ /* 0x040fe40001744670 */
[-C--:B------:R-:W-:Y:S01]  /*0270*/  @P0 LEA R0, R66, R7.reuse, 0x6 ;  /* 0x0000000742000211 */ /* 0x080fe200078e30ff */
[----:B------:R-:W-:Y:S01]  /*0280*/  IMAD.IADD R58, R59, 0x1, -R58 ;  /* 0x000000013b3a7824 */ /* 0x000fe200078e0a3a */
[----:B------:R-:W-:Y:S02]  /*0290*/  @P0 MOV R8, R7 ;  /* 0x0000000700080202 */ /* 0x000fe40000000f00 */
[----:B------:R-:W-:Y:S01]  /*02a0*/  @P0 SHF.R.S32.HI R3, RZ, 0x1f, R0 ;  /* 0x0000001fff030819 */ /* 0x000fe20000011400 */
[----:B------:R-:W-:Y:S01]  /*02b0*/  IMAD.SHL.U32 R62, R58, 0x8, RZ ;  /* 0x000000083a3e7824 */ /* 0x000fe200078e00ff */
[----:B------:R-:W-:Y:S02]  /*02c0*/  SHF.R.S32.HI R56, RZ, 0x3, R56 ;  /* 0x00000003ff387819 */ /* 0x000fe40000011438 */
[----:B------:R-:W-:-:S02]  /*02d0*/  @P0 LEA.HI R0, R3, R0, RZ, 0x6 ;  /* 0x0000000003000211 */ /* 0x000fc400078f30ff */
[----:B------:R-:W-:Y:S01]  /*02e0*/  SHF.R.S32.HI R63, RZ, 0x1f, R62 ;  /* 0x0000001fff3f7819 */ /* 0x000fe2000001143e */
[----:B0-----:R-:W-:Y:S01]  /*02f0*/  IMAD R2, R16, UR7, RZ ;  /* 0x0000000710027c24 */ /* 0x001fe2000f8e02ff */
[----:B------:R-:W-:Y:S02]  /*0300*/  SHF.R.S32.HI R3, RZ, 0x1f, R66 ;  /* 0x0000001fff037819 */ /* 0x000fe40000011442 */
[----:B------:R-:W-:Y:S01]  /*0310*/  @P0 SHF.R.S32.HI R9, RZ, 0x1f, R7 ;  /* 0x0000001fff090819 */ /* 0x000fe20000011407 */
[----:B------:R-:W-:Y:S01]  /*0320*/  IMAD R17, R17, UR6, R2 ;  /* 0x0000000611117c24 */ /* 0x000fe2000f8e0202 */
[----:B------:R-:W-:Y:S01]  /*0330*/  IADD3 R64, P3, R56, R8, RZ ;  /* 0x0000000838407210 */ /* 0x000fe20007f7e0ff */
[----:B------:R-:W-:Y:S01]  /*0340*/  IMAD.WIDE.U32 R14, R16, UR6, R62 ;  /* 0x00000006100e7c25 */ /* 0x000fe2000f8e003e */
[----:B------:R-:W-:Y:S02]  /*0350*/  SEL R6, R66, RZ, !P1 ;  /* 0x000000ff42067207 */ /* 0x000fe40004800000 */
[----:B------:R-:W-:Y:S01]  /*0360*/  MOV R5, 0x7f800000 ;  /* 0x7f80000000057802 */ /* 0x000fe20000000f00 */
[----:B------:R-:W-:Y:S01]  /*0370*/  IMAD.MOV.U32 R7, RZ, RZ, RZ ;  /* 0x000000ffff077224 */ /* 0x000fe200078e00ff */
[----:B------:R-:W-:-:S02]  /*0380*/  SHF.R.S32.HI R4, RZ, 0x1f, R56 ;  /* 0x0000001fff047819 */ /* 0x000fc40000011438 */
[----:B------:R-:W-:Y:S01]  /*0390*/  SEL R3, R3, RZ, !P1 ;  /* 0x000000ff03037207 */ /* 0x000fe20004800000 */
[----:B------:R-:W-:Y:S06]  /*03a0*/  @P2 BRA `(.L_x_3837) ;  /* 0x0000000000482947 */ /* 0x000fec0003800000 */
[----:B------:R-:W0:Y:S01]  /*03b0*/  LDC.64 R12, c[0x0][0x290] ;  /* 0x0000a400ff0c7b82 */ /* 0x000e220000000a00 */
[----:B------:R-:W-:Y:S01]  /*03c0*/  SHF.R.S32.HI R5, RZ, 0x1f, R60 ;  /* 0x0000001fff057819 */ /* 0x000fe2000001143c */
[----:B------:R-:W-:Y:S01]  /*03d0*/  ULDC.64 UR8, c[0x0][0x298] ;  /* 0x0000a60000087ab9 */ /* 0x000fe20000000a00 */
[--C-:B------:R-:W-:Y:S02]  /*03e0*/  SHF.R.S32.HI R2, RZ, 0x1f, R59.reuse ;  /* 0x0000001fff027819 */ /* 0x100fe4000001143b */
[----:B------:R-:W-:-:S04]  /*03f0*/  IADD3 R10, P1, P2, R8, R60, R59 ;  /* 0x0000003c080a7210 */ /* 0x000fc80007a3e03b */
[----:B------:R-:W-:Y:S01]  /*0400*/  IADD3.X R11, R9, R5, R2, P1, P2 ;  /* 0x00000005090b7210 */ /* 0x000fe20000fe4402 */
[C---:B0-----:R-:W-:Y:S02]  /*0410*/  IMAD R2, R12.reuse, UR7, RZ ;  /* 0x000000070c027c24 */ /* 0x041fe4000f8e02ff */
[----:B------:R-:W-:-:S04]  /*0420*/  IMAD.WIDE.U32 R10, R12, UR6, R10 ;  /* 0x000000060c0a7c25 */ /* 0x000fc8000f8e000a */
[----:B------:R-:W-:Y:S02]  /*0430*/  IMAD R5, R13, UR6, R2 ;  /* 0x000000060d057c24 */ /* 0x000fe4000f8e0202 */
[----:B------:R-:W-:Y:S02]  /*0440*/  IMAD R13, R3, UR8, RZ ;  /* 0x00000008030d7c24 */ /* 0x000fe4000f8e02ff */
[----:B------:R-:W-:Y:S02]  /*0450*/  IMAD.IADD R11, R11, 0x1, R5 ;  /* 0x000000010b0b7824 */ /* 0x000fe400078e0205 */
[C---:B------:R-:W-:Y:S02]  /*0460*/  IMAD R5, R6.reuse, UR9, R13 ;  /* 0x0000000906057c24 */ /* 0x040fe4000f8e020d */
[----:B------:R-:W-:Y:S01]  /*0470*/  IMAD.WIDE.U32 R10, R6, UR8, R10 ;  /* 0x00000008060a7c25 */ /* 0x000fe2000f8e000a */
[----:B------:R-:W-:-:S03]  /*0480*/  ULDC.64 UR8, c[0x0][0x288] ;  /* 0x0000a20000087ab9 */ /* 0x000fc60000000a00 */
[----:B------:R-:W-:Y:S01]  /*0490*/  IMAD.IADD R5, R11, 0x1, R5 ;  /* 0x000000010b057824 */ /* 0x000fe200078e0205 */
[----:B------:R-:W-:-:S04]  /*04a0*/  LEA R12, P1, R10, UR8, 0x2 ;  /* 0x000000080a0c7c11 */ /* 0x000fc8000f8210ff */
[----:B------:R-:W-:-:S05]  /*04b0*/  LEA.HI.X R13, R10, UR9, R5, 0x2, P1 ;  /* 0x000000090a0d7c11 */ /* 0x000fca00088f1405 */
[----:B------:R0:W5:Y:S04]  /*04c0*/  LDG.E R5, desc[UR4][R12.64] ;  /* 0x000000040c057981 */ /* 0x000168000c1e1900 */
.L_x_3837:
[----:B------:R-:W-:Y:S05]  /*04d0*/  BSYNC B0 ;  /* 0x0000000000007941 */ /* 0x000fea0003800000 */
.L_x_3836:
[----:B------:R-:W-:Y:S01]  /*04e0*/  @P0 LOP3.LUT R7, R0, 0xffffffc0, RZ, 0xc0, !PT ;  /* 0xffffffc000070812 */ /* 0x000fe200078ec0ff */
[----:B------:R-:W-:Y:S01]  /*04f0*/  ULDC.64 UR8, c[0x0][0x238] ;  /* 0x00008e0000087ab9 */ /* 0x000fe20000000a00 */
[C---:B------:R-:W-:Y:S01]  /*0500*/  ISETP.GE.AND P0, PT, R56.reuse, R57, PT ;  /* 0x000000393800720c */ /* 0x040fe20003f06270 */
[----:B------:R-:W-:Y:S01]  /*0510*/  IMAD R11, R3, UR8, RZ ;  /* 0x00000008030b7c24 */ /* 0x000fe2000f8e02ff */
[----:B------:R-:W-:Y:S01]  /*0520*/  IADD3 R15, R15, R17, RZ ;  /* 0x000000110f0f7210 */ /* 0x000fe20007ffe0ff */
[----:B------:R-:W-:Y:S01]  /*0530*/  VIADD R2, R56, 0x20 ;  /* 0x0000002038027836 */ /* 0x000fe20000000000 */
[----:B------:R-:W-:Y:S01]  /*0540*/  BSSY B0, `(.L_x_3838) ;  /* 0x000003b000007945 */ /* 0x000fe20003800000 */
[C---:B------:R-:W-:Y:S01]  /*0550*/  IMAD R35, R6.reuse, UR9, R11 ;  /* 0x0000000906237c24 */ /* 0x040fe2000f8e020b */
[----:B------:R-:W-:Y:S01]  /*0560*/  CS2R R16, SRZ ;  /* 0x0000000000107805 */ /* 0x000fe2000001ff00 */
[----:B------:R-:W-:Y:S01]  /*0570*/  IMAD.WIDE.U32 R52, R6, UR8, R14 ;  /* 0x0000000806347c25 */ /* 0x000fe2000f8e000e */
[----:B------:R-:W-:-:S02]  /*0580*/  CS2R R10, SRZ ;  /* 0x00000000000a7805 */ /* 0x000fc4000001ff00 */
[----:B0-----:R-:W-:Y:S02]  /*0590*/  CS2R R12, SRZ ;  /* 0x00000000000c7805 */ /* 0x001fe4000001ff00 */
[----:B------:R-:W-:Y:S01]  /*05a0*/  CS2R R14, SRZ ;  /* 0x00000000000e7805 */ /* 0x000fe2000001ff00 */
[----:B------:R-:W-:Y:S01]  /*05b0*/  IMAD.X R65, R4, 0x1, R9, P3 ;  /* 0x0000000104417824 */ /* 0x000fe200018e0609 */
        /* <DEDUP_REMOVED lines=8> */
[----:B------:R-:W-:Y:S02]  /*0640*/  ISETP.GE.AND P1, PT, R2, R57, PT ;  /* 0x000000390200720c */ /* 0x000fe40003f26270 */
[----:B------:R-:W-:Y:S01]  /*0650*/  CS2R R30, SRZ ;  /* 0x00000000001e7805 */ /* 0x000fe2000001ff00 */
[----:B------:R-:W-:Y:S01]  /*0660*/  IMAD.WIDE R64, R61, 0x40, R64 ;  /* 0x000000403d407825 */ /* 0x000fe200078e0240 */
[----:B------:R-:W-:Y:S01]  /*0670*/  IADD3 R35, R53, R35, RZ ;  /* 0x0000002335237210 */ /* 0x000fe20007ffe0ff */
[----:B------:R-:W-:Y:S08]  /*0680*/  @P0 BRA `(.L_x_3839) ;  /* 0x0000000000980947 */ /* 0x000ff00003800000 */
[----:B------:R-:W-:Y:S01]  /*0690*/  ULDC UR8, c[0x0][0x21c] ;  /* 0x0000870000087ab9 */ /* 0x000fe20000000800 */
[C---:B------:R-:W-:Y:S01]  /*06a0*/  VIADD R0, R62.reuse, 0x40 ;  /* 0x000000403e007836 */ /* 0x040fe20000000000 */
[C---:B------:R-:W-:Y:S01]  /*06b0*/  ISETP.GE.AND P4, PT, R62.reuse, UR8, PT ;  /* 0x000000083e007c0c */ /* 0x040fe2000bf86270 */
[----:B------:R-:W-:-:S03]  /*06c0*/  VIADD R34, R62, 0x80 ;  /* 0x000000803e227836 */ /* 0x000fc60000000000 */
[----:B------:R-:W-:Y:S02]  /*06d0*/  ISETP.GE.AND P3, PT, R0, UR8, PT ;  /* 0x0000000800007c0c */ /* 0x000fe4000bf66270 */
[----:B------:R-:W-:-:S07]  /*06e0*/  ISETP.GE.AND P2, PT, R34, UR8, PT ;  /* 0x0000000822007c0c */ /* 0x000fce000bf46270 */
[----:B------:R-:W0:Y:S01]  /*06f0*/  @!P4 LDC.64 R46, c[0x0][0x228] ;  /* 0x00008a00ff2ecb82 */ /* 0x000e220000000a00 */
[----:B------:R-:W-:-:S05]  /*0700*/  @!P4 MOV R34, R52 ;  /* 0x000000340022c202 */ /* 0x000fca0000000f00 */
[----:B------:R-:W-:Y:S01]  /*0710*/  @!P2 MOV R48, R52 ;  /* 0x000000340030a202 */ /* 0x000fe20000000f00 */
[----:B------:R-:W-:Y:S01]  /*0720*/  @!P2 IMAD.MOV.U32 R49, RZ, RZ, R35 ;  /* 0x000000ffff31a224 */ /* 0x000fe200078e0023 */
[----:B------:R-:W1:Y:S08]  /*0730*/  @!P3 LDC.64 R40, c[0x0][0x228] ;  /* 0x00008a00ff28bb82 */ /* 0x000e700000000a00 */
[----:B------:R-:W2:Y:S08]  /*0740*/  @!P2 LDC.64 R36, c[0x0][0x228] ;  /* 0x00008a00ff24ab82 */ /* 0x000eb00000000a00 */
[----:B------:R-:W3:Y:S01]  /*0750*/  @!P4 LDC.64 R44, c[0x0][0x210] ;  /* 0x00008400ff2ccb82 */ /* 0x000ee20000000a00 */
[----:B0-----:R-:W-:-:S02]  /*0760*/  @!P4 IMAD R0, R65, R46, RZ ;  /* 0x0000002e4100c224 */ /* 0x001fc400078e02ff */
[----:B------:R-:W-:-:S04]  /*0770*/  @!P4 IMAD.WIDE.U32 R50, R64, R46, R34 ;  /* 0x0000002e4032c225 */ /* 0x000fc800078e0022 */
[C---:B------:R-:W-:Y:S01]  /*0780*/  @!P4 IMAD R55, R64.reuse, R47, R0 ;  /* 0x0000002f4037c224 */ /* 0x040fe200078e0200 */
[----:B------:R-:W0:Y:S01]  /*0790*/  @!P3 LDC.64 R42, c[0x0][0x210] ;  /* 0x00008400ff2abb82 */ /* 0x000e220000000a00 */
[----:B------:R-:W-:Y:S02]  /*07a0*/  @!P3 IMAD.MOV.U32 R46, RZ, RZ, R52 ;  /* 0x000000ffff2eb224 */ /* 0x000fe400078e0034 */
[----:B------:R-:W-:Y:S02]  /*07b0*/  @!P3 IMAD.MOV.U32 R47, RZ, RZ, R35 ;  /* 0x000000ffff2fb224 */ /* 0x000fe400078e0023 */
[----:B------:R-:W-:Y:S02]  /*07c0*/  @!P4 IMAD.IADD R0, R51, 0x1, R55 ;  /* 0x000000013300c824 */ /* 0x000fe400078e0237 */
[-C--:B-1----:R-:W-:Y:S01]  /*07d0*/  @!P3 IMAD.WIDE.U32 R46, R64, R40.reuse, R46 ;  /* 0x00000028402eb225 */ /* 0x082fe200078e002e */
[----:B------:R-:W1:Y:S03]  /*07e0*/  @!P2 LDC.64 R38, c[0x0][0x210] ;  /* 0x00008400ff26ab82 */ /* 0x000e660000000a00 */
[----:B------:R-:W-:-:S02]  /*07f0*/  @!P3 IMAD R40, R65, R40, RZ ;  /* 0x000000284128b224 */ /* 0x000fc400078e02ff */
[-C--:B--2---:R-:W-:Y:S02]  /*0800*/  @!P2 IMAD R54, R65, R36.reuse, RZ ;  /* 0x000000244136a224 */ /* 0x084fe400078e02ff */
[----:B------:R-:W-:Y:S01]  /*0810*/  @!P2 IMAD.WIDE.U32 R48, R64, R36, R48 ;  /* 0x000000244030a225 */ /* 0x000fe200078e0030 */
[----:B---3--:R-:W-:-:S03]  /*0820*/  @!P4 LEA R44, P5, R50, R44, 0x1 ;  /* 0x0000002c322cc211 */ /* 0x008fc600078a08ff */
[----:B------:R-:W-:Y:S01]  /*0830*/  @!P3 IMAD R41, R64, R41, R40 ;  /* 0x000000294029b224 */ /* 0x000fe200078e0228 */
[----:B------:R-:W-:Y:S01]  /*0840*/  @!P4 LEA.HI.X R45, R50, R45, R0, 0x1, P5 ;  /* 0x0000002d322dc211 */ /* 0x000fe200028f0c00 */
[----:B------:R-:W-:Y:S01]  /*0850*/  @!P2 IMAD R37, R64, R37, R54 ;  /* 0x000000254025a224 */ /* 0x000fe200078e0236 */
[----:B0-----:R-:W-:-:S03]  /*0860*/  @!P3 LEA R42, P5, R46, R42, 0x1 ;  /* 0x0000002a2e2ab211 */ /* 0x001fc600078a08ff */
[----:B------:R-:W-:Y:S01]  /*0870*/  @!P2 IMAD.IADD R37, R49, 0x1, R37 ;  /* 0x000000013125a824 */ /* 0x000fe200078e0225 */
[----:B------:R-:W-:Y:S01]  /*0880*/  @!P3 IADD3 R41, R47, R41, RZ ;  /* 0x000000292f29b210 */ /* 0x000fe20007ffe0ff */
[----:B------:R0:W5:Y:S03]  /*0890*/  @!P4 LDG.E.128 R8, desc[UR4][R44.64] ;  /* 0x000000042c08c981 */ /* 0x000166000c1e1d00 */
[----:B------:R-:W-:Y:S02]  /*08a0*/  @!P3 LEA.HI.X R43, R46, R43, R41, 0x1, P5 ;  /* 0x0000002b2e2bb211 */ /* 0x000fe400028f0c29 */
[----:B-1----:R-:W-:-:S03]  /*08b0*/  @!P2 LEA R38, P6, R48, R38, 0x1 ;  /* 0x000000263026a211 */ /* 0x002fc600078c08ff */
[----:B------:R0:W5:Y:S01]  /*08c0*/  @!P3 LDG.E.128 R12, desc[UR4][R42.64+0x80] ;  /* 0x000080042a0cb981 */ /* 0x000162000c1e1d00 */
[----:B------:R-:W-:-:S05]  /*08d0*/  @!P2 LEA.HI.X R39, R48, R39, R37, 0x1, P6 ;  /* 0x000000273027a211 */ /* 0x000fca00030f0c25 */
[----:B------:R0:W5:Y:S04]  /*08e0*/  @!P2 LDG.E.128 R24, desc[UR4][R38.64+0x100] ;  /* 0x000100042618a981 */ /* 0x000168000c1e1d00 */
.L_x_3839:
[----:B------:R-:W-:Y:S05]  /*08f0*/  BSYNC B0 ;  /* 0x0000000000007941 */ /* 0x000fea0003800000 */
.L_x_3838:
[----:B------:R-:W-:Y:S04]  /*0900*/  BSSY B0, `(.L_x_3840) ;  /* 0x0000016000007945 */ /* 0x000fe80003800000 */
[----:B------:R-:W-:Y:S05]  /*0910*/  @P1 BRA `(.L_x_3841) ;  /* 0x0000000000501947 */ /* 0x000fea0003800000 */
[----:B------:R-:W-:Y:S01]  /*0920*/  IADD3 R37, P1, R64, 0x20, RZ ;  /* 0x0000002040257810 */ /* 0x000fe20007f3e0ff */
[----:B------:R-:W-:Y:S01]  /*0930*/  VIADD R36, R62, 0x40 ;  /* 0x000000403e247836 */ /* 0x000fe20000000000 */
[----:B------:R-:W-:Y:S01]  /*0940*/  ULDC UR8, c[0x0][0x21c] ;  /* 0x0000870000087ab9 */ /* 0x000fe20000000800 */
[----:B------:R-:W-:Y:S01]  /*0950*/  MOV R34, R52 ;  /* 0x0000003400227202 */ /* 0x000fe20000000f00 */
[----:B------:R-:W-:Y:S01]  /*0960*/  ULDC.64 UR10, c[0x0][0x228] ;  /* 0x00008a00000a7ab9 */ /* 0x000fe20000000a00 */
[----:B------:R-:W-:Y:S01]  /*0970*/  IMAD.X R0, RZ, RZ, R65, P1 ;  /* 0x000000ffff007224 */ /* 0x000fe200008e0641 */
[----:B------:R-:W-:Y:S01]  /*0980*/  ISETP.GE.AND P3, PT, R36, UR8, PT ;  /* 0x0000000824007c0c */ /* 0x000fe2000bf66270 */
[C---:B------:R-:W-:Y:S01]  /*0990*/  VIADD R36, R62.reuse, 0x80 ;  /* 0x000000803e247836 */ /* 0x040fe20000000000 */
[----:B------:R-:W-:Y:S01]  /*09a0*/  ISETP.GE.AND P2, PT, R62, UR8, PT ;  /* 0x000000083e007c0c */ /* 0x000fe2000bf46270 */
[----:B------:R-:W-:Y:S02]  /*09b0*/  IMAD R0, R0, UR10, RZ ;  /* 0x0000000a00007c24 */ /* 0x000fe4000f8e02ff */
[----:B------:R-:W-:Y:S01]  /*09c0*/  IMAD.WIDE.U32 R34, R37, UR10, R34 ;  /* 0x0000000a25227c25 */ /* 0x000fe2000f8e0022 */
[----:B------:R-:W-:-:S03]  /*09d0*/  ISETP.GE.AND P4, PT, R36, UR8, PT ;  /* 0x0000000824007c0c */ /* 0x000fc6000bf86270 */
        /* <DEDUP_REMOVED lines=8> */
.L_x_3841:
[----:B------:R-:W-:Y:S05]  /*0a60*/  BSYNC B0 ;  /* 0x0000000000007941 */ /* 0x000fea0003800000 */
.L_x_3840:
[----:B------:R-:W-:Y:S01]  /*0a70*/  BSSY B0, `(.L_x_3842) ;  /* 0x000004d000007945 */ /* 0x000fe20003800000 */
[----:B------:R-:W-:Y:S02]  /*0a80*/  CS2R R34, SRZ ;  /* 0x0000000000227805 */ /* 0x000fe4000001ff00 */
[----:B-1----:R-:W-:Y:S02]  /*0a90*/  CS2R R36, SRZ ;  /* 0x0000000000247805 */ /* 0x002fe4000001ff00 */
[----:B0-----:R-:W-:Y:S02]  /*0aa0*/  CS2R R38, SRZ ;  /* 0x0000000000267805 */ /* 0x001fe4000001ff00 */
[----:B------:R-:W-:Y:S02]  /*0ab0*/  CS2R R40, SRZ ;  /* 0x0000000000287805 */ /* 0x000fe4000001ff00 */
[----:B------:R-:W-:Y:S01]  /*0ac0*/  CS2R R42, SRZ ;  /* 0x00000000002a7805 */ /* 0x000fe2000001ff00 */
[----:B------:R-:W-:Y:S06]  /*0ad0*/  @P0 BRA `(.L_x_3843) ;  /* 0x0000000400180947 */ /* 0x000fec0003800000 */
[----:B------:R-:W0:Y:S01]  /*0ae0*/  LDC R45, c[0x0][0x21c] ;  /* 0x00008700ff2d7b82 */ /* 0x000e220000000800 */
[C---:B------:R-:W-:Y:S01]  /*0af0*/  VIADD R0, R62.reuse, 0x40 ;  /* 0x000000403e007836 */ /* 0x040fe20000000000 */
[----:B------:R-:W-:Y:S01]  /*0b00*/  BSSY B1, `(.L_x_3844) ;  /* 0x0000019000017945 */ /* 0x000fe20003800000 */
[C---:B------:R-:W-:Y:S01]  /*0b10*/  VIADD R44, R62.reuse, 0x80 ;  /* 0x000000803e2c7836 */ /* 0x040fe20000000000 */
[-C--:B0-----:R-:W-:Y:S02]  /*0b20*/  ISETP.GE.AND P0, PT, R62, R45.reuse, PT ;  /* 0x0000002d3e00720c */ /* 0x081fe40003f06270 */
[-C--:B------:R-:W-:Y:S02]  /*0b30*/  ISETP.GE.AND P1, PT, R0, R45.reuse, PT ;  /* 0x0000002d0000720c */ /* 0x080fe40003f26270 */
[----:B------:R-:W-:-:S09]  /*0b40*/  ISETP.GE.AND P2, PT, R44, R45, PT ;  /* 0x0000002d2c00720c */ /* 0x000fd20003f46270 */
[----:B------:R-:W-:Y:S05]  /*0b50*/  @P0 BRA `(.L_x_3845) ;  /* 0x00000000004c0947 */ /* 0x000fea0003800000 */
[----:B------:R-:W0:Y:S01]  /*0b60*/  LDC.64 R34, c[0x0][0x250] ;  /* 0x00009400ff227b82 */ /* 0x000e220000000a00 */
[----:B------:R-:W-:Y:S02]  /*0b70*/  ULDC.64 UR8, c[0x0][0x258] ;  /* 0x0000960000087ab9 */ /* 0x000fe40000000a00 */
[----:B------:R-:W-:-:S04]  /*0b80*/  IMAD R45, R3, UR8, RZ ;  /* 0x00000008032d7c24 */ /* 0x000fc8000f8e02ff */
[----:B------:R-:W-:Y:S02]  /*0b90*/  IMAD R45, R6, UR9, R45 ;  /* 0x00000009062d7c24 */ /* 0x000fe4000f8e022d */
[C---:B0-----:R-:W-:Y:S02]  /*0ba0*/  IMAD R0, R34.reuse, UR7, RZ ;  /* 0x0000000722007c24 */ /* 0x041fe4000f8e02ff */
[----:B------:R-:W-:-:S04]  /*0bb0*/  IMAD.WIDE.U32 R32, R34, UR6, R62 ;  /* 0x0000000622207c25 */ /* 0x000fc8000f8e003e */
[----:B------:R-:W-:-:S05]  /*0bc0*/  IMAD R35, R35, UR6, R0 ;  /* 0x0000000623237c24 */ /* 0x000fca000f8e0200 */
[----:B------:R-:W-:-:S03]  /*0bd0*/  IADD3 R33, R33, R35, RZ ;  /* 0x0000002321217210 */ /* 0x000fc60007ffe0ff */
[----:B------:R-:W-:Y:S01]  /*0be0*/  IMAD.WIDE.U32 R32, R6, UR8, R32 ;  /* 0x0000000806207c25 */ /* 0x000fe2000f8e0020 */
[----:B------:R-:W-:-:S03]  /*0bf0*/  ULDC.64 UR8, c[0x0][0x248] ;  /* 0x0000920000087ab9 */ /* 0x000fc60000000a00 */
[----:B------:R-:W-:Y:S02]  /*0c00*/  IMAD R35, R65, UR8, RZ ;  /* 0x0000000841237c24 */ /* 0x000fe4000f8e02ff */
[----:B------:R-:W-:Y:S02]  /*0c10*/  IMAD.IADD R33, R33, 0x1, R45 ;  /* 0x0000000121217824 */ /* 0x000fe400078e022d */
[C---:B------:R-:W-:Y:S02]  /*0c20*/  IMAD R35, R64.reuse, UR9, R35 ;  /* 0x0000000940237c24 */ /* 0x040fe4000f8e0223 */
[----:B------:R-:W-:Y:S01]  /*0c30*/  IMAD.WIDE.U32 R32, R64, UR8, R32 ;  /* 0x0000000840207c25 */ /* 0x000fe2000f8e0020 */
[----:B------:R-:W-:-:S03]  /*0c40*/  ULDC.64 UR8, c[0x0][0x240] ;  /* 0x0000900000087ab9 */ /* 0x000fc60000000a00 */
[----:B------:R-:W-:Y:S01]  /*0c50*/  IMAD.IADD R33, R33, 0x1, R35 ;  /* 0x0000000121217824 */ /* 0x000fe200078e0223 */
[----:B------:R-:W-:-:S04]  /*0c60*/  LEA R34, P0, R32, UR8, 0x1 ;  /* 0x0000000820227c11 */ /* 0x000fc8000f8008ff */
[----:B------:R-:W-:-:S06]  /*0c70*/  LEA.HI.X R35, R32, UR9, R33, 0x1, P0 ;  /* 0x0000000920237c11 */ /* 0x000fcc00080f0c21 */
[----:B------:R-:W5:Y:S03]  /*0c80*/  LDG.E.128 R32, desc[UR4][R34.64] ;  /* 0x0000000422207981 */ /* 0x000f66000c1e1d00 */
.L_x_3845:
[----:B------:R-:W-:Y:S05]  /*0c90*/  BSYNC B1 ;  /* 0x0000000000017941 */ /* 0x000fea0003800000 */
.L_x_3844:
[----:B------:R-:W-:Y:S04]  /*0ca0*/  BSSY B1, `(.L_x_3846) ;  /* 0x0000015000017945 */ /* 0x000fe80003800000 */
        /* <DEDUP_REMOVED lines=20> */
.L_x_3847:
[----:B------:R-:W-:Y:S05]  /*0df0*/  BSYNC B1 ;  /* 0x0000000000017941 */ /* 0x000fea0003800000 */
.L_x_3846:
        /* <DEDUP_REMOVED lines=20> */
.L_x_3843:
[----:B------:R-:W-:Y:S05]  /*0f40*/  BSYNC B0 ;  /* 0x0000000000007941 */ /* 0x000fea0003800000 */
.L_x_3842:
[C---:B-----5:R-:W-:Y:S01]  /*0f50*/  IMAD.U32 R0, R9.reuse, 0x10000, RZ ;  /* 0x0001000009007824 */ /* 0x060fe200078e00ff */
[----:B------:R-:W-:Y:S01]  /*0f60*/  LOP3.LUT R68, R9, 0xffff0000, RZ, 0xc0, !PT ;  /* 0xffff000009447812 */ /* 0x000fe200078ec0ff */
[----:B------:R-:W-:Y:S01]  /*0f70*/  IMAD R9, R61, -0x40, R67 ;  /* 0xffffffc03d097824 */ /* 0x000fe200078e0243 */
[----:B------:R-:W-:Y:S01]  /*0f80*/  LOP3.LUT R44, R8, 0xffff0000, RZ, 0xc0, !PT ;  /* 0xffff0000082c7812 */ /* 0x000fe200078ec0ff */
[----:B------:R-:W-:Y:S01]  /*0f90*/  BSSY B0, `(.L_x_3848) ;  /* 0x000002d000007945 */ /* 0x000fe20003800000 */
[----:B------:R-:W-:Y:S02]  /*0fa0*/  LOP3.LUT R45, R32, 0xffff0000, RZ, 0xc0, !PT ;  /* 0xffff0000202d7812 */ /* 0x000fe400078ec0ff */
[----:B------:R-:W-:Y:S02]  /*0fb0*/  CS2R R46, SRZ ;  /* 0x00000000002e7805 */ /* 0x000fe4000001ff00 */
[----:B------:R-:W-:Y:S02]  /*0fc0*/  ISETP.GE.AND P0, PT, R2, R9, PT ;  /* 0x000000090200720c */ /* 0x000fe40003f06270 */
[----:B------:R-:W-:-:S02]  /*0fd0*/  CS2R R48, SRZ ;  /* 0x0000000000307805 */ /* 0x000fc4000001ff00 */
[----:B------:R-:W-:Y:S01]  /*0fe0*/  SHF.L.U32 R73, R8, 0x10, RZ ;  /* 0x0000001008497819 */ /* 0x000fe200000006ff */
[----:B------:R-:W-:Y:S02]  /*0ff0*/  IMAD.U32 R8, R32, 0x10000, RZ ;  /* 0x0001000020087824 */ /* 0x000fe400078e00ff */
[----:B------:R-:W-:Y:S01]  /*1000*/  FMUL.FTZ R44, R44, R45 ;  /* 0x0000002d2c2c7220 */ /* 0x000fe20000410000 */
[C---:B------:R-:W-:Y:S02]  /*1010*/  SHF.L.U32 R69, R33.reuse, 0x10, RZ ;  /* 0x0000001021457819 */ /* 0x040fe400000006ff */
[----:B------:R-:W-:Y:S02]  /*1020*/  CS2R R50, SRZ ;  /* 0x0000000000327805 */ /* 0x000fe4000001ff00 */
[----:B------:R-:W-:Y:S01]  /*1030*/  LOP3.LUT R71, R33, 0xffff0000, RZ, 0xc0, !PT ;  /* 0xffff000021477812 */ /* 0x000fe200078ec0ff */
[----:B------:R-:W-:Y:S01]  /*1040*/  FFMA.FTZ R73, R73, R8, R44 ;  /* 0x0000000849497223 */ /* 0x000fe2000001002c */
[----:B------:R-:W-:-:S02]  /*1050*/  CS2R R44, SRZ ;  /* 0x00000000002c7805 */ /* 0x000fc4000001ff00 */
[----:B------:R-:W-:Y:S02]  /*1060*/  CS2R R52, SRZ ;  /* 0x0000000000347805 */ /* 0x000fe4000001ff00 */
[----:B------:R-:W-:Y:S01]  /*1070*/  CS2R R54, SRZ ;  /* 0x0000000000367805 */ /* 0x000fe2000001ff00 */
[----:B------:R-:W-:Y:S06]  /*1080*/  @P0 BRA `(.L_x_3849) ;  /* 0x0000000000740947 */ /* 0x000fec0003800000 */
[----:B------:R-:W0:Y:S01]  /*1090*/  LDC.64 R8, c[0x0][0x250] ;  /* 0x00009400ff087b82 */ /* 0x000e220000000a00 */
[----:B------:R-:W-:Y:S01]  /*10a0*/  ULDC.64 UR8, c[0x0][0x258] ;  /* 0x0000960000087ab9 */ /* 0x000fe20000000a00 */
[----:B------:R-:W-:Y:S01]  /*10b0*/  ULDC.64 UR10, c[0x0][0x248] ;  /* 0x00009200000a7ab9 */ /* 0x000fe20000000a00 */
[C---:B0-----:R-:W-:Y:S02]  /*10c0*/  IMAD R70, R8.reuse, UR7, RZ ;  /* 0x0000000708467c24 */ /* 0x041fe4000f8e02ff */
[----:B------:R-:W-:-:S04]  /*10d0*/  IMAD.WIDE.U32 R32, R8, UR6, R62 ;  /* 0x0000000608207c25 */ /* 0x000fc8000f8e003e */
[----:B------:R-:W-:Y:S02]  /*10e0*/  IMAD R9, R9, UR6, R70 ;  /* 0x0000000609097c24 */ /* 0x000fe4000f8e0246 */
[----:B------:R-:W-:Y:S02]  /*10f0*/  IMAD R63, R3, UR8, RZ ;  /* 0x00000008033f7c24 */ /* 0x000fe4000f8e02ff */
[----:B------:R-:W-:Y:S01]  /*1100*/  IMAD.IADD R33, R33, 0x1, R9 ;  /* 0x0000000121217824 */ /* 0x000fe200078e0209 */
[----:B------:R-:W-:Y:S01]  /*1110*/  IADD3 R9, P0, R64, 0x20, RZ ;  /* 0x0000002040097810 */ /* 0x000fe20007f1e0ff */
[C---:B------:R-:W-:Y:S02]  /*1120*/  IMAD R63, R6.reuse, UR9, R63 ;  /* 0x00000009063f7c24 */ /* 0x040fe4000f8e023f */
[----:B------:R-:W-:Y:S01]  /*1130*/  IMAD.WIDE.U32 R32, R6, UR8, R32 ;  /* 0x0000000806207c25 */ /* 0x000fe2000f8e0020 */
[----:B------:R-:W-:Y:S02]  /*1140*/  ULDC UR8, c[0x0][0x21c] ;  /* 0x0000870000087ab9 */ /* 0x000fe40000000800 */
[C---:B------:R-:W-:Y:S01]  /*1150*/  ISETP.GE.AND P1, PT, R62.reuse, UR8, PT ;  /* 0x000000083e007c0c */ /* 0x040fe2000bf26270 */
[----:B------:R-:W-:Y:S01]  /*1160*/  IMAD.X R8, RZ, RZ, R65, P0 ;  /* 0x000000ffff087224 */ /* 0x000fe200000e0641 */
[----:B------:R-:W-:Y:S01]  /*1170*/  IADD3 R33, R33, R63, RZ ;  /* 0x0000003f21217210 */ /* 0x000fe20007ffe0ff */
[----:B------:R-:W-:-:S02]  /*1180*/  VIADD R64, R62, 0x40 ;  /* 0x000000403e407836 */ /* 0x000fc40000000000 */
[----:B------:R-:W-:Y:S02]  /*1190*/  IMAD R8, R8, UR10, RZ ;  /* 0x0000000a08087c24 */ /* 0x000fe4000f8e02ff */
[----:B------:R-:W-:Y:S01]  /*11a0*/  VIADD R65, R62, 0x80 ;  /* 0x000000803e417836 */ /* 0x000fe20000000000 */
[----:B------:R-:W-:Y:S01]  /*11b0*/  ISETP.GE.AND P2, PT, R64, UR8, PT ;  /* 0x0000000840007c0c */ /* 0x000fe2000bf46270 */
[C---:B------:R-:W-:Y:S02]  /*11c0*/  IMAD R63, R9.reuse, UR11, R8 ;  /* 0x0000000b093f7c24 */ /* 0x040fe4000f8e0208 */
[----:B------:R-:W-:Y:S01]  /*11d0*/  IMAD.WIDE.U32 R32, R9, UR10, R32 ;  /* 0x0000000a09207c25 */ /* 0x000fe2000f8e0020 */
[----:B------:R-:W-:Y:S01]  /*11e0*/  ISETP.GE.AND P3, PT, R65, UR8, PT ;  /* 0x0000000841007c0c */ /* 0x000fe2000bf66270 */
[----:B------:R-:W-:-:S03]  /*11f0*/  ULDC.64 UR8, c[0x0][0x240] ;  /* 0x0000900000087ab9 */ /* 0x000fc60000000a00 */
[----:B------:R-:W-:Y:S02]  /*1200*/  IADD3 R9, R33, R63, RZ ;  /* 0x0000003f21097210 */ /* 0x000fe40007ffe0ff */
[----:B------:R-:W-:-:S04]  /*1210*/  LEA R8, P0, R32, UR8, 0x1 ;  /* 0x0000000820087c11 */ /* 0x000fc8000f8008ff */
[----:B------:R-:W-:-:S05]  /*1220*/  LEA.HI.X R9, R32, UR9, R9, 0x1, P0 ;  /* 0x0000000920097c11 */ /* 0x000fca00080f0c09 */
[----:B------:R0:W5:Y:S04]  /*1230*/  @!P1 LDG.E.128 R44, desc[UR4][R8.64] ;  /* 0x00000004082c9981 */ /* 0x000168000c1e1d00 */
[----:B------:R0:W5:Y:S04]  /*1240*/  @!P2 LDG.E.128 R48, desc[UR4][R8.64+0x80] ;  /* 0x000080040830a981 */ /* 0x000168000c1e1d00 */
[----:B------:R0:W5:Y:S02]  /*1250*/  @!P3 LDG.E.128 R52, desc[UR4][R8.64+0x100] ;  /* 0x000100040834b981 */ /* 0x000164000c1e1d00 */
.L_x_3849:
[----:B------:R-:W-:Y:S05]  /*1260*/  BSYNC B0 ;  /* 0x0000000000007941 */ /* 0x000fea0003800000 */
.L_x_3848:
[----:B------:R-:W-:Y:S01]  /*1270*/  LOP3.LUT R33, R16, 0xffff0000, RZ, 0xc0, !PT ;  /* 0xffff000010217812 */ /* 0x000fe200078ec0ff */
[----:B------:R-:W-:Y:S01]  /*1280*/  FFMA.FTZ R69, R0, R69, R73 ;  /* 0x0000004500457223 */ /* 0x000fe20000010049 */
[C---:B-----5:R-:W-:Y:S01]  /*1290*/  LOP3.LUT R62, R44.reuse, 0xffff0000, RZ, 0xc0, !PT ;  /* 0xffff00002c3e7812 */ /* 0x060fe200078ec0ff */
[----:B------:R-:W-:Y:S01]  /*12a0*/  IMAD.U32 R63, R44, 0x10000, RZ ;  /* 0x000100002c3f7824 */ /* 0x000fe200078e00ff */
[----:B------:R-:W-:Y:S01]  /*12b0*/  SHF.L.U32 R0, R16, 0x10, RZ ;  /* 0x0000001010007819 */ /* 0x000fe200000006ff */
[C---:B------:R-:W-:Y:S01]  /*12c0*/  IMAD.U32 R32, R10.reuse, 0x10000, RZ ;  /* 0x000100000a207824 */ /* 0x040fe200078e00ff */
[----:B0-----:R-:W-:Y:S01]  /*12d0*/  LOP3.LUT R9, R10, 0xffff0000, RZ, 0xc0, !PT ;  /* 0xffff00000a097812 */ /* 0x001fe200078ec0ff */
[----:B------:R-:W-:Y:S01]  /*12e0*/  FMUL.FTZ R33, R33, R62 ;  /* 0x0000003e21217220 */ /* 0x000fe20000410000 */
[C---:B------:R-:W-:Y:S01]  /*12f0*/  IMAD.U32 R8, R11.reuse, 0x10000, RZ ;  /* 0x000100000b087824 */ /* 0x040fe200078e00ff */
[----:B------:R-:W-:Y:S01]  /*1300*/  LOP3.LUT R10, R11, 0xffff0000, RZ, 0xc0, !PT ;  /* 0xffff00000b0a7812 */ /* 0x000fe200078ec0ff */
[----:B------:R-:W-:Y:S01]  /*1310*/  IMAD.U32 R11, R17, 0x10000, RZ ;  /* 0x00010000110b7824 */ /* 0x000fe200078e00ff */
[----:B------:R-:W-:Y:S01]  /*1320*/  SHF.L.U32 R44, R45, 0x10, RZ ;  /* 0x000000102d2c7819 */ /* 0x000fe200000006ff */
[----:B------:R-:W-:Y:S01]  /*1330*/  FFMA.FTZ R0, R0, R63, R33 ;  /* 0x0000003f00007223 */ /* 0x000fe20000010021 */
[----:B------:R-:W-:Y:S01]  /*1340*/  LOP3.LUT R16, R17, 0xffff0000, RZ, 0xc0, !PT ;  /* 0xffff000011107812 */ /* 0x000fe200078ec0ff */
[----:B------:R-:W-:Y:S01]  /*1350*/  FFMA.FTZ R69, R68, R71, R69 ;  /* 0x0000004744457223 */ /* 0x000fe20000010045 */
[----:B------:R-:W-:Y:S01]  /*1360*/  LOP3.LUT R45, R45, 0xffff0000, RZ, 0xc0, !PT ;  /* 0xffff00002d2d7812 */ /* 0x000fe200078ec0ff */
[----:B------:R-:W-:-:S02]  /*1370*/  IMAD.U32 R33, R34, 0x10000, RZ ;  /* 0x0001000022217824 */ /* 0x000fc400078e00ff */
[----:B------:R-:W-:Y:S01]  /*1380*/  FFMA.FTZ R11, R11, R44, R0 ;  /* 0x0000002c0b0b7223 */ /* 0x000fe20000010000 */
[----:B------:R-:W-:Y:S01]  /*1390*/  LOP3.LUT R34, R34, 0xffff0000, RZ, 0xc0, !PT ;  /* 0xffff000022227812 */ /* 0x000fe200078ec0ff */
[C---:B------:R-:W-:Y:S02]  /*13a0*/  IMAD.U32 R17, R35.reuse, 0x10000, RZ ;  /* 0x0001000023117824 */ /* 0x040fe400078e00ff */
[----:B------:R-:W-:Y:S01]  /*13b0*/  FFMA.FTZ R44, R32, R33, R69 ;  /* 0x00000021202c7223 */ /* 0x000fe20000010045 */
[----:B------:R-:W-:Y:S01]  /*13c0*/  FFMA.FTZ R63, R16, R45, R11 ;  /* 0x0000002d103f7223 */ /* 0x000fe2000001000b */
[----:B------:R-:W-:Y:S01]  /*13d0*/  IMAD.U32 R32, R18, 0x10000, RZ ;  /* 0x0001000012207824 */ /* 0x000fe200078e00ff */
[----:B------:R-:W-:Y:S01]  /*13e0*/  LOP3.LUT R35, R35, 0xffff0000, RZ, 0xc0, !PT ;  /* 0xffff000023237812 */ /* 0x000fe200078ec0ff */
[----:B------:R-:W-:Y:S02]  /*13f0*/  IMAD.U32 R33, R46, 0x10000, RZ ;  /* 0x000100002e217824 */ /* 0x000fe400078e00ff */
[----:B------:R-:W-:Y:S01]  /*1400*/  FFMA.FTZ R45, R9, R34, R44 ;  /* 0x00000022092d7223 */ /* 0x000fe2000001002c */
[----:B------:R-:W-:Y:S01]  /*1410*/  LOP3.LUT R9, R18, 0xffff0000, RZ, 0xc0, !PT ;  /* 0xffff000012097812 */ /* 0x000fe200078ec0ff */
[----:B------:R-:W-:Y:S01]  /*1420*/  BSSY B0, `(.L_x_3850) ;  /* 0x00000a6000007945 */ /* 0x000fe20003800000 */
[----:B------:R-:W-:Y:S01]  /*1430*/  FFMA.FTZ R34, R32, R33, R63 ;  /* 0x0000002120227223 */ /* 0x000fe2000001003f */
[----:B------:R-:W-:Y:S01]  /*1440*/  LOP3.LUT R32, R46, 0xffff0000, RZ, 0xc0, !PT ;  /* 0xffff00002e207812 */ /* 0x000fe200078ec0ff */
[----:B------:R-:W-:Y:S01]  /*1450*/  FFMA.FTZ R17, R8, R17, R45 ;  /* 0x0000001108117223 */ /* 0x000fe2000001002d */
[C---:B------:R-:W-:Y:S01]  /*1460*/  SHF.L.U32 R16, R12.reuse, 0x10, RZ ;  /* 0x000000100c107819 */ /* 0x040fe200000006ff */
[----:B------:R-:W-:Y:S01]  /*1470*/  IMAD.U32 R8, R47, 0x10000, RZ ;  /* 0x000100002f087824 */ /* 0x000fe200078e00ff */
[----:B------:R-:W-:Y:S01]  /*1480*/  LOP3.LUT R11, R12, 0xffff0000, RZ, 0xc0, !PT ;  /* 0xffff00000c0b7812 */ /* 0x000fe200078ec0ff */
[----:B------:R-:W-:Y:S01]  /*1490*/  FFMA.FTZ R32, R9, R32, R34 ;  /* 0x0000002009207223 */ /* 0x000fe20000010022 */
[C---:B------:R-:W-:Y:S01]  /*14a0*/  SHF.L.U32 R0, R13.reuse, 0x10, RZ ;  /* 0x000000100d007819 */ /* 0x040fe200000006ff */
[----:B------:R-:W-:Y:S01]  /*14b0*/  FFMA.FTZ R17, R10, R35, R17 ;  /* 0x000000230a117223 */ /* 0x000fe20000010011 */
[----:B------:R-:W-:Y:S01]  /*14c0*/  LOP3.LUT R12, R13, 0xffff0000, RZ, 0xc0, !PT ;  /* 0xffff00000d0c7812 */ /* 0x000fe200078ec0ff */
[----:B------:R-:W-:Y:S01]  /*14d0*/  IMAD.U32 R13, R19, 0x10000, RZ ;  /* 0x00010000130d7824 */ /* 0x000fe200078e00ff */
[----:B------:R-:W-:-:S02]  /*14e0*/  SHF.L.U32 R9, R36, 0x10, RZ ;  /* 0x0000001024097819 */ /* 0x000fc400000006ff */
[----:B------:R-:W-:Y:S01]  /*14f0*/  LOP3.LUT R18, R19, 0xffff0000, RZ, 0xc0, !PT ;  /* 0xffff000013127812 */ /* 0x000fe200078ec0ff */
[----:B------:R-:W-:Y:S01]  /*1500*/  FFMA.FTZ R13, R13, R8, R32 ;  /* 0x000000080d0d7223 */ /* 0x000fe20000010020 */
[----:B------:R-:W-:Y:S01]  /*1510*/  LOP3.LUT R47, R47, 0xffff0000, RZ, 0xc0, !PT ;  /* 0xffff00002f2f7812 */ /* 0x000fe200078ec0ff */
[----:B------:R-:W-:Y:S01]  /*1520*/  FFMA.FTZ R16, R16, R9, R17 ;  /* 0x0000000910107223 */ /* 0x000fe20000010011 */
[----:B------:R-:W-:Y:S01]  /*1530*/  SHF.L.U32 R10, R20, 0x10, RZ ;  /* 0x00000010140a7819 */ /* 0x000fe200000006ff */
[----:B------:R-:W-:Y:S01]  /*1540*/  IMAD.U32 R17, R48, 0x10000, RZ ;  /* 0x0001000030117824 */ /* 0x000fe200078e00ff */
[----:B------:R-:W-:Y:S01]  /*1550*/  LOP3.LUT R32, R36, 0xffff0000, RZ, 0xc0, !PT ;  /* 0xffff000024207812 */ /* 0x000fe200078ec0ff */
[----:B------:R-:W-:Y:S01]  /*1560*/  FFMA.FTZ R47, R18, R47, R13 ;  /* 0x0000002f122f7223 */ /* 0x000fe2000001000d */
[C---:B------:R-:W-:Y:S01]  /*1570*/  IMAD.U32 R13, R14.reuse, 0x10000, RZ ;  /* 0x000100000e0d7824 */ /* 0x040fe200078e00ff */
[----:B------:R-:W-:Y:S01]  /*1580*/  LOP3.LUT R9, R14, 0xffff0000, RZ, 0xc0, !PT ;  /* 0xffff00000e097812 */ /* 0x000fe200078ec0ff */
[C---:B------:R-:W-:Y:S01]  /*1590*/  IMAD.U32 R8, R15.reuse, 0x10000, RZ ;  /* 0x000100000f087824 */ /* 0x040fe200078e00ff */
[----:B------:R-:W-:Y:S01]  /*15a0*/  LOP3.LUT R14, R15, 0xffff0000, RZ, 0xc0, !PT ;  /* 0xffff00000f0e7812 */ /* 0x000fe200078ec0ff */
[----:B------:R-:W-:Y:S01]  /*15b0*/  FFMA.FTZ R17, R10, R17, R47 ;  /* 0x000000110a117223 */ /* 0x000fe2000001002f */
[----:B------:R-:W-:-:S02]  /*15c0*/  IMAD.U32 R19, R37, 0x10000, RZ ;  /* 0x0001000025137824 */ /* 0x000fc400078e00ff */
[----:B------:R-:W-:Y:S01]  /*15d0*/  FFMA.FTZ R33, R11, R32, R16 ;  /* 0x000000200b217223 */ /* 0x000fe20000010010 */
[----:B------:R-:W-:Y:S02]  /*15e0*/  LOP3.LUT R10, R20, 0xffff0000, RZ, 0xc0, !PT ;  /* 0xffff0000140a7812 */ /* 0x000fe400078ec0ff */
[----:B------:R-:W-:Y:S01]  /*15f0*/  LOP3.LUT R15, R48, 0xffff0000, RZ, 0xc0, !PT ;  /* 0xffff0000300f7812 */ /* 0x000fe200078ec0ff */
[----:B------:R-:W-:Y:S01]  /*1600*/  FFMA.FTZ R19, R0, R19, R33 ;  /* 0x0000001300137223 */ /* 0x000fe20000010021 */
[----:B------:R-:W-:Y:S01]  /*1610*/  SHF.L.U32 R11, R21, 0x10, RZ ;  /* 0x00000010150b7819 */ /* 0x000fe200000006ff */
[----:B------:R-:W-:Y:S01]  /*1620*/  IMAD.U32 R0, R49, 0x10000, RZ ;  /* 0x0001000031007824 */ /* 0x000fe200078e00ff */
[----:B------:R-:W-:Y:S01]  /*1630*/  LOP3.LUT R37, R37, 0xffff0000, RZ, 0xc0, !PT ;  /* 0xffff000025257812 */ /* 0x000fe200078ec0ff */
[----:B------:R-:W-:Y:S01]  /*1640*/  FFMA.FTZ R16, R10, R15, R17 ;  /* 0x0000000f0a107223 */ /* 0x000fe20000010011 */
[----:B------:R-:W-:Y:S01]  /*1650*/  LOP3.LUT R20, R21, 0xffff0000, RZ, 0xc0, !PT ;  /* 0xffff000015147812 */ /* 0x000fe200078ec0ff */
[----:B------:R-:W-:Y:S01]  /*1660*/  IMAD.U32 R10, R38, 0x10000, RZ ;  /* 0x00010000260a7824 */ /* 0x000fe200078e00ff */
[----:B------:R-:W-:Y:S01]  /*1670*/  LOP3.LUT R49, R49, 0xffff0000, RZ, 0xc0, !PT ;  /* 0xffff000031317812 */ /* 0x000fe200078ec0ff */
[----:B------:R-:W-:Y:S01]  /*1680*/  FFMA.FTZ R11, R11, R0, R16 ;  /* 0x000000000b0b7223 */ /* 0x000fe20000010010 */
[----:B------:R-:W-:Y:S01]  /*1690*/  FFMA.FTZ R12, R12, R37, R19 ;  /* 0x000000250c0c7223 */ /* 0x000fe20000010013 */
[----:B------:R-:W-:Y:S01]  /*16a0*/  LOP3.LUT R16, R38, 0xffff0000, RZ, 0xc0, !PT ;  /* 0xffff000026107812 */ /* 0x000fe200078ec0ff */
[----:B------:R-:W-:-:S02]  /*16b0*/  IMAD.U32 R0, R22, 0x10000, RZ ;  /* 0x0001000016007824 */ /* 0x000fc400078e00ff */
[----:B------:R-:W-:Y:S01]  /*16c0*/  FFMA.FTZ R49, R20, R49, R11 ;  /* 0x0000003114317223 */ /* 0x000fe2000001000b */
[----:B------:R-:W-:Y:S02]  /*16d0*/  IMAD.U32 R11, R50, 0x10000, RZ ;  /* 0x00010000320b7824 */ /* 0x000fe400078e00ff */
[----:B------:R-:W-:Y:S01]  /*16e0*/  FFMA.FTZ R18, R13, R10, R12 ;  /* 0x0000000a0d127223 */ /* 0x000fe2000001000c */
[----:B------:R-:W-:Y:S01]  /*16f0*/  SHF.L.U32 R17, R39, 0x10, RZ ;  /* 0x0000001027117819 */ /* 0x000fe200000006ff */
[----:B------:R-:W-:Y:S02]  /*1700*/  IMAD.U32 R13, R24, 0x10000, RZ ;  /* 0x00010000180d7824 */ /* 0x000fe400078e00ff */
[----:B------:R-:W-:Y:S01]  /*1710*/  FFMA.FTZ R49, R0, R11, R49 ;  /* 0x0000000b00317223 */ /* 0x000fe20000010031 */
[----:B------:R-:W-:Y:S01]  /*1720*/  LOP3.LUT R10, R22, 0xffff0000, RZ, 0xc0, !PT ;  /* 0xffff0000160a7812 */ /* 0x000fe200078ec0ff */
[----:B------:R-:W-:Y:S01]  /*1730*/  FFMA.FTZ R19, R9, R16, R18 ;  /* 0x0000001009137223 */ /* 0x000fe20000010012 */
[----:B------:R-:W-:Y:S01]  /*1740*/  LOP3.LUT R11, R50, 0xffff0000, RZ, 0xc0, !PT ;  /* 0xffff0000320b7812 */ /* 0x000fe200078ec0ff */
[----:B------:R-:W-:Y:S01]  /*1750*/  IMAD.U32 R15, R25, 0x10000, RZ ;  /* 0x00010000190f7824 */ /* 0x000fe200078e00ff */
[----:B------:R-:W-:Y:S01]  /*1760*/  SHF.L.U32 R12, R23, 0x10, RZ ;  /* 0x00000010170c7819 */ /* 0x000fe200000006ff */
[----:B------:R-:W-:Y:S01]  /*1770*/  IMAD.U32 R18, R41, 0x10000, RZ ;  /* 0x0001000029127824 */ /* 0x000fe200078e00ff */
[----:B------:R-:W-:Y:S01]  /*1780*/  LOP3.LUT R22, R23, 0xffff0000, RZ, 0xc0, !PT ;  /* 0xffff000017167812 */ /* 0x000fe200078ec0ff */
[----:B------:R-:W-:Y:S01]  /*1790*/  FFMA.FTZ R23, R8, R17, R19 ;  /* 0x0000001108177223 */ /* 0x000fe20000010013 */
[----:B------:R-:W-:Y:S01]  /*17a0*/  FFMA.FTZ R49, R10, R11, R49 ;  /* 0x0000000b0a317223 */ /* 0x000fe20000010031 */
[----:B------:R-:W-:Y:S01]  /*17b0*/  IMAD.U32 R17, R51, 0x10000, RZ ;  /* 0x0001000033117824 */ /* 0x000fe200078e00ff */
[----:B------:R-:W-:Y:S01]  /*17c0*/  LOP3.LUT R39, R39, 0xffff0000, RZ, 0xc0, !PT ;  /* 0xffff000027277812 */ /* 0x000fe200078ec0ff */
[----:B------:R-:W-:Y:S01]  /*17d0*/  IMAD.U32 R10, R28, 0x10000, RZ ;  /* 0x000100001c0a7824 */ /* 0x000fe200078e00ff */
[----:B------:R-:W-:Y:S01]  /*17e0*/  LOP3.LUT R51, R51, 0xffff0000, RZ, 0xc0, !PT ;  /* 0xffff000033337812 */ /* 0x000fe200078ec0ff */
[----:B------:R-:W-:Y:S01]  /*17f0*/  FFMA.FTZ R49, R12, R17, R49 ;  /* 0x000000110c317223 */ /* 0x000fe20000010031 */
[----:B------:R-:W-:Y:S01]  /*1800*/  SHF.L.U32 R16, R40, 0x10, RZ ;  /* 0x0000001028107819 */ /* 0x000fe200000006ff */
        /* <DEDUP_REMOVED lines=25> */
[----:B------:R-:W-:Y:S01]  /*19a0*/  SHF.L.U32 R13, R54, 0x10, RZ ;  /* 0x00000010360d7819 */ /* 0x000fe200000006ff */
[----:B------:R-:W-:Y:S01]  /*19b0*/  IMAD R17, R61, 0x3000, RZ ;  /* 0x000030003d117824 */ /* 0x000fe200078e02ff */
[----:B------:R-:W-:Y:S01]  /*19c0*/  LOP3.LUT R26, R26, 0xffff0000, RZ, 0xc0, !PT ;  /* 0xffff00001a1a7812 */ /* 0x000fe200078ec0ff */
[----:B------:R-:W-:Y:S01]  /*19d0*/  FFMA.FTZ R9, R9, R32, R18 ;  /* 0x0000002009097223 */ /* 0x000fe20000010012 */
[----:B------:R-:W-:Y:S01]  /*19e0*/  LOP3.LUT R21, R42, 0xffff0000, RZ, 0xc0, !PT ;  /* 0xffff00002a157812 */ /* 0x000fe200078ec0ff */
[----:B------:R-:W-:Y:S01]  /*19f0*/  FFMA.FTZ R13, R10, R13, R29 ;  /* 0x0000000d0a0d7223 */ /* 0x000fe2000001001d */
[----:B------:R-:W-:Y:S01]  /*1a00*/  LOP3.LUT R30, R30, 0xffff0000, RZ, 0xc0, !PT ;  /* 0xffff00001e1e7812 */ /* 0x000fe200078ec0ff */
[----:B------:R-:W-:Y:S01]  /*1a10*/  VIADD R16, R67, 0x3f ;  /* 0x0000003f43107836 */ /* 0x000fe20000000000 */
[----:B------:R-:W-:Y:S01]  /*1a20*/  LOP3.LUT R15, R54, 0xffff0000, RZ, 0xc0, !PT ;  /* 0xffff0000360f7812 */ /* 0x000fe200078ec0ff */
[----:B------:R-:W-:Y:S01]  /*1a30*/  FFMA.FTZ R21, R26, R21, R9 ;  /* 0x000000151a157223 */ /* 0x000fe20000010009 */
[----:B------:R-:W-:Y:S01]  /*1a40*/  SHF.L.U32 R11, R43, 0x10, RZ ;  /* 0x000000102b0b7819 */ /* 0x000fe200000006ff */
[----:B------:R-:W-:Y:S01]  /*1a50*/  IMAD.U32 R9, R31, 0x10000, RZ ;  /* 0x000100001f097824 */ /* 0x000fe200078e00ff */
[----:B------:R-:W-:Y:S01]  /*1a60*/  SHF.L.U32 R10, R55, 0x10, RZ ;  /* 0x00000010370a7819 */ /* 0x000fe200000006ff */
[----:B------:R-:W-:Y:S01]  /*1a70*/  FFMA.FTZ R30, R30, R15, R13 ;  /* 0x0000000f1e1e7223 */ /* 0x000fe2000001000d */
[----:B------:R-:W-:Y:S01]  /*1a80*/  LOP3.LUT R27, R27, 0xffff0000, RZ, 0xc0, !PT ;  /* 0xffff00001b1b7812 */ /* 0x000fe200078ec0ff */
[----:B------:R-:W-:Y:S01]  /*1a90*/  FFMA.FTZ R0, R0, R11, R21 ;  /* 0x0000000b00007223 */ /* 0x000fe20000010015 */
[----:B------:R-:W-:Y:S01]  /*1aa0*/  LOP3.LUT R8, R43, 0xffff0000, RZ, 0xc0, !PT ;  /* 0xffff00002b087812 */ /* 0x000fe200078ec0ff */
[----:B------:R-:W-:Y:S01]  /*1ab0*/  FFMA.FTZ R10, R9, R10, R30 ;  /* 0x0000000a090a7223 */ /* 0x000fe2000001001e */
[----:B------:R-:W-:Y:S01]  /*1ac0*/  LOP3.LUT R31, R31, 0xffff0000, RZ, 0xc0, !PT ;  /* 0xffff00001f1f7812 */ /* 0x000fe200078ec0ff */
[----:B------:R-:W0:Y:S01]  /*1ad0*/  LDC.64 R20, c[0x0][0x2d0] ;  /* 0x0000b400ff147b82 */ /* 0x000e220000000a00 */
[----:B------:R-:W-:Y:S01]  /*1ae0*/  LOP3.LUT R12, R55, 0xffff0000, RZ, 0xc0, !PT ;  /* 0xffff0000370c7812 */ /* 0x000fe200078ec0ff */
[----:B------:R-:W-:Y:S01]  /*1af0*/  FFMA.FTZ R0, R27, R8, R0 ;  /* 0x000000081b007223 */ /* 0x000fe20000010000 */
[----:B------:R-:W-:-:S02]  /*1b00*/  SHF.R.S32.HI R15, RZ, 0x1f, R16 ;  /* 0x0000001fff0f7819 */ /* 0x000fc40000011410 */
[----:B------:R-:W-:Y:S01]  /*1b10*/  SHF.R.S32.HI R18, RZ, 0x1f, R17 ;  /* 0x0000001fff127819 */ /* 0x000fe20000011411 */
[----:B------:R-:W-:Y:S01]  /*1b20*/  FFMA.FTZ R12, R31, R12, R10 ;  /* 0x0000000c1f0c7223 */ /* 0x000fe2000001000a */
[----:B------:R-:W1:Y:S01]  /*1b30*/  SHFL.BFLY PT, R9, R0, 0x4, 0x1f ;  /* 0x0c801f0000097f89 */ /* 0x000e6200000e0000 */
[----:B------:R-:W-:-:S03]  /*1b40*/  LEA.HI R15, R15, R16, RZ, 0x6 ;  /* 0x000000100f0f7211 */ /* 0x000fc600078f30ff */
[----:B------:R-:W2:Y:S01]  /*1b50*/  SHFL.BFLY PT, R11, R12, 0x4, 0x1f ;  /* 0x0c801f000c0b7f89 */ /* 0x000ea200000e0000 */
[----:B------:R-:W-:Y:S01]  /*1b60*/  LOP3.LUT R15, R15, 0xffffffc0, RZ, 0xc0, !PT ;  /* 0xffffffc00f0f7812 */ /* 0x000fe200078ec0ff */
[----:B-1----:R-:W-:Y:S01]  /*1b70*/  FADD.FTZ R9, R0, R9 ;  /* 0x0000000900097221 */ /* 0x002fe20000010000 */
[--C-:B------:R-:W-:Y:S02]  /*1b80*/  IMAD R0, R61, -0x40, R16.reuse ;  /* 0xffffffc03d007824 */ /* 0x100fe400078e0210 */
[----:B--2---:R-:W-:Y:S02]  /*1b90*/  FADD.FTZ R13, R12, R11 ;  /* 0x0000000b0c0d7221 */ /* 0x004fe40000010000 */
[----:B------:R-:W1:Y:S01]  /*1ba0*/  SHFL.BFLY PT, R8, R9, 0x2, 0x1f ;  /* 0x0c401f0009087f89 */ /* 0x000e6200000e0000 */
[----:B------:R-:W-:Y:S02]  /*1bb0*/  SHF.L.U32 R12, R59, 0x2, RZ ;  /* 0x000000023b0c7819 */ /* 0x000fe400000006ff */
[----:B------:R-:W-:Y:S01]  /*1bc0*/  IADD3 R0, R0, R15, -R16 ;  /* 0x0000000f00007210 */ /* 0x000fe20007ffe810 */
[----:B------:R-:W2:Y:S01]  /*1bd0*/  SHFL.BFLY PT, R14, R13, 0x2, 0x1f ;  /* 0x0c401f000d0e7f89 */ /* 0x000ea200000e0000 */
[----:B-1----:R-:W-:Y:S01]  /*1be0*/  FADD.FTZ R10, R9, R8 ;  /* 0x00000008090a7221 */ /* 0x002fe20000010000 */
[----:B------:R-:W-:-:S02]  /*1bf0*/  IMAD R8, R7, 0xc0, RZ ;  /* 0x000000c007087824 */ /* 0x000fc400078e02ff */
[----:B--2---:R-:W-:Y:S02]  /*1c00*/  FADD.FTZ R14, R13, R14 ;  /* 0x0000000e0d0e7221 */ /* 0x004fe40000010000 */
[----:B------:R-:W1:Y:S01]  /*1c10*/  SHFL.BFLY PT, R11, R10, 0x1, 0x1f ;  /* 0x0c201f000a0b7f89 */ /* 0x000e6200000e0000 */
[----:B------:R-:W-:Y:S02]  /*1c20*/  SHF.R.S32.HI R9, RZ, 0x1f, R8 ;  /* 0x0000001fff097819 */ /* 0x000fe40000011408 */
[----:B------:R-:W-:Y:S01]  /*1c30*/  IADD3 R8, P0, P1, R8, R12, R17 ;  /* 0x0000000c08087210 */ /* 0x000fe2000791e011 */
[----:B------:R-:W2:Y:S01]  /*1c40*/  SHFL.BFLY PT, R13, R14, 0x1, 0x1f ;  /* 0x0c201f000e0d7f89 */ /* 0x000ea200000e0000 */
[----:B------:R-:W-:-:S04]  /*1c50*/  SHF.R.S32.HI R12, RZ, 0x1f, R12 ;  /* 0x0000001fff0c7819 */ /* 0x000fc8000001140c */
[----:B------:R-:W-:Y:S01]  /*1c60*/  IADD3.X R9, R9, R12, R18, P0, P1 ;  /* 0x0000000c09097210 */ /* 0x000fe200007e2412 */
[----:B0-----:R-:W-:Y:S01]  /*1c70*/  IMAD R12, R20, UR7, RZ ;  /* 0x00000007140c7c24 */ /* 0x001fe2000f8e02ff */
[----:B------:R-:W-:Y:S02]  /*1c80*/  ISETP.NE.AND P1, PT, R58, RZ, PT ;  /* 0x000000ff3a00720c */ /* 0x000fe40003f25270 */
[----:B------:R-:W-:Y:S01]  /*1c90*/  ISETP.GE.AND P0, PT, R59, R0, PT ;  /* 0x000000003b00720c */ /* 0x000fe20003f06270 */
[----:B------:R-:W-:Y:S02]  /*1ca0*/  IMAD R15, R21, UR6, R12 ;  /* 0x00000006150f7c24 */ /* 0x000fe4000f8e020c */
[----:B------:R-:W-:Y:S01]  /*1cb0*/  IMAD.WIDE.U32 R8, R20, UR6, R8 ;  /* 0x0000000614087c25 */ /* 0x000fe2000f8e0008 */
[----:B------:R-:W-:-:S03]  /*1cc0*/  ISETP.GT.OR P0, PT, R59, 0x3f, P0 ;  /* 0x0000003f3b00780c */ /* 0x000fc60000704670 */
[----:B-1----:R-:W-:Y:S01]  /*1cd0*/  FADD.FTZ R10, R10, R11 ;  /* 0x0000000b0a0a7221 */ /* 0x002fe20000010000 */
[----:B------:R-:W-:Y:S02]  /*1ce0*/  IMAD.IADD R11, R9, 0x1, R15 ;  /* 0x00000001090b7824 */ /* 0x000fe400078e020f */
[----:B--2---:R-:W-:Y:S01]  /*1cf0*/  FADD.FTZ R17, R14, R13 ;  /* 0x0000000d0e117221 */ /* 0x004fe20000010000 */
[----:B------:R-:W-:Y:S06]  /*1d00*/  @P1 BRA `(.L_x_3851) ;  /* 0x00000000005c1947 */ /* 0x000fec0003800000 */
[----:B------:R-:W0:Y:S01]  /*1d10*/  LDC.64 R14, c[0x0][0x278] ;  /* 0x00009e00ff0e7b82 */ /* 0x000e220000000a00 */
[----:B------:R-:W-:Y:S01]  /*1d20*/  SHF.R.S32.HI R13, RZ, 0x1f, R7 ;  /* 0x0000001fff0d7819 */ /* 0x000fe20000011407 */
[----:B------:R-:W-:Y:S01]  /*1d30*/  ULDC.64 UR8, c[0x0][0x280] ;  /* 0x0000a00000087ab9 */ /* 0x000fe20000000a00 */
[----:B------:R-:W-:Y:S02]  /*1d40*/  IADD3 R12, P1, R60, R7, RZ ;  /* 0x000000073c0c7210 */ /* 0x000fe40007f3e0ff */
[----:B------:R-:W-:Y:S02]  /*1d50*/  ISETP.GE.AND P2, PT, R56, R57, PT ;  /* 0x000000393800720c */ /* 0x000fe40003f46270 */
[----:B------:R-:W-:Y:S01]  /*1d60*/  LEA.HI.X.SX32 R13, R60, R13, 0x1, P1 ;  /* 0x0000000d3c0d7211 */ /* 0x000fe200008f0eff */
[C---:B0-----:R-:W-:Y:S02]  /*1d70*/  IMAD R0, R14.reuse, UR7, RZ ;  /* 0x000000070e007c24 */ /* 0x041fe4000f8e02ff */
[----:B------:R-:W-:-:S04]  /*1d80*/  IMAD.WIDE.U32 R12, R14, UR6, R12 ;  /* 0x000000060e0c7c25 */ /* 0x000fc8000f8e000c */
[----:B------:R-:W-:-:S05]  /*1d90*/  IMAD R15, R15, UR6, R0 ;  /* 0x000000060f0f7c24 */ /* 0x000fca000f8e0200 */
[----:B------:R-:W-:Y:S01]  /*1da0*/  IADD3 R13, R13, R15, RZ ;  /* 0x0000000f0d0d7210 */ /* 0x000fe20007ffe0ff */
[----:B------:R-:W-:Y:S02]  /*1db0*/  IMAD R15, R3, UR8, RZ ;  /* 0x00000008030f7c24 */ /* 0x000fe4000f8e02ff */
[----:B------:R-:W-:-:S04]  /*1dc0*/  IMAD.WIDE.U32 R12, R6, UR8, R12 ;  /* 0x00000008060c7c25 */ /* 0x000fc8000f8e000c */
[----:B------:R-:W-:Y:S01]  /*1dd0*/  IMAD R15, R6, UR9, R15 ;  /* 0x00000009060f7c24 */ /* 0x000fe2000f8e020f */
[----:B------:R-:W-:Y:S01]  /*1de0*/  IADD3 R0, P1, R56, R12, RZ ;  /* 0x0000000c38007210 */ /* 0x000fe20007f3e0ff */
[----:B------:R-:W-:-:S03]  /*1df0*/  ULDC.64 UR8, c[0x0][0x260] ;  /* 0x0000980000087ab9 */ /* 0x000fc60000000a00 */
        /* <DEDUP_REMOVED lines=8> */
.L_x_3851:
[----:B------:R-:W-:Y:S05]  /*1e80*/  BSYNC B0 ;  /* 0x0000000000007941 */ /* 0x000fea0003800000 */
.L_x_3850:
[----:B------:R-:W-:Y:S04]  /*1e90*/  BSSY B0, `(.L_x_3852) ;  /* 0x0000018000007945 */ /* 0x000fe80003800000 */
[----:B------:R-:W-:Y:S05]  /*1ea0*/  @P0 BRA `(.L_x_3853) ;  /* 0x0000000000580947 */ /* 0x000fea0003800000 */
[----:B0-----:R-:W0:Y:S01]  /*1eb0*/  LDC.64 R14, c[0x0][0x2a8] ;  /* 0x0000aa00ff0e7b82 */ /* 0x001e220000000a00 */
[----:B------:R-:W-:Y:S01]  /*1ec0*/  IADD3 R12, P0, P1, R7, R60, R59 ;  /* 0x0000003c070c7210 */ /* 0x000fe2000791e03b */
[----:B------:R-:W-:Y:S01]  /*1ed0*/  ULDC.64 UR8, c[0x0][0x2b0] ;  /* 0x0000ac0000087ab9 */ /* 0x000fe20000000a00 */
[----:B------:R-:W-:Y:S02]  /*1ee0*/  SHF.R.S32.HI R2, RZ, 0x1f, R7 ;  /* 0x0000001fff027819 */ /* 0x000fe40000011407 */
[----:B------:R-:W-:Y:S02]  /*1ef0*/  SHF.R.S32.HI R0, RZ, 0x1f, R60 ;  /* 0x0000001fff007819 */ /* 0x000fe4000001143c */
[----:B------:R-:W-:-:S04]  /*1f00*/  SHF.R.S32.HI R7, RZ, 0x1f, R59 ;  /* 0x0000001fff077819 */ /* 0x000fc8000001143b */
[----:B------:R-:W-:Y:S02]  /*1f10*/  IADD3.X R13, R2, R0, R7, P0, P1 ;  /* 0x00000000020d7210 */ /* 0x000fe400007e2407 */
[----:B------:R-:W-:Y:S01]  /*1f20*/  FSETP.NEU.FTZ.AND P0, PT, R5, -INF , PT ;  /* 0xff8000000500780b */ /* 0x000fe20003f1d000 */
[C---:B0-----:R-:W-:Y:S02]  /*1f30*/  IMAD R0, R14.reuse, UR7, RZ ;  /* 0x000000070e007c24 */ /* 0x041fe4000f8e02ff */
[----:B------:R-:W-:-:S04]  /*1f40*/  IMAD.WIDE.U32 R12, R14, UR6, R12 ;  /* 0x000000060e0c7c25 */ /* 0x000fc8000f8e000c */
[----:B------:R-:W-:Y:S02]  /*1f50*/  IMAD R7, R15, UR6, R0 ;  /* 0x000000060f077c24 */ /* 0x000fe4000f8e0200 */
[----:B------:R-:W-:Y:S01]  /*1f60*/  FMUL.FTZ R0, R5, 1.4426950216293334961 ;  /* 0x3fb8aa3b05007820 */ /* 0x000fe20000410000 */
[----:B------:R-:W-:Y:S02]  /*1f70*/  IMAD R15, R3, UR8, RZ ;  /* 0x00000008030f7c24 */ /* 0x000fe4000f8e02ff */
[----:B------:R-:W-:Y:S02]  /*1f80*/  IMAD.IADD R13, R13, 0x1, R7 ;  /* 0x000000010d0d7824 */ /* 0x000fe400078e0207 */
[C---:B------:R-:W-:Y:S02]  /*1f90*/  IMAD R7, R6.reuse, UR9, R15 ;  /* 0x0000000906077c24 */ /* 0x040fe4000f8e020f */
[----:B------:R-:W-:Y:S01]  /*1fa0*/  IMAD.WIDE.U32 R12, R6, UR8, R12 ;  /* 0x00000008060c7c25 */ /* 0x000fe2000f8e000c */
[----:B------:R-:W-:-:S04]  /*1fb0*/  ULDC.64 UR8, c[0x0][0x2a0] ;  /* 0x0000a80000087ab9 */ /* 0x000fc80000000a00 */
[----:B------:R-:W-:Y:S02]  /*1fc0*/  IADD3 R7, R13, R7, RZ ;  /* 0x000000070d077210 */ /* 0x000fe40007ffe0ff */
[----:B------:R-:W-:-:S04]  /*1fd0*/  LEA R4, P1, R12, UR8, 0x2 ;  /* 0x000000080c047c11 */ /* 0x000fc8000f8210ff */
[----:B------:R-:W-:Y:S02]  /*1fe0*/  LEA.HI.X R5, R12, UR9, R7, 0x2, P1 ;  /* 0x000000090c057c11 */ /* 0x000fe400088f1407 */
[----:B------:R-:W-:-:S05]  /*1ff0*/  FSEL R7, R0, RZ, P0 ;  /* 0x000000ff00077208 */ /* 0x000fca0000000000 */
[----:B------:R1:W-:Y:S02]  /*2000*/  STG.E desc[UR4][R4.64], R7 ;  /* 0x0000000704007986 */ /* 0x0003e4000c101904 */
.L_x_3853:
[----:B------:R-:W-:Y:S05]  /*2010*/  BSYNC B0 ;  /* 0x0000000000007941 */ /* 0x000fea0003800000 */
.L_x_3852:
[----:B------:R-:W-:Y:S01]  /*2020*/  ULDC.64 UR10, c[0x0][0x2e8] ;  /* 0x0000ba00000a7ab9 */ /* 0x000fe20000000a00 */
[----:B------:R-:W-:Y:S01]  /*2030*/  ULDC.64 UR8, c[0x0][0x2d8] ;  /* 0x0000b60000087ab9 */ /* 0x000fe20000000a00 */
[----:B------:R-:W-:Y:S01]  /*2040*/  ISETP.NE.U32.AND P0, PT, RZ, UR10, PT ;  /* 0x0000000aff007c0c */ /* 0x000fe2000bf05070 */
[----:B------:R-:W-:Y:S02]  /*2050*/  IMAD R3, R3, UR8, RZ ;  /* 0x0000000803037c24 */ /* 0x000fe4000f8e02ff */
[----:B------:R-:W-:Y:S01]  /*2060*/  IMAD.MOV.U32 R10, RZ, RZ, R8 ;  /* 0x000000ffff0a7224 */ /* 0x000fe200078e0008 */
[----:B------:R-:W-:Y:S01]  /*2070*/  ISETP.NE.AND.EX P0, PT, RZ, UR11, PT, P0 ;  /* 0x0000000bff007c0c */ /* 0x000fe2000bf05300 */
[C---:B------:R-:W-:Y:S02]  /*2080*/  IMAD R3, R6.reuse, UR9, R3 ;  /* 0x0000000906037c24 */ /* 0x040fe4000f8e0203 */
[----:B------:R-:W-:Y:S01]  /*2090*/  IMAD.WIDE.U32 R10, R6, UR8, R10 ;  /* 0x00000008060a7c25 */ /* 0x000fe2000f8e000a */
[----:B------:R-:W-:Y:S01]  /*20a0*/  ISETP.NE.OR P0, PT, R59, RZ, !P0 ;  /* 0x000000ff3b00720c */ /* 0x000fe20004705670 */
[----:B------:R-:W-:-:S02]  /*20b0*/  ULDC.64 UR8, c[0x0][0x2b8] ;  /* 0x0000ae0000087ab9 */ /* 0x000fc40000000a00 */
[----:B------:R-:W-:Y:S02]  /*20c0*/  LEA R2, P1, R10, UR8, 0x2 ;  /* 0x000000080a027c11 */ /* 0x000fe4000f8210ff */
[----:B------:R-:W-:-:S04]  /*20d0*/  IADD3 R3, R11, R3, RZ ;  /* 0x000000030b037210 */ /* 0x000fc80007ffe0ff */
[----:B------:R-:W-:-:S05]  /*20e0*/  LEA.HI.X R3, R10, UR9, R3, 0x2, P1 ;  /* 0x000000090a037c11 */ /* 0x000fca00088f1403 */
        /* <DEDUP_REMOVED lines=13> */
[----:B------:R-:W3:Y:S08]  /*21c0*/  LDC R0, c[0x0][0x2e0] ;  /* 0x0000b800ff007b82 */ /* 0x000ef00000000800 */
[----:B-1----:R-:W1:Y:S08]  /*21d0*/  LDC R4, c[0x0][0x220] ;  /* 0x00008800ff047b82 */ /* 0x002e700000000800 */
[----:B--2---:R-:W2:Y:S01]  /*21e0*/  LDC.64 R2, c[0x0][0x2e8] ;  /* 0x0000ba00ff027b82 */ /* 0x004ea20000000a00 */
[----:B---3--:R-:W-:-:S04]  /*21f0*/  IMAD R61, R61, R0, R66 ;  /* 0x000000003d3d7224 */ /* 0x008fc800078e0242 */
[----:B-1----:R-:W-:-:S04]  /*2200*/  IMAD R61, R61, R4, UR6 ;  /* 0x000000063d3d7e24 */ /* 0x002fc8000f8e0204 */
[----:B--2---:R-:W-:-:S05]  /*2210*/  IMAD.WIDE R2, R61, 0x4, R2 ;  /* 0x000000043d027825 */ /* 0x004fca00078e0202 */
[----:B------:R-:W-:Y:S01]  /*2220*/  STG.E desc[UR4][R2.64], RZ ;  /* 0x000000ff02007986 */ /* 0x000fe2000c101904 */
[----:B------:R-:W-:Y:S05]  /*2230*/  EXIT ;  /* 0x000000000000794d */ /* 0x000fea0003800000 */
.L_x_3854:
        /* <DEDUP_REMOVED lines=12> */
.L_x_3882:


//--------------------- .nv.global.init           --------------------------
	.section	.nv.global.init,"aw",@progbits
.nv.global.init:
	.type		$str$23,@object
	.size		$str$23,($str$24 - $str$23)
$str$23:
        /*0000*/ 	.byte	0x28, 0x61, 0x64, 0x64, 0x72, 0x65, 0x73, 0x73, 0x20, 0x26, 0x20, 0x6d, 0x61, 0x73, 0x6b, 0x29
        /*0010*/ 	.byte	0x20, 0x3d, 0x3d, 0x20, 0x30, 0x00
	.type		$str$24,@object
	.size		$str$24,(__unnamed_4 - $str$24)
$str$24:
        /*0016*/ 	.byte	0x2f, 0x74, 0x6d, 0x70, 0x2f, 0x6f, 0x73, 0x73, 0x5f, 0x6b, 0x65, 0x72, 0x6e, 0x65, 0x6c, 0x73
        /*0026*/ 	.byte	0x5f, 0x73, 0x72, 0x63, 0x2f, 0x66, 0x6c, 0x61, 0x73, 0x68, 0x5f, 0x61, 0x74, 0x74, 0x65, 0x6e
        /*0036*/ 	.byte	0x74, 0x69, 0x6f, 0x6e, 0x2f, 0x63, 0x73, 0x72, 0x63, 0x2f, 0x63, 0x75, 0x74, 0x6c, 0x61, 0x73
        /*0046*/ 	.byte	0x73, 0x2f, 0x69, 0x6e, 0x63, 0x6c, 0x75, 0x64, 0x65, 0x2f, 0x63, 0x75, 0x74, 0x65, 0x2f, 0x70
        /*0056*/ 	.byte	0x6f, 0x69, 0x6e, 0x74, 0x65, 0x72, 0x5f, 0x66, 0x6c, 0x61, 0x67, 0x67, 0x65, 0x64, 0x2e, 0x68
        /*0066*/ 	.byte	0x70, 0x70, 0x00
	.type		__unnamed_4,@object
	.size		__unnamed_4,(__unnamed_2 - __unnamed_4)
__unnamed_4:
        /*0069*/ 	.byte	0x61, 0x75, 0x74, 0x6f, 0x20, 0x63, 0x75, 0x74, 0x65, 0x3a, 0x3a, 0x61, 0x73, 0x5f, 0x70, 0x6f
        /* <DEDUP_REMOVED lines=19> */
        /*01a9*/ 	.byte	0x74, 0x65, 0x3a, 0x3a, 0x43, 0x3c, 0x36, 0x34, 0x3e, 0x3e, 0x3e, 0x3e, 0x5d, 0x00
	.type		__unnamed_2,@object
	.size		__unnamed_2,(__unnamed_3 - __unnamed_2)
__unnamed_2:
        /* <DEDUP_REMOVED lines=22> */
        /*0317*/ 	.byte	0x3e, 0x3e, 0x3e, 0x3e, 0x20, 0x26, 0x5d, 0x00
	.type		__unnamed_3,@object
	.size		__unnamed_3,(__unnamed_1 - __unnamed_3)
__unnamed_3:
        /* <DEDUP_REMOVED lines=24> */
        /*049f*/ 	.byte	0x5d, 0x00
	.type		__unnamed_1,@object
	.size		__unnamed_1,(.L_0 - __unnamed_1)
__unnamed_1:
        /* <DEDUP_REMOVED lines=28> */
        /*0661*/ 	.byte	0x3a, 0x43, 0x3c, 0x30, 0x3e, 0x3e, 0x3e, 0x3e, 0x3e, 0x20, 0x26, 0x5d, 0x00
.L_0:


//--------------------- .nv.shared._ZN7cutlass13device_kernelIN5flash11enable_sm90INS1_16FlashAttnBwdSm90INS1_25CollectiveMainloopBwdSm90ILi2ELi1ELi1EN4cute5tupleIJNS5_1CILi1EEES8_S8_EEENS6_IJNS7_ILi64EEENS7_ILi96EEENS7_ILi192EEEEEENS_10bfloat16_tEfNS_4arch4Sm90ELb0ELb0ELb0ELb0ELb0ELb0ELb1ELb0ELi3ELi1ELi1ELi1ELb0EEENS1_21CollectiveEpilogueBwdISD_SE_SG_Li384ELb0ELb1ELi3EEENS1_19SingleTileSchedulerILb0ELb0ELb0ELi96EEEEEEEEEvNT_6ParamsE --------------------------
	.section	.nv.shared._ZN7cutlass13device_kernelIN5flash11enable_sm90INS1_16FlashAttnBwdSm90INS1_25CollectiveMainloopBwdSm90ILi2ELi1ELi1EN4cute5tupleIJNS5_1CILi1EEES8_S8_EEENS6_IJNS7_ILi64EEENS7_ILi96EEENS7_ILi192EEEEEENS_10bfloat16_tEfNS_4arch4Sm90ELb0ELb0ELb0ELb0ELb0ELb0ELb1ELb0ELi3ELi1ELi1ELi1ELb0EEENS1_21CollectiveEpilogueBwdISD_SE_SG_Li384ELb0ELb1ELi3EEENS1_19SingleTileSchedulerILb0ELb0ELb0ELi96EEEEEEEEEvNT_6ParamsE,"aw",@nobits
	.sectionflags	@""
	.align	16
	.zero		1024


//--------------------- .nv.shared.reserved.0     --------------------------
	.section	.nv.shared.reserved.0,"aw",@nobits
	.weak		__nv_reservedSMEM_offset_0_alias
	.size		__nv_reservedSMEM_offset_0_alias, 0, 0
	.other		__nv_reservedSMEM_offset_0_alias,@"STO_CUDA_RESERVED_SHARED STV_DEFAULT"
__nv_reservedSMEM_offset_0_alias:
	.zero		0


//--------------------- .nv.global                --------------------------
	.section	.nv.global,"aw",@nobits
.nv.global:
	.type		_ZN66_INTERNAL_1b5186a0_30_flash_bwd_hdim192_bf16_sm90_cu_ceb34e2a_28384cute1_E,@object
	.size		_ZN66_INTERNAL_1b5186a0_30_flash_bwd_hdim192_bf16_sm90_cu_ceb34e2a_28384cute1_E,(_ZN66_INTERNAL_1b5186a0_30_flash_bwd_hdim192_bf16_sm90_cu_ceb34e2a_28384cuda3std3__45__cpo6cbeginE - _ZN66_INTERNAL_1b5186a0_30_flash_bwd_hdim192_bf16_sm90_cu_ceb34e2a_28384cute1_E)
_ZN66_INTERNAL_1b5186a0_30_flash_bwd_hdim192_bf16_sm90_cu_ceb34e2a_28384cute1_E:
	.zero		1
	.type		_ZN66_INTERNAL_1b5186a0_30_flash_bwd_hdim192_bf16_sm90_cu_ceb34e2a_28384cuda3std3__45__cpo6cbeginE,@object
	.size		_ZN66_INTERNAL_1b5186a0_30_flash_bwd_hdim192_bf16_sm90_cu_ceb34e2a_28384cuda3std3__45__cpo6cbeginE,(_ZN66_INTERNAL_1b5186a0_30_flash_bwd_hdim192_bf16_sm90_cu_ceb34e2a_28384cuda3std3__48in_placeE - _ZN66_INTERNAL_1b5186a0_30_flash_bwd_hdim192_bf16_sm90_cu_ceb34e2a_28384cuda3std3__45__cpo6cbeginE)
_ZN66_INTERNAL_1b5186a0_30_flash_bwd_hdim192_bf16_sm90_cu_ceb34e2a_28384cuda3std3__45__cpo6cbeginE:
	.zero		1
	.type		_ZN66_INTERNAL_1b5186a0_30_flash_bwd_hdim192_bf16_sm90_cu_ceb34e2a_28384cuda3std3__48in_placeE,@object
	.size		_ZN66_INTERNAL_1b5186a0_30_flash_bwd_hdim192_bf16_sm90_cu_ceb34e2a_28384cuda3std3__48in_placeE,(_ZN66_INTERNAL_1b5186a0_30_flash_bwd_hdim192_bf16_sm90_cu_ceb34e2a_28384cuda3std6ranges3__45__cpo9iter_moveE - _ZN66_INTERNAL_1b5186a0_30_flash_bwd_hdim192_bf16_sm90_cu_ceb34e2a_28384cuda3std3__48in_placeE)
_ZN66_INTERNAL_1b5186a0_30_flash_bwd_hdim192_bf16_sm90_cu_ceb34e2a_28384cuda3std3__48in_placeE:
	.zero		1
	.type		_ZN66_INTERNAL_1b5186a0_30_flash_bwd_hdim192_bf16_sm90_cu_ceb34e2a_28384cuda3std6ranges3__45__cpo9iter_moveE,@object
	.size		_ZN66_INTERNAL_1b5186a0_30_flash_bwd_hdim192_bf16_sm90_cu_ceb34e2a_28384cuda3std6ranges3__45__cpo9iter_moveE,(_ZN66_INTERNAL_1b5186a0_30_flash_bwd_hdim192_bf16_sm90_cu_ceb34e2a_28384cuda3std3__45__cpo5beginE - _ZN66_INTERNAL_1b5186a0_30_flash_bwd_hdim192_bf16_sm90_cu_ceb34e2a_28384cuda3std6ranges3__45__cpo9iter_moveE)
_ZN66_INTERNAL_1b5186a0_30_flash_bwd_hdim192_bf16_sm90_cu_ceb34e2a_28384cuda3std6ranges3__45__cpo9iter_moveE:
	.zero		1
	.type		_ZN66_INTERNAL_1b5186a0_30_flash_bwd_hdim192_bf16_sm90_cu_ceb34e2a_28384cuda3std3__45__cpo5beginE,@object
	.size		_ZN66_INTERNAL_1b5186a0_30_flash_bwd_hdim192_bf16_sm90_cu_ceb34e2a_28384cuda3std3__45__cpo5beginE,(_ZN66_INTERNAL_1b5186a0_30_flash_bwd_hdim192_bf16_sm90_cu_ceb34e2a_28384cuda3std3__468_GLOBAL__N__1b5186a0_30_flash_bwd_hdim192_bf16_sm90_cu_ceb34e2a_28386ignoreE - _ZN66_INTERNAL_1b5186a0_30_flash_bwd_hdim192_bf16_sm90_cu_ceb34e2a_28384cuda3std3__45__cpo5beginE)
_ZN66_INTERNAL_1b5186a0_30_flash_bwd_hdim192_bf16_sm90_cu_ceb34e2a_28384cuda3std3__45__cpo5beginE:
	.zero		1
	.type		_ZN66_INTERNAL_1b5186a0_30_flash_bwd_hdim192_bf16_sm90_cu_ceb34e2a_28384cuda3std3__468_GLOBAL__N__1b5186a0_30_flash_bwd_hdim192_bf16_sm90_cu_ceb34e2a_28386ignoreE,@object
	.size		_ZN66_INTERNAL_1b5186a0_30_flash_bwd_hdim192_bf16_sm90_cu_ceb34e2a_28384cuda3std3__468_GLOBAL__N__1b5186a0_30_flash_bwd_hdim192_bf16_sm90_cu_ceb34e2a_28386ignoreE,(_ZN66_INTERNAL_1b5186a0_30_flash_bwd_hdim192_bf16_sm90_cu_ceb34e2a_28384cute7productE - _ZN66_INTERNAL_1b5186a0_30_flash_bwd_hdim192_bf16_sm90_cu_ceb34e2a_28384cuda3std3__468_GLOBAL__N__1b5186a0_30_flash_bwd_hdim192_bf16_sm90_cu_ceb34e2a_28386ignoreE)
_ZN66_INTERNAL_1b5186a0_30_flash_bwd_hdim192_bf16_sm90_cu_ceb34e2a_28384cuda3std3__468_GLOBAL__N__1b5186a0_30_flash_bwd_hdim192_bf16_sm90_cu_ceb34e2a_28386ignoreE:
	.zero		1
	.type		_ZN66_INTERNAL_1b5186a0_30_flash_bwd_hdim192_bf16_sm90_cu_ceb34e2a_28384cute7productE,@object
	.size		_ZN66_INTERNAL_1b5186a0_30_flash_bwd_hdim192_bf16_sm90_cu_ceb34e2a_28384cute7productE,(_ZN66_INTERNAL_1b5186a0_30_flash_bwd_hdim192_bf16_sm90_cu_ceb34e2a_28384cuda3std3__45__cpo3endE - _ZN66_INTERNAL_1b5186a0_30_flash_bwd_hdim192_bf16_sm90_cu_ceb34e2a_28384cute7productE)
_ZN66_INTERNAL_1b5186a0_30_flash_bwd_hdim192_bf16_sm90_cu_ceb34e2a_28384cute7productE:
	.zero		1
	.type		_ZN66_INTERNAL_1b5186a0_30_flash_bwd_hdim192_bf16_sm90_cu_ceb34e2a_28384cuda3std3__45__cpo3endE,@object
	.size		_ZN66_INTERNAL_1b5186a0_30_flash_bwd_hdim192_bf16_sm90_cu_ceb34e2a_28384cuda3std3__45__cpo3endE,(_ZN66_INTERNAL_1b5186a0_30_flash_bwd_hdim192_bf16_sm90_cu_ceb34e2a_28384cuda3std3__419piecewise_constructE - _ZN66_INTERNAL_1b5186a0_30_flash_bwd_hdim192_bf16_sm90_cu_ceb34e2a_28384cuda3std3__45__cpo3endE)
_ZN66_INTERNAL_1b5186a0_30_flash_bwd_hdim192_bf16_sm90_cu_ceb34e2a_28384cuda3std3__45__cpo3endE:
	.zero		1
	.type		_ZN66_INTERNAL_1b5186a0_30_flash_bwd_hdim192_bf16_sm90_cu_ceb34e2a_28384cuda3std3__419piecewise_constructE,@object
	.size		_ZN66_INTERNAL_1b5186a0_30_flash_bwd_hdim192_bf16_sm90_cu_ceb34e2a_28384cuda3std3__419piecewise_constructE,(_ZN66_INTERNAL_1b5186a0_30_flash_bwd_hdim192_bf16_sm90_cu_ceb34e2a_28384cuda3std3__45__cpo4cendE - _ZN66_INTERNAL_1b5186a0_30_flash_bwd_hdim192_bf16_sm90_cu_ceb34e2a_28384cuda3std3__419piecewise_constructE)
_ZN66_INTERNAL_1b5186a0_30_flash_bwd_hdim192_bf16_sm90_cu_ceb34e2a_28384cuda3std3__419piecewise_constructE:
	.zero		1
	.type		_ZN66_INTERNAL_1b5186a0_30_flash_bwd_hdim192_bf16_sm90_cu_ceb34e2a_28384cuda3std3__45__cpo4cendE,@object
	.size		_ZN66_INTERNAL_1b5186a0_30_flash_bwd_hdim192_bf16_sm90_cu_ceb34e2a_28384cuda3std3__45__cpo4cendE,(_ZN66_INTERNAL_1b5186a0_30_flash_bwd_hdim192_bf16_sm90_cu_ceb34e2a_28384cuda3std6ranges3__45__cpo4swapE - _ZN66_INTERNAL_1b5186a0_30_flash_bwd_hdim192_bf16_sm90_cu_ceb34e2a_28384cuda3std3__45__cpo4cendE)
_ZN66_INTERNAL_1b5186a0_30_flash_bwd_hdim192_bf16_sm90_cu_ceb34e2a_28384cuda3std3__45__cpo4cendE:
	.zero		1
	.type		_ZN66_INTERNAL_1b5186a0_30_flash_bwd_hdim192_bf16_sm90_cu_ceb34e2a_28384cuda3std6ranges3__45__cpo4swapE,@object
	.size		_ZN66_INTERNAL_1b5186a0_30_flash_bwd_hdim192_bf16_sm90_cu_ceb34e2a_28384cuda3std6ranges3__45__cpo4swapE,(.L_11 - _ZN66_INTERNAL_1b5186a0_30_flash_bwd_hdim192_bf16_sm90_cu_ceb34e2a_28384cuda3std6ranges3__45__cpo4swapE)
_ZN66_INTERNAL_1b5186a0_30_flash_bwd_hdim192_bf16_sm90_cu_ceb34e2a_28384cuda3std6ranges3__45__cpo4swapE:
	.zero		1
.L_11:


//--------------------- .nv.shared._ZN7cutlass13device_kernelIN5flash11enable_sm90INS1_16FlashAttnBwdSm90INS1_25CollectiveMainloopBwdSm90ILi2ELi1ELi1EN4cute5tupleIJNS5_1CILi1EEES8_S8_EEENS6_IJNS7_ILi64EEENS7_ILi96EEENS7_ILi192EEEEEENS_10bfloat16_tEfNS_4arch4Sm90ELb0ELb0ELb0ELb0ELb1ELb0ELb1ELb0ELi3ELi1ELi1ELi1ELb0EEENS1_21CollectiveEpilogueBwdISD_SE_SG_Li384ELb0ELb1ELi3EEENS1_19SingleTileSchedulerILb0ELb0ELb0ELi96EEEEEEEEEvNT_6ParamsE --------------------------
	.section	.nv.shared._ZN7cutlass13device_kernelIN5flash11enable_sm90INS1_16FlashAttnBwdSm90INS1_25CollectiveMainloopBwdSm90ILi2ELi1ELi1EN4cute5tupleIJNS5_1CILi1EEES8_S8_EEENS6_IJNS7_ILi64EEENS7_ILi96EEENS7_ILi192EEEEEENS_10bfloat16_tEfNS_4arch4Sm90ELb0ELb0ELb0ELb0ELb1ELb0ELb1ELb0ELi3ELi1ELi1ELi1ELb0EEENS1_21CollectiveEpilogueBwdISD_SE_SG_Li384ELb0ELb1ELi3EEENS1_19SingleTileSchedulerILb0ELb0ELb0ELi96EEEEEEEEEvNT_6ParamsE,"aw",@nobits
	.sectionflags	@""
	.align	16
	.zero		1024


//--------------------- .nv.shared._ZN7cutlass13device_kernelIN5flash11enable_sm90INS1_16FlashAttnBwdSm90INS1_25CollectiveMainloopBwdSm90ILi2ELi1ELi1EN4cute5tupleIJNS5_1CILi1EEES8_S8_EEENS6_IJNS7_ILi64EEENS7_ILi96EEENS7_ILi192EEEEEENS_10bfloat16_tEfNS_4arch4Sm90ELb0ELb0ELb0ELb0ELb0ELb0ELb1ELb0ELi3ELi1ELi1ELi1ELb0EEENS1_24CollectiveEpilogueBwdGQAISD_fSG_Li384ELb0ELb0EEENS1_19SingleTileSchedulerILb0ELb0ELb0ELi96EEEEEEEEEvNT_6ParamsE --------------------------
	.section	.nv.shared._ZN7cutlass13device_kernelIN5flash11enable_sm90INS1_16FlashAttnBwdSm90INS1_25CollectiveMainloopBwdSm90ILi2ELi1ELi1EN4cute5tupleIJNS5_1CILi1EEES8_S8_EEENS6_IJNS7_ILi64EEENS7_ILi96EEENS7_ILi192EEEEEENS_10bfloat16_tEfNS_4arch4Sm90ELb0ELb0ELb0ELb0ELb0ELb0ELb1ELb0ELi3ELi1ELi1ELi1ELb0EEENS1_24CollectiveEpilogueBwdGQAISD_fSG_Li384ELb0ELb0EEENS1_19SingleTileSchedulerILb0ELb0ELb0ELi96EEEEEEEEEvNT_6ParamsE,"aw",@nobits
	.sectionflags	@""
	.align	16
	.zero		1024


//--------------------- .nv.shared._ZN7cutlass13device_kernelIN5flash11enable_sm90INS1_16FlashAttnBwdSm90INS1_25CollectiveMainloopBwdSm90ILi2ELi1ELi1EN4cute5tupleIJNS5_1CILi1EEES8_S8_EEENS6_IJNS7_ILi64EEENS7_ILi96EEENS7_ILi192EEEEEENS_10bfloat16_tEfNS_4arch4Sm90ELb0ELb0ELb0ELb0ELb1ELb0ELb1ELb0ELi3ELi1ELi1ELi1ELb0EEENS1_24CollectiveEpilogueBwdGQAISD_fSG_Li384ELb0ELb1EEENS1_19SingleTileSchedulerILb0ELb0ELb0ELi96EEEEEEEEEvNT_6ParamsE --------------------------
	.section	.nv.shared._ZN7cutlass13device_kernelIN5flash11enable_sm90INS1_16FlashAttnBwdSm90INS1_25CollectiveMainloopBwdSm90ILi2ELi1ELi1EN4cute5tupleIJNS5_1CILi1EEES8_S8_EEENS6_IJNS7_ILi64EEENS7_ILi96EEENS7_ILi192EEEEEENS_10bfloat16_tEfNS_4arch4Sm90ELb0ELb0ELb0ELb0ELb1ELb0ELb1ELb0ELi3ELi1ELi1ELi1ELb0EEENS1_24CollectiveEpilogueBwdGQAISD_fSG_Li384ELb0ELb1EEENS1_19SingleTileSchedulerILb0ELb0ELb0ELi96EEEEEEEEEvNT_6ParamsE,"aw",@nobits
	.sectionflags	@""
	.align	16
	.zero		1024


//--------------------- .nv.shared._ZN7cutlass13device_kernelIN5flash11enable_sm90INS1_16FlashAttnBwdSm90INS1_25CollectiveMainloopBwdSm90ILi2ELi1ELi1EN4cute5tupleIJNS5_1CILi1EEES8_S8_EEENS6_IJNS7_ILi64EEENS7_ILi96EEENS7_ILi192EEEEEENS_10bfloat16_tEfNS_4arch4Sm90ELb0ELb0ELb0ELb1ELb0ELb0ELb1ELb0ELi3ELi1ELi1ELi1ELb0EEENS1_21CollectiveEpilogueBwdISD_SE_SG_Li384ELb1ELb1ELi3EEENS1_19SingleTileSchedulerILb1ELb0ELb0ELi96EEEEEEEEEvNT_6ParamsE --------------------------
	.section	.nv.shared._ZN7cutlass13device_kernelIN5flash11enable_sm90INS1_16FlashAttnBwdSm90INS1_25CollectiveMainloopBwdSm90ILi2ELi1ELi1EN4cute5tupleIJNS5_1CILi1EEES8_S8_EEENS6_IJNS7_ILi64EEENS7_ILi96EEENS7_ILi192EEEEEENS_10bfloat16_tEfNS_4arch4Sm90ELb0ELb0ELb0ELb1ELb0ELb0ELb1ELb0ELi3ELi1ELi1ELi1ELb0EEENS1_21CollectiveEpilogueBwdISD_SE_SG_Li384ELb1ELb1ELi3EEENS1_19SingleTileSchedulerILb1ELb0ELb0ELi96EEEEEEEEEvNT_6ParamsE,"aw",@nobits
	.sectionflags	@""
	.align	16
	.zero		1024


//--------------------- .nv.shared._ZN7cutlass13device_kernelIN5flash11enable_sm90INS1_16FlashAttnBwdSm90INS1_25CollectiveMainloopBwdSm90ILi2ELi1ELi1EN4cute5tupleIJNS5_1CILi1EEES8_S8_EEENS6_IJNS7_ILi64EEENS7_ILi96EEENS7_ILi192EEEEEENS_10bfloat16_tEfNS_4arch4Sm90ELb0ELb0ELb0ELb1ELb1ELb0ELb1ELb0ELi3ELi1ELi1ELi1ELb0EEENS1_21CollectiveEpilogueBwdISD_SE_SG_Li384ELb1ELb1ELi3EEENS1_19SingleTileSchedulerILb1ELb0ELb0ELi96EEEEEEEEEvNT_6ParamsE --------------------------
	.section	.nv.shared._ZN7cutlass13device_kernelIN5flash11enable_sm90INS1_16FlashAttnBwdSm90INS1_25CollectiveMainloopBwdSm90ILi2ELi1ELi1EN4cute5tupleIJNS5_1CILi1EEES8_S8_EEENS6_IJNS7_ILi64EEENS7_ILi96EEENS7_ILi192EEEEEENS_10bfloat16_tEfNS_4arch4Sm90ELb0ELb0ELb0ELb1ELb1ELb0ELb1ELb0ELi3ELi1ELi1ELi1ELb0EEENS1_21CollectiveEpilogueBwdISD_SE_SG_Li384ELb1ELb1ELi3EEENS1_19SingleTileSchedulerILb1ELb0ELb0ELi96EEEEEEEEEvNT_6ParamsE,"aw",@nobits
	.sectionflags	@""
	.align	16
	.zero		1024


//--------------------- .nv.shared._ZN7cutlass13device_kernelIN5flash11enable_sm90INS1_16FlashAttnBwdSm90INS1_25CollectiveMainloopBwdSm90ILi2ELi1ELi1EN4cute5tupleIJNS5_1CILi1EEES8_S8_EEENS6_IJNS7_ILi64EEENS7_ILi96EEENS7_ILi192EEEEEENS_10bfloat16_tEfNS_4arch4Sm90ELb0ELb0ELb0ELb1ELb0ELb0ELb1ELb0ELi3ELi1ELi1ELi1ELb0EEENS1_24CollectiveEpilogueBwdGQAISD_fSG_Li384ELb1ELb0EEENS1_19SingleTileSchedulerILb1ELb0ELb0ELi96EEEEEEEEEvNT_6ParamsE --------------------------
	.section	.nv.shared._ZN7cutlass13device_kernelIN5flash11enable_sm90INS1_16FlashAttnBwdSm90INS1_25CollectiveMainloopBwdSm90ILi2ELi1ELi1EN4cute5tupleIJNS5_1CILi1EEES8_S8_EEENS6_IJNS7_ILi64EEENS7_ILi96EEENS7_ILi192EEEEEENS_10bfloat16_tEfNS_4arch4Sm90ELb0ELb0ELb0ELb1ELb0ELb0ELb1ELb0ELi3ELi1ELi1ELi1ELb0EEENS1_24CollectiveEpilogueBwdGQAISD_fSG_Li384ELb1ELb0EEENS1_19SingleTileSchedulerILb1ELb0ELb0ELi96EEEEEEEEEvNT_6ParamsE,"aw",@nobits
	.sectionflags	@""
	.align	16
	.zero		1024


//--------------------- .nv.shared._ZN7cutlass13device_kernelIN5flash11enable_sm90INS1_16FlashAttnBwdSm90INS1_25CollectiveMainloopBwdSm90ILi2ELi1ELi1EN4cute5tupleIJNS5_1CILi1EEES8_S8_EEENS6_IJNS7_ILi64EEENS7_ILi96EEENS7_ILi192EEEEEENS_10bfloat16_tEfNS_4arch4Sm90ELb0ELb0ELb0ELb1ELb1ELb0ELb1ELb0ELi3ELi1ELi1ELi1ELb0EEENS1_24CollectiveEpilogueBwdGQAISD_fSG_Li384ELb1ELb1EEENS1_19SingleTileSchedulerILb1ELb0ELb0ELi96EEEEEEEEEvNT_6ParamsE --------------------------
	.section	.nv.shared._ZN7cutlass13device_kernelIN5flash11enable_sm90INS1_16FlashAttnBwdSm90INS1_25CollectiveMainloopBwdSm90ILi2ELi1ELi1EN4cute5tupleIJNS5_1CILi1EEES8_S8_EEENS6_IJNS7_ILi64EEENS7_ILi96EEENS7_ILi192EEEEEENS_10bfloat16_tEfNS_4arch4Sm90ELb0ELb0ELb0ELb1ELb1ELb0ELb1ELb0ELi3ELi1ELi1ELi1ELb0EEENS1_24CollectiveEpilogueBwdGQAISD_fSG_Li384ELb1ELb1EEENS1_19SingleTileSchedulerILb1ELb0ELb0ELi96EEEEEEEEEvNT_6ParamsE,"aw",@nobits
	.sectionflags	@""
	.align	16
	.zero		1024


//--------------------- .nv.shared._ZN7cutlass13device_kernelIN5flash11enable_sm90INS1_16FlashAttnBwdSm90INS1_25CollectiveMainloopBwdSm90ILi2ELi1ELi1EN4cute5tupleIJNS5_1CILi1EEES8_S8_EEENS6_IJNS7_ILi64EEENS7_ILi96EEENS7_ILi192EEEEEENS_10bfloat16_tEfNS_4arch4Sm90ELb0ELb1ELb0ELb0ELb0ELb0ELb1ELb0ELi3ELi1ELi1ELi1ELb0EEENS1_21CollectiveEpilogueBwdISD_SE_SG_Li384ELb0ELb1ELi3EEENS1_19SingleTileSchedulerILb0ELb0ELb0ELi96EEEEEEEEEvNT_6ParamsE --------------------------
	.section	.nv.shared._ZN7cutlass13device_kernelIN5flash11enable_sm90INS1_16FlashAttnBwdSm90INS1_25CollectiveMainloopBwdSm90ILi2ELi1ELi1EN4cute5tupleIJNS5_1CILi1EEES8_S8_EEENS6_IJNS7_ILi64EEENS7_ILi96EEENS7_ILi192EEEEEENS_10bfloat16_tEfNS_4arch4Sm90ELb0ELb1ELb0ELb0ELb0ELb0ELb1ELb0ELi3ELi1ELi1ELi1ELb0EEENS1_21CollectiveEpilogueBwdISD_SE_SG_Li384ELb0ELb1ELi3EEENS1_19SingleTileSchedulerILb0ELb0ELb0ELi96EEEEEEEEEvNT_6ParamsE,"aw",@nobits
	.sectionflags	@""
	.align	16
	.zero		1024


//--------------------- .nv.shared._ZN7cutlass13device_kernelIN5flash11enable_sm90INS1_16FlashAttnBwdSm90INS1_25CollectiveMainloopBwdSm90ILi2ELi1ELi1EN4cute5tupleIJNS5_1CILi1EEES8_S8_EEENS6_IJNS7_ILi64EEENS7_ILi96EEENS7_ILi192EEEEEENS_10bfloat16_tEfNS_4arch4Sm90ELb0ELb1ELb0ELb0ELb1ELb0ELb1ELb0ELi3ELi1ELi1ELi1ELb0EEENS1_21CollectiveEpilogueBwdISD_SE_SG_Li384ELb0ELb1ELi3EEENS1_19SingleTileSchedulerILb0ELb0ELb0ELi96EEEEEEEEEvNT_6ParamsE --------------------------
	.section	.nv.shared._ZN7cutlass13device_kernelIN5flash11enable_sm90INS1_16FlashAttnBwdSm90INS1_25CollectiveMainloopBwdSm90ILi2ELi1ELi1EN4cute5tupleIJNS5_1CILi1EEES8_S8_EEENS6_IJNS7_ILi64EEENS7_ILi96EEENS7_ILi192EEEEEENS_10bfloat16_tEfNS_4arch4Sm90ELb0ELb1ELb0ELb0ELb1ELb0ELb1ELb0ELi3ELi1ELi1ELi1ELb0EEENS1_21CollectiveEpilogueBwdISD_SE_SG_Li384ELb0ELb1ELi3EEENS1_19SingleTileSchedulerILb0ELb0ELb0ELi96EEEEEEEEEvNT_6ParamsE,"aw",@nobits
	.sectionflags	@""
	.align	16
	.zero		1024


//--------------------- .nv.shared._ZN7cutlass13device_kernelIN5flash11enable_sm90INS1_16FlashAttnBwdSm90INS1_25CollectiveMainloopBwdSm90ILi2ELi1ELi1EN4cute5tupleIJNS5_1CILi1EEES8_S8_EEENS6_IJNS7_ILi64EEENS7_ILi96EEENS7_ILi192EEEEEENS_10bfloat16_tEfNS_4arch4Sm90ELb0ELb1ELb0ELb0ELb0ELb0ELb1ELb0ELi3ELi1ELi1ELi1ELb0EEENS1_24CollectiveEpilogueBwdGQAISD_fSG_Li384ELb0ELb0EEENS1_19SingleTileSchedulerILb0ELb0ELb0ELi96EEEEEEEEEvNT_6ParamsE --------------------------
	.section	.nv.shared._ZN7cutlass13device_kernelIN5flash11enable_sm90INS1_16FlashAttnBwdSm90INS1_25CollectiveMainloopBwdSm90ILi2ELi1ELi1EN4cute5tupleIJNS5_1CILi1EEES8_S8_EEENS6_IJNS7_ILi64EEENS7_ILi96EEENS7_ILi192EEEEEENS_10bfloat16_tEfNS_4arch4Sm90ELb0ELb1ELb0ELb0ELb0ELb0ELb1ELb0ELi3ELi1ELi1ELi1ELb0EEENS1_24CollectiveEpilogueBwdGQAISD_fSG_Li384ELb0ELb0EEENS1_19SingleTileSchedulerILb0ELb0ELb0ELi96EEEEEEEEEvNT_6ParamsE,"aw",@nobits
	.sectionflags	@""
	.align	16
	.zero		1024


//--------------------- .nv.shared._ZN7cutlass13device_kernelIN5flash11enable_sm90INS1_16FlashAttnBwdSm90INS1_25CollectiveMainloopBwdSm90ILi2ELi1ELi1EN4cute5tupleIJNS5_1CILi1EEES8_S8_EEENS6_IJNS7_ILi64EEENS7_ILi96EEENS7_ILi192EEEEEENS_10bfloat16_tEfNS_4arch4Sm90ELb0ELb1ELb0ELb0ELb1ELb0ELb1ELb0ELi3ELi1ELi1ELi1ELb0EEENS1_24CollectiveEpilogueBwdGQAISD_fSG_Li384ELb0ELb1EEENS1_19SingleTileSchedulerILb0ELb0ELb0ELi96EEEEEEEEEvNT_6ParamsE --------------------------
	.section	.nv.shared._ZN7cutlass13device_kernelIN5flash11enable_sm90INS1_16FlashAttnBwdSm90INS1_25CollectiveMainloopBwdSm90ILi2ELi1ELi1EN4cute5tupleIJNS5_1CILi1EEES8_S8_EEENS6_IJNS7_ILi64EEENS7_ILi96EEENS7_ILi192EEEEEENS_10bfloat16_tEfNS_4arch4Sm90ELb0ELb1ELb0ELb0ELb1ELb0ELb1ELb0ELi3ELi1ELi1ELi1ELb0EEENS1_24CollectiveEpilogueBwdGQAISD_fSG_Li384ELb0ELb1EEENS1_19SingleTileSchedulerILb0ELb0ELb0ELi96EEEEEEEEEvNT_6ParamsE,"aw",@nobits
	.sectionflags	@""
	.align	16
	.zero		1024


//--------------------- .nv.shared._ZN7cutlass13device_kernelIN5flash11enable_sm90INS1_16FlashAttnBwdSm90INS1_25CollectiveMainloopBwdSm90ILi2ELi1ELi1EN4cute5tupleIJNS5_1CILi1EEES8_S8_EEENS6_IJNS7_ILi64EEENS7_ILi96EEENS7_ILi192EEEEEENS_10bfloat16_tEfNS_4arch4Sm90ELb0ELb1ELb0ELb1ELb0ELb0ELb1ELb0ELi3ELi1ELi1ELi1ELb0EEENS1_21CollectiveEpilogueBwdISD_SE_SG_Li384ELb1ELb1ELi3EEENS1_19SingleTileSchedulerILb1ELb0ELb0ELi96EEEEEEEEEvNT_6ParamsE --------------------------
	.section	.nv.shared._ZN7cutlass13device_kernelIN5flash11enable_sm90INS1_16FlashAttnBwdSm90INS1_25CollectiveMainloopBwdSm90ILi2ELi1ELi1EN4cute5tupleIJNS5_1CILi1EEES8_S8_EEENS6_IJNS7_ILi64EEENS7_ILi96EEENS7_ILi192EEEEEENS_10bfloat16_tEfNS_4arch4Sm90ELb0ELb1ELb0ELb1ELb0ELb0ELb1ELb0ELi3ELi1ELi1ELi1ELb0EEENS1_21CollectiveEpilogueBwdISD_SE_SG_Li384ELb1ELb1ELi3EEENS1_19SingleTileSchedulerILb1ELb0ELb0ELi96EEEEEEEEEvNT_6ParamsE,"aw",@nobits
	.sectionflags	@""
	.align	16
	.zero		1024


//--------------------- .nv.shared._ZN7cutlass13device_kernelIN5flash11enable_sm90INS1_16FlashAttnBwdSm90INS1_25CollectiveMainloopBwdSm90ILi2ELi1ELi1EN4cute5tupleIJNS5_1CILi1EEES8_S8_EEENS6_IJNS7_ILi64EEENS7_ILi96EEENS7_ILi192EEEEEENS_10bfloat16_tEfNS_4arch4Sm90ELb0ELb1ELb0ELb1ELb1ELb0ELb1ELb0ELi3ELi1ELi1ELi1ELb0EEENS1_21CollectiveEpilogueBwdISD_SE_SG_Li384ELb1ELb1ELi3EEENS1_19SingleTileSchedulerILb1ELb0ELb0ELi96EEEEEEEEEvNT_6ParamsE --------------------------
	.section	.nv.shared._ZN7cutlass13device_kernelIN5flash11enable_sm90INS1_16FlashAttnBwdSm90INS1_25CollectiveMainloopBwdSm90ILi2ELi1ELi1EN4cute5tupleIJNS5_1CILi1EEES8_S8_EEENS6_IJNS7_ILi64EEENS7_ILi96EEENS7_ILi192EEEEEENS_10bfloat16_tEfNS_4arch4Sm90ELb0ELb1ELb0ELb1ELb1ELb0ELb1ELb0ELi3ELi1ELi1ELi1ELb0EEENS1_21CollectiveEpilogueBwdISD_SE_SG_Li384ELb1ELb1ELi3EEENS1_19SingleTileSchedulerILb1ELb0ELb0ELi96EEEEEEEEEvNT_6ParamsE,"aw",@nobits
	.sectionflags	@""
	.align	16
	.zero		1024


//--------------------- .nv.shared._ZN7cutlass13device_kernelIN5flash11enable_sm90INS1_16FlashAttnBwdSm90INS1_25CollectiveMainloopBwdSm90ILi2ELi1ELi1EN4cute5tupleIJNS5_1CILi1EEES8_S8_EEENS6_IJNS7_ILi64EEENS7_ILi96EEENS7_ILi192EEEEEENS_10bfloat16_tEfNS_4arch4Sm90ELb0ELb1ELb0ELb1ELb0ELb0ELb1ELb0ELi3ELi1ELi1ELi1ELb0EEENS1_24CollectiveEpilogueBwdGQAISD_fSG_Li384ELb1ELb0EEENS1_19SingleTileSchedulerILb1ELb0ELb0ELi96EEEEEEEEEvNT_6ParamsE --------------------------
	.section	.nv.shared._ZN7cutlass13device_kernelIN5flash11enable_sm90INS1_16FlashAttnBwdSm90INS1_25CollectiveMainloopBwdSm90ILi2ELi1ELi1EN4cute5tupleIJNS5_1CILi1EEES8_S8_EEENS6_IJNS7_ILi64EEENS7_ILi96EEENS7_ILi192EEEEEENS_10bfloat16_tEfNS_4arch4Sm90ELb0ELb1ELb0ELb1ELb0ELb0ELb1ELb0ELi3ELi1ELi1ELi1ELb0EEENS1_24CollectiveEpilogueBwdGQAISD_fSG_Li384ELb1ELb0EEENS1_19SingleTileSchedulerILb1ELb0ELb0ELi96EEEEEEEEEvNT_6ParamsE,"aw",@nobits
	.sectionflags	@""
	.align	16
	.zero		1024


//--------------------- .nv.shared._ZN7cutlass13device_kernelIN5flash11enable_sm90INS1_16FlashAttnBwdSm90INS1_25CollectiveMainloopBwdSm90ILi2ELi1ELi1EN4cute5tupleIJNS5_1CILi1EEES8_S8_EEENS6_IJNS7_ILi64EEENS7_ILi96EEENS7_ILi192EEEEEENS_10bfloat16_tEfNS_4arch4Sm90ELb0ELb1ELb0ELb1ELb1ELb0ELb1ELb0ELi3ELi1ELi1ELi1ELb0EEENS1_24CollectiveEpilogueBwdGQAISD_fSG_Li384ELb1ELb1EEENS1_19SingleTileSchedulerILb1ELb0ELb0ELi96EEEEEEEEEvNT_6ParamsE --------------------------
	.section	.nv.shared._ZN7cutlass13device_kernelIN5flash11enable_sm90INS1_16FlashAttnBwdSm90INS1_25CollectiveMainloopBwdSm90ILi2ELi1ELi1EN4cute5tupleIJNS5_1CILi1EEES8_S8_EEENS6_IJNS7_ILi64EEENS7_ILi96EEENS7_ILi192EEEEEENS_10bfloat16_tEfNS_4arch4Sm90ELb0ELb1ELb0ELb1ELb1ELb0ELb1ELb0ELi3ELi1ELi1ELi1ELb0EEENS1_24CollectiveEpilogueBwdGQAISD_fSG_Li384ELb1ELb1EEENS1_19SingleTileSchedulerILb1ELb0ELb0ELi96EEEEEEEEEvNT_6ParamsE,"aw",@nobits
	.sectionflags	@""
	.align	16
	.zero		1024


//--------------------- .nv.shared._ZN7cutlass13device_kernelIN5flash11enable_sm90INS1_16FlashAttnBwdSm90INS1_25CollectiveMainloopBwdSm90ILi2ELi1ELi1EN4cute5tupleIJNS5_1CILi1EEES8_S8_EEENS6_IJNS7_ILi64EEENS7_ILi96EEENS7_ILi192EEEEEENS_10bfloat16_tEfNS_4arch4Sm90ELb1ELb0ELb0ELb0ELb0ELb0ELb1ELb0ELi3ELi1ELi1ELi1ELb0EEENS1_21CollectiveEpilogueBwdISD_SE_SG_Li384ELb0ELb1ELi3EEENS1_25SingleTileBwdLPTSchedulerILb0ELi96ELb0EEEEEEEEEvNT_6ParamsE --------------------------
	.section	.nv.shared._ZN7cutlass13device_kernelIN5flash11enable_sm90INS1_16FlashAttnBwdSm90INS1_25CollectiveMainloopBwdSm90ILi2ELi1ELi1EN4cute5tupleIJNS5_1CILi1EEES8_S8_EEENS6_IJNS7_ILi64EEENS7_ILi96EEENS7_ILi192EEEEEENS_10bfloat16_tEfNS_4arch4Sm90ELb1ELb0ELb0ELb0ELb0ELb0ELb1ELb0ELi3ELi1ELi1ELi1ELb0EEENS1_21CollectiveEpilogueBwdISD_SE_SG_Li384ELb0ELb1ELi3EEENS1_25SingleTileBwdLPTSchedulerILb0ELi96ELb0EEEEEEEEEvNT_6ParamsE,"aw",@nobits
	.sectionflags	@""
	.align	16
	.zero		1024


//--------------------- .nv.shared._ZN7cutlass13device_kernelIN5flash11enable_sm90INS1_16FlashAttnBwdSm90INS1_25CollectiveMainloopBwdSm90ILi2ELi1ELi1EN4cute5tupleIJNS5_1CILi1EEES8_S8_EEENS6_IJNS7_ILi64EEENS7_ILi96EEENS7_ILi192EEEEEENS_10bfloat16_tEfNS_4arch4Sm90ELb1ELb0ELb0ELb0ELb1ELb0ELb1ELb0ELi3ELi1ELi1ELi1ELb0EEENS1_21CollectiveEpilogueBwdISD_SE_SG_Li384ELb0ELb1ELi3EEENS1_25SingleTileBwdLPTSchedulerILb0ELi96ELb1EEEEEEEEEvNT_6ParamsE --------------------------
	.section	.nv.shared._ZN7cutlass13device_kernelIN5flash11enable_sm90INS1_16FlashAttnBwdSm90INS1_25CollectiveMainloopBwdSm90ILi2ELi1ELi1EN4cute5tupleIJNS5_1CILi1EEES8_S8_EEENS6_IJNS7_ILi64EEENS7_ILi96EEENS7_ILi192EEEEEENS_10bfloat16_tEfNS_4arch4Sm90ELb1ELb0ELb0ELb0ELb1ELb0ELb1ELb0ELi3ELi1ELi1ELi1ELb0EEENS1_21CollectiveEpilogueBwdISD_SE_SG_Li384ELb0ELb1ELi3EEENS1_25SingleTileBwdLPTSchedulerILb0ELi96ELb1EEEEEEEEEvNT_6ParamsE,"aw",@nobits
	.sectionflags	@""
	.align	16
	.zero		1024


//--------------------- .nv.shared._ZN7cutlass13device_kernelIN5flash11enable_sm90INS1_16FlashAttnBwdSm90INS1_25CollectiveMainloopBwdSm90ILi2ELi1ELi1EN4cute5tupleIJNS5_1CILi1EEES8_S8_EEENS6_IJNS7_ILi64EEENS7_ILi96EEENS7_ILi192EEEEEENS_10bfloat16_tEfNS_4arch4Sm90ELb1ELb0ELb0ELb0ELb0ELb0ELb1ELb0ELi3ELi1ELi1ELi1ELb0EEENS1_24CollectiveEpilogueBwdGQAISD_fSG_Li384ELb0ELb0EEENS1_25SingleTileBwdLPTSchedulerILb0ELi96ELb0EEEEEEEEEvNT_6ParamsE --------------------------
	.section	.nv.shared._ZN7cutlass13device_kernelIN5flash11enable_sm90INS1_16FlashAttnBwdSm90INS1_25CollectiveMainloopBwdSm90ILi2ELi1ELi1EN4cute5tupleIJNS5_1CILi1EEES8_S8_EEENS6_IJNS7_ILi64EEENS7_ILi96EEENS7_ILi192EEEEEENS_10bfloat16_tEfNS_4arch4Sm90ELb1ELb0ELb0ELb0ELb0ELb0ELb1ELb0ELi3ELi1ELi1ELi1ELb0EEENS1_24CollectiveEpilogueBwdGQAISD_fSG_Li384ELb0ELb0EEENS1_25SingleTileBwdLPTSchedulerILb0ELi96ELb0EEEEEEEEEvNT_6ParamsE,"aw",@nobits
	.sectionflags	@""
	.align	16
	.zero		1024


//--------------------- .nv.shared._ZN7cutlass13device_kernelIN5flash11enable_sm90INS1_16FlashAttnBwdSm90INS1_25CollectiveMainloopBwdSm90ILi2ELi1ELi1EN4cute5tupleIJNS5_1CILi1EEES8_S8_EEENS6_IJNS7_ILi64EEENS7_ILi96EEENS7_ILi192EEEEEENS_10bfloat16_tEfNS_4arch4Sm90ELb1ELb0ELb0ELb0ELb1ELb0ELb1ELb0ELi3ELi1ELi1ELi1ELb0EEENS1_24CollectiveEpilogueBwdGQAISD_fSG_Li384ELb0ELb1EEENS1_25SingleTileBwdLPTSchedulerILb0ELi96ELb1EEEEEEEEEvNT_6ParamsE --------------------------
	.section	.nv.shared._ZN7cutlass13device_kernelIN5flash11enable_sm90INS1_16FlashAttnBwdSm90INS1_25CollectiveMainloopBwdSm90ILi2ELi1ELi1EN4cute5tupleIJNS5_1CILi1EEES8_S8_EEENS6_IJNS7_ILi64EEENS7_ILi96EEENS7_ILi192EEEEEENS_10bfloat16_tEfNS_4arch4Sm90ELb1ELb0ELb0ELb0ELb1ELb0ELb1ELb0ELi3ELi1ELi1ELi1ELb0EEENS1_24CollectiveEpilogueBwdGQAISD_fSG_Li384ELb0ELb1EEENS1_25SingleTileBwdLPTSchedulerILb0ELi96ELb1EEEEEEEEEvNT_6ParamsE,"aw",@nobits
	.sectionflags	@""
	.align	16
	.zero		1024


//--------------------- .nv.shared._ZN7cutlass13device_kernelIN5flash22FlashAttnBwdPreprocessIN4cute5tupleIJNS3_1CILi64EEENS5_ILi192EEEEEENS_10bfloat16_tEfNS_4arch4Sm90ELb1ELb0EEEEEvNT_6ParamsE --------------------------
	.section	.nv.shared._ZN7cutlass13device_kernelIN5flash22FlashAttnBwdPreprocessIN4cute5tupleIJNS3_1CILi64EEENS5_ILi192EEEEEENS_10bfloat16_tEfNS_4arch4Sm90ELb1ELb0EEEEEvNT_6ParamsE,"aw",@nobits
	.sectionflags	@""
	.align	16
	.zero		1024


//--------------------- .nv.shared._ZN7cutlass13device_kernelIN5flash11enable_sm90INS1_16FlashAttnBwdSm90INS1_25CollectiveMainloopBwdSm90ILi2ELi1ELi1EN4cute5tupleIJNS5_1CILi1EEES8_S8_EEENS6_IJNS7_ILi64EEENS7_ILi96EEENS7_ILi192EEEEEENS_10bfloat16_tEfNS_4arch4Sm90ELb1ELb0ELb0ELb1ELb0ELb0ELb1ELb0ELi3ELi1ELi1ELi1ELb0EEENS1_21CollectiveEpilogueBwdISD_SE_SG_Li384ELb1ELb1ELi3EEENS1_25SingleTileBwdLPTSchedulerILb1ELi96ELb0EEEEEEEEEvNT_6ParamsE --------------------------
	.section	.nv.shared._ZN7cutlass13device_kernelIN5flash11enable_sm90INS1_16FlashAttnBwdSm90INS1_25CollectiveMainloopBwdSm90ILi2ELi1ELi1EN4cute5tupleIJNS5_1CILi1EEES8_S8_EEENS6_IJNS7_ILi64EEENS7_ILi96EEENS7_ILi192EEEEEENS_10bfloat16_tEfNS_4arch4Sm90ELb1ELb0ELb0ELb1ELb0ELb0ELb1ELb0ELi3ELi1ELi1ELi1ELb0EEENS1_21CollectiveEpilogueBwdISD_SE_SG_Li384ELb1ELb1ELi3EEENS1_25SingleTileBwdLPTSchedulerILb1ELi96ELb0EEEEEEEEEvNT_6ParamsE,"aw",@nobits
	.sectionflags	@""
	.align	16
	.zero		1024


//--------------------- .nv.shared._ZN7cutlass13device_kernelIN5flash11enable_sm90INS1_16FlashAttnBwdSm90INS1_25CollectiveMainloopBwdSm90ILi2ELi1ELi1EN4cute5tupleIJNS5_1CILi1EEES8_S8_EEENS6_IJNS7_ILi64EEENS7_ILi96EEENS7_ILi192EEEEEENS_10bfloat16_tEfNS_4arch4Sm90ELb1ELb0ELb0ELb1ELb1ELb0ELb1ELb0ELi3ELi1ELi1ELi1ELb0EEENS1_21CollectiveEpilogueBwdISD_SE_SG_Li384ELb1ELb1ELi3EEENS1_25SingleTileBwdLPTSchedulerILb1ELi96ELb1EEEEEEEEEvNT_6ParamsE --------------------------
	.section	.nv.shared._ZN7cutlass13device_kernelIN5flash11enable_sm90INS1_16FlashAttnBwdSm90INS1_25CollectiveMainloopBwdSm90ILi2ELi1ELi1EN4cute5tupleIJNS5_1CILi1EEES8_S8_EEENS6_IJNS7_ILi64EEENS7_ILi96EEENS7_ILi192EEEEEENS_10bfloat16_tEfNS_4arch4Sm90ELb1ELb0ELb0ELb1ELb1ELb0ELb1ELb0ELi3ELi1ELi1ELi1ELb0EEENS1_21CollectiveEpilogueBwdISD_SE_SG_Li384ELb1ELb1ELi3EEENS1_25SingleTileBwdLPTSchedulerILb1ELi96ELb1EEEEEEEEEvNT_6ParamsE,"aw",@nobits
	.sectionflags	@""
	.align	16
	.zero		1024


//--------------------- .nv.shared._ZN7cutlass13device_kernelIN5flash11enable_sm90INS1_16FlashAttnBwdSm90INS1_25CollectiveMainloopBwdSm90ILi2ELi1ELi1EN4cute5tupleIJNS5_1CILi1EEES8_S8_EEENS6_IJNS7_ILi64EEENS7_ILi96EEENS7_ILi192EEEEEENS_10bfloat16_tEfNS_4arch4Sm90ELb1ELb0ELb0ELb1ELb0ELb0ELb1ELb0ELi3ELi1ELi1ELi1ELb0EEENS1_24CollectiveEpilogueBwdGQAISD_fSG_Li384ELb1ELb0EEENS1_25SingleTileBwdLPTSchedulerILb1ELi96ELb0EEEEEEEEEvNT_6ParamsE --------------------------
	.section	.nv.shared._ZN7cutlass13device_kernelIN5flash11enable_sm90INS1_16FlashAttnBwdSm90INS1_25CollectiveMainloopBwdSm90ILi2ELi1ELi1EN4cute5tupleIJNS5_1CILi1EEES8_S8_EEENS6_IJNS7_ILi64EEENS7_ILi96EEENS7_ILi192EEEEEENS_10bfloat16_tEfNS_4arch4Sm90ELb1ELb0ELb0ELb1ELb0ELb0ELb1ELb0ELi3ELi1ELi1ELi1ELb0EEENS1_24CollectiveEpilogueBwdGQAISD_fSG_Li384ELb1ELb0EEENS1_25SingleTileBwdLPTSchedulerILb1ELi96ELb0EEEEEEEEEvNT_6ParamsE,"aw",@nobits
	.sectionflags	@""
	.align	16
	.zero		1024


//--------------------- .nv.shared._ZN7cutlass13device_kernelIN5flash32FlashAttnBwdPostprocessConvertdQIN4cute5tupleIJNS3_1CILi96EEENS5_ILi192EEEEEENS_10bfloat16_tEfNS_4arch4Sm90ELi384ENS3_8TiledMMAINS3_8MMA_AtomIJNS3_4SM904GMMA27MMA_64x96x16_F32BF16BF16_SSILNSF_5MajorE1ELSH_1ELNSF_7ScaleInE1ELSI_1EEEEEENS3_6LayoutINS4_IJNS5_ILi3EEENS5_ILi1EEESN_EEENS4_IJSN_NS5_ILi0EEESP_EEEEENS4_IJNS3_10UnderscoreESS_SS_EEEEELb1EEEEEvNT_6ParamsE --------------------------
	.section	.nv.shared._ZN7cutlass13device_kernelIN5flash32FlashAttnBwdPostprocessConvertdQIN4cute5tupleIJNS3_1CILi96EEENS5_ILi192EEEEEENS_10bfloat16_tEfNS_4arch4Sm90ELi384ENS3_8TiledMMAINS3_8MMA_AtomIJNS3_4SM904GMMA27MMA_64x96x16_F32BF16BF16_SSILNSF_5MajorE1ELSH_1ELNSF_7ScaleInE1ELSI_1EEEEEENS3_6LayoutINS4_IJNS5_ILi3EEENS5_ILi1EEESN_EEENS4_IJSN_NS5_ILi0EEESP_EEEEENS4_IJNS3_10UnderscoreESS_SS_EEEEELb1EEEEEvNT_6ParamsE,"aw",@nobits
	.sectionflags	@""
	.align	16
	.zero		1024


//--------------------- .nv.shared._ZN7cutlass13device_kernelIN5flash32FlashAttnBwdPostprocessConvertdQIN4cute5tupleIJNS3_1CILi64EEENS5_ILi192EEEEEENS_10bfloat16_tEfNS_4arch4Sm90ELi384ENS3_8TiledMMAINS3_8MMA_AtomIJNS3_4SM904GMMA27MMA_64x64x16_F32BF16BF16_SSILNSF_5MajorE0ELSH_1ELNSF_7ScaleInE1ELSI_1EEEEEENS3_6LayoutINS4_IJNS5_ILi1EEENS5_ILi3EEESM_EEENS4_IJNS5_ILi0EEESM_SP_EEEEENS4_IJNS3_10UnderscoreESS_SS_EEEEELb0EEEEEvNT_6ParamsE --------------------------
	.section	.nv.shared._ZN7cutlass13device_kernelIN5flash32FlashAttnBwdPostprocessConvertdQIN4cute5tupleIJNS3_1CILi64EEENS5_ILi192EEEEEENS_10bfloat16_tEfNS_4arch4Sm90ELi384ENS3_8TiledMMAINS3_8MMA_AtomIJNS3_4SM904GMMA27MMA_64x64x16_F32BF16BF16_SSILNSF_5MajorE0ELSH_1ELNSF_7ScaleInE1ELSI_1EEEEEENS3_6LayoutINS4_IJNS5_ILi1EEENS5_ILi3EEESM_EEENS4_IJNS5_ILi0EEESM_SP_EEEEENS4_IJNS3_10UnderscoreESS_SS_EEEEELb0EEEEEvNT_6ParamsE,"aw",@nobits
	.sectionflags	@""
	.align	16
	.zero		1024


//--------------------- .nv.shared._ZN7cutlass13device_kernelIN5flash11enable_sm90INS1_16FlashAttnBwdSm90INS1_25CollectiveMainloopBwdSm90ILi2ELi1ELi1EN4cute5tupleIJNS5_1CILi1EEES8_S8_EEENS6_IJNS7_ILi64EEENS7_ILi96EEENS7_ILi192EEEEEENS_10bfloat16_tEfNS_4arch4Sm90ELb1ELb0ELb0ELb1ELb1ELb0ELb1ELb0ELi3ELi1ELi1ELi1ELb0EEENS1_24CollectiveEpilogueBwdGQAISD_fSG_Li384ELb1ELb1EEENS1_25SingleTileBwdLPTSchedulerILb1ELi96ELb1EEEEEEEEEvNT_6ParamsE --------------------------
	.section	.nv.shared._ZN7cutlass13device_kernelIN5flash11enable_sm90INS1_16FlashAttnBwdSm90INS1_25CollectiveMainloopBwdSm90ILi2ELi1ELi1EN4cute5tupleIJNS5_1CILi1EEES8_S8_EEENS6_IJNS7_ILi64EEENS7_ILi96EEENS7_ILi192EEEEEENS_10bfloat16_tEfNS_4arch4Sm90ELb1ELb0ELb0ELb1ELb1ELb0ELb1ELb0ELi3ELi1ELi1ELi1ELb0EEENS1_24CollectiveEpilogueBwdGQAISD_fSG_Li384ELb1ELb1EEENS1_25SingleTileBwdLPTSchedulerILb1ELi96ELb1EEEEEEEEEvNT_6ParamsE,"aw",@nobits
	.sectionflags	@""
	.align	16
	.zero		1024


//--------------------- .nv.shared._ZN7cutlass13device_kernelIN5flash22FlashAttnBwdPreprocessIN4cute5tupleIJNS3_1CILi64EEENS5_ILi192EEEEEENS_10bfloat16_tEfNS_4arch4Sm90ELb1ELb1EEEEEvNT_6ParamsE --------------------------
	.section	.nv.shared._ZN7cutlass13device_kernelIN5flash22FlashAttnBwdPreprocessIN4cute5tupleIJNS3_1CILi64EEENS5_ILi192EEEEEENS_10bfloat16_tEfNS_4arch4Sm90ELb1ELb1EEEEEvNT_6ParamsE,"aw",@nobits
	.sectionflags	@""
	.align	16
	.zero		1024


//--------------------- .nv.constant0._ZN7cutlass13device_kernelIN5flash11enable_sm90INS1_16FlashAttnBwdSm90INS1_25CollectiveMainloopBwdSm90ILi2ELi1ELi1EN4cute5tupleIJNS5_1CILi1EEES8_S8_EEENS6_IJNS7_ILi64EEENS7_ILi96EEENS7_ILi192EEEEEENS_10bfloat16_tEfNS_4arch4Sm90ELb0ELb0ELb0ELb0ELb0ELb0ELb1ELb0ELi3ELi1ELi1ELi1ELb0EEENS1_21CollectiveEpilogueBwdISD_SE_SG_Li384ELb0ELb1ELi3EEENS1_19SingleTileSchedulerILb0ELb0ELb0ELi96EEEEEEEEEvNT_6ParamsE --------------------------
	.section	.nv.constant0._ZN7cutlass13device_kernelIN5flash11enable_sm90INS1_16FlashAttnBwdSm90INS1_25CollectiveMainloopBwdSm90ILi2ELi1ELi1EN4cute5tupleIJNS5_1CILi1EEES8_S8_EEENS6_IJNS7_ILi64EEENS7_ILi96EEENS7_ILi192EEEEEENS_10bfloat16_tEfNS_4arch4Sm90ELb0ELb0ELb0ELb0ELb0ELb0ELb1ELb0ELi3ELi1ELi1ELi1ELb0EEENS1_21CollectiveEpilogueBwdISD_SE_SG_Li384ELb0ELb1ELi3EEENS1_19SingleTileSchedulerILb0ELb0ELb0ELi96EEEEEEEEEvNT_6ParamsE,"a",@progbits
	.sectionflags	@""
	.align	4
.nv.constant0._ZN7cutlass13device_kernelIN5flash11enable_sm90INS1_16FlashAttnBwdSm90INS1_25CollectiveMainloopBwdSm90ILi2ELi1ELi1EN4cute5tupleIJNS5_1CILi1EEES8_S8_EEENS6_IJNS7_ILi64EEENS7_ILi96EEENS7_ILi192EEEEEENS_10bfloat16_tEfNS_4arch4Sm90ELb0ELb0ELb0ELb0ELb0ELb0ELb1ELb0ELi3ELi1ELi1ELi1ELb0EEENS1_21CollectiveEpilogueBwdISD_SE_SG_Li384ELb0ELb1ELi3EEENS1_19SingleTileSchedulerILb0ELb0ELb0ELi96EEEEEEEEEvNT_6ParamsE:
	.zero		2944


//--------------------- .nv.constant0._ZN7cutlass13device_kernelIN5flash11enable_sm90INS1_16FlashAttnBwdSm90INS1_25CollectiveMainloopBwdSm90ILi2ELi1ELi1EN4cute5tupleIJNS5_1CILi1EEES8_S8_EEENS6_IJNS7_ILi64EEENS7_ILi96EEENS7_ILi192EEEEEENS_10bfloat16_tEfNS_4arch4Sm90ELb0ELb0ELb0ELb0ELb1ELb0ELb1ELb0ELi3ELi1ELi1ELi1ELb0EEENS1_21CollectiveEpilogueBwdISD_SE_SG_Li384ELb0ELb1ELi3EEENS1_19SingleTileSchedulerILb0ELb0ELb0ELi96EEEEEEEEEvNT_6ParamsE --------------------------
	.section	.nv.constant0._ZN7cutlass13device_kernelIN5flash11enable_sm90INS1_16FlashAttnBwdSm90INS1_25CollectiveMainloopBwdSm90ILi2ELi1ELi1EN4cute5tupleIJNS5_1CILi1EEES8_S8_EEENS6_IJNS7_ILi64EEENS7_ILi96EEENS7_ILi192EEEEEENS_10bfloat16_tEfNS_4arch4Sm90ELb0ELb0ELb0ELb0ELb1ELb0ELb1ELb0ELi3ELi1ELi1ELi1ELb0EEENS1_21CollectiveEpilogueBwdISD_SE_SG_Li384ELb0ELb1ELi3EEENS1_19SingleTileSchedulerILb0ELb0ELb0ELi96EEEEEEEEEvNT_6ParamsE,"a",@progbits
	.sectionflags	@""
	.align	4
.nv.constant0._ZN7cutlass13device_kernelIN5flash11enable_sm90INS1_16FlashAttnBwdSm90INS1_25CollectiveMainloopBwdSm90ILi2ELi1ELi1EN4cute5tupleIJNS5_1CILi1EEES8_S8_EEENS6_IJNS7_ILi64EEENS7_ILi96EEENS7_ILi192EEEEEENS_10bfloat16_tEfNS_4arch4Sm90ELb0ELb0ELb0ELb0ELb1ELb0ELb1ELb0ELi3ELi1ELi1ELi1ELb0EEENS1_21CollectiveEpilogueBwdISD_SE_SG_Li384ELb0ELb1ELi3EEENS1_19SingleTileSchedulerILb0ELb0ELb0ELi96EEEEEEEEEvNT_6ParamsE:
	.zero		2944


//--------------------- .nv.constant0._ZN7cutlass13device_kernelIN5flash11enable_sm90INS1_16FlashAttnBwdSm90INS1_25CollectiveMainloopBwdSm90ILi2ELi1ELi1EN4cute5tupleIJNS5_1CILi1EEES8_S8_EEENS6_IJNS7_ILi64EEENS7_ILi96EEENS7_ILi192EEEEEENS_10bfloat16_tEfNS_4arch4Sm90ELb0ELb0ELb0ELb0ELb0ELb0ELb1ELb0ELi3ELi1ELi1ELi1ELb0EEENS1_24CollectiveEpilogueBwdGQAISD_fSG_Li384ELb0ELb0EEENS1_19SingleTileSchedulerILb0ELb0ELb0ELi96EEEEEEEEEvNT_6ParamsE --------------------------
	.section	.nv.constant0._ZN7cutlass13device_kernelIN5flash11enable_sm90INS1_16FlashAttnBwdSm90INS1_25CollectiveMainloopBwdSm90ILi2ELi1ELi1EN4cute5tupleIJNS5_1CILi1EEES8_S8_EEENS6_IJNS7_ILi64EEENS7_ILi96EEENS7_ILi192EEEEEENS_10bfloat16_tEfNS_4arch4Sm90ELb0ELb0ELb0ELb0ELb0ELb0ELb1ELb0ELi3ELi1ELi1ELi1ELb0EEENS1_24CollectiveEpilogueBwdGQAISD_fSG_Li384ELb0ELb0EEENS1_19SingleTileSchedulerILb0ELb0ELb0ELi96EEEEEEEEEvNT_6ParamsE,"a",@progbits
	.sectionflags	@""
	.align	4
.nv.constant0._ZN7cutlass13device_kernelIN5flash11enable_sm90INS1_16FlashAttnBwdSm90INS1_25CollectiveMainloopBwdSm90ILi2ELi1ELi1EN4cute5tupleIJNS5_1CILi1EEES8_S8_EEENS6_IJNS7_ILi64EEENS7_ILi96EEENS7_ILi192EEEEEENS_10bfloat16_tEfNS_4arch4Sm90ELb0ELb0ELb0ELb0ELb0ELb0ELb1ELb0ELi3ELi1ELi1ELi1ELb0EEENS1_24CollectiveEpilogueBwdGQAISD_fSG_Li384ELb0ELb0EEENS1_19SingleTileSchedulerILb0ELb0ELb0ELi96EEEEEEEEEvNT_6ParamsE:
	.zero		2304


//--------------------- .nv.constant0._ZN7cutlass13device_kernelIN5flash11enable_sm90INS1_16FlashAttnBwdSm90INS1_25CollectiveMainloopBwdSm90ILi2ELi1ELi1EN4cute5tupleIJNS5_1CILi1EEES8_S8_EEENS6_IJNS7_ILi64EEENS7_ILi96EEENS7_ILi192EEEEEENS_10bfloat16_tEfNS_4arch4Sm90ELb0ELb0ELb0ELb0ELb1ELb0ELb1ELb0ELi3ELi1ELi1ELi1ELb0EEENS1_24CollectiveEpilogueBwdGQAISD_fSG_Li384ELb0ELb1EEENS1_19SingleTileSchedulerILb0ELb0ELb0ELi96EEEEEEEEEvNT_6ParamsE --------------------------
	.section	.nv.constant0._ZN7cutlass13device_kernelIN5flash11enable_sm90INS1_16FlashAttnBwdSm90INS1_25CollectiveMainloopBwdSm90ILi2ELi1ELi1EN4cute5tupleIJNS5_1CILi1EEES8_S8_EEENS6_IJNS7_ILi64EEENS7_ILi96EEENS7_ILi192EEEEEENS_10bfloat16_tEfNS_4arch4Sm90ELb0ELb0ELb0ELb0ELb1ELb0ELb1ELb0ELi3ELi1ELi1ELi1ELb0EEENS1_24CollectiveEpilogueBwdGQAISD_fSG_Li384ELb0ELb1EEENS1_19SingleTileSchedulerILb0ELb0ELb0ELi96EEEEEEEEEvNT_6ParamsE,"a",@progbits
	.sectionflags	@""
	.align	4
.nv.constant0._ZN7cutlass13device_kernelIN5flash11enable_sm90INS1_16FlashAttnBwdSm90INS1_25CollectiveMainloopBwdSm90ILi2ELi1ELi1EN4cute5tupleIJNS5_1CILi1EEES8_S8_EEENS6_IJNS7_ILi64EEENS7_ILi96EEENS7_ILi192EEEEEENS_10bfloat16_tEfNS_4arch4Sm90ELb0ELb0ELb0ELb0ELb1ELb0ELb1ELb0ELi3ELi1ELi1ELi1ELb0EEENS1_24CollectiveEpilogueBwdGQAISD_fSG_Li384ELb0ELb1EEENS1_19SingleTileSchedulerILb0ELb0ELb0ELi96EEEEEEEEEvNT_6ParamsE:
	.zero		2304


//--------------------- .nv.constant0._ZN7cutlass13device_kernelIN5flash11enable_sm90INS1_16FlashAttnBwdSm90INS1_25CollectiveMainloopBwdSm90ILi2ELi1ELi1EN4cute5tupleIJNS5_1CILi1EEES8_S8_EEENS6_IJNS7_ILi64EEENS7_ILi96EEENS7_ILi192EEEEEENS_10bfloat16_tEfNS_4arch4Sm90ELb0ELb0ELb0ELb1ELb0ELb0ELb1ELb0ELi3ELi1ELi1ELi1ELb0EEENS1_21CollectiveEpilogueBwdISD_SE_SG_Li384ELb1ELb1ELi3EEENS1_19SingleTileSchedulerILb1ELb0ELb0ELi96EEEEEEEEEvNT_6ParamsE --------------------------
	.section	.nv.constant0._ZN7cutlass13device_kernelIN5flash11enable_sm90INS1_16FlashAttnBwdSm90INS1_25CollectiveMainloopBwdSm90ILi2ELi1ELi1EN4cute5tupleIJNS5_1CILi1EEES8_S8_EEENS6_IJNS7_ILi64EEENS7_ILi96EEENS7_ILi192EEEEEENS_10bfloat16_tEfNS_4arch4Sm90ELb0ELb0ELb0ELb1ELb0ELb0ELb1ELb0ELi3ELi1ELi1ELi1ELb0EEENS1_21CollectiveEpilogueBwdISD_SE_SG_Li384ELb1ELb1ELi3EEENS1_19SingleTileSchedulerILb1ELb0ELb0ELi96EEEEEEEEEvNT_6ParamsE,"a",@progbits
	.sectionflags	@""
	.align	4
.nv.constant0._ZN7cutlass13device_kernelIN5flash11enable_sm90INS1_16FlashAttnBwdSm90INS1_25CollectiveMainloopBwdSm90ILi2ELi1ELi1EN4cute5tupleIJNS5_1CILi1EEES8_S8_EEENS6_IJNS7_ILi64EEENS7_ILi96EEENS7_ILi192EEEEEENS_10bfloat16_tEfNS_4arch4Sm90ELb0ELb0ELb0ELb1ELb0ELb0ELb1ELb0ELi3ELi1ELi1ELi1ELb0EEENS1_21CollectiveEpilogueBwdISD_SE_SG_Li384ELb1ELb1ELi3EEENS1_19SingleTileSchedulerILb1ELb0ELb0ELi96EEEEEEEEEvNT_6ParamsE:
	.zero		2304


//--------------------- .nv.constant0._ZN7cutlass13device_kernelIN5flash11enable_sm90INS1_16FlashAttnBwdSm90INS1_25CollectiveMainloopBwdSm90ILi2ELi1ELi1EN4cute5tupleIJNS5_1CILi1EEES8_S8_EEENS6_IJNS7_ILi64EEENS7_ILi96EEENS7_ILi192EEEEEENS_10bfloat16_tEfNS_4arch4Sm90ELb0ELb0ELb0ELb1ELb1ELb0ELb1ELb0ELi3ELi1ELi1ELi1ELb0EEENS1_21CollectiveEpilogueBwdISD_SE_SG_Li384ELb1ELb1ELi3EEENS1_19SingleTileSchedulerILb1ELb0ELb0ELi96EEEEEEEEEvNT_6ParamsE --------------------------
	.section	.nv.constant0._ZN7cutlass13device_kernelIN5flash11enable_sm90INS1_16FlashAttnBwdSm90INS1_25CollectiveMainloopBwdSm90ILi2ELi1ELi1EN4cute5tupleIJNS5_1CILi1EEES8_S8_EEENS6_IJNS7_ILi64EEENS7_ILi96EEENS7_ILi192EEEEEENS_10bfloat16_tEfNS_4arch4Sm90ELb0ELb0ELb0ELb1ELb1ELb0ELb1ELb0ELi3ELi1ELi1ELi1ELb0EEENS1_21CollectiveEpilogueBwdISD_SE_SG_Li384ELb1ELb1ELi3EEENS1_19SingleTileSchedulerILb1ELb0ELb0ELi96EEEEEEEEEvNT_6ParamsE,"a",@progbits
	.sectionflags	@""
	.align	4
.nv.constant0._ZN7cutlass13device_kernelIN5flash11enable_sm90INS1_16FlashAttnBwdSm90INS1_25CollectiveMainloopBwdSm90ILi2ELi1ELi1EN4cute5tupleIJNS5_1CILi1EEES8_S8_EEENS6_IJNS7_ILi64EEENS7_ILi96EEENS7_ILi192EEEEEENS_10bfloat16_tEfNS_4arch4Sm90ELb0ELb0ELb0ELb1ELb1ELb0ELb1ELb0ELi3ELi1ELi1ELi1ELb0EEENS1_21CollectiveEpilogueBwdISD_SE_SG_Li384ELb1ELb1ELi3EEENS1_19SingleTileSchedulerILb1ELb0ELb0ELi96EEEEEEEEEvNT_6ParamsE:
	.zero		2304


//--------------------- .nv.constant0._ZN7cutlass13device_kernelIN5flash11enable_sm90INS1_16FlashAttnBwdSm90INS1_25CollectiveMainloopBwdSm90ILi2ELi1ELi1EN4cute5tupleIJNS5_1CILi1EEES8_S8_EEENS6_IJNS7_ILi64EEENS7_ILi96EEENS7_ILi192EEEEEENS_10bfloat16_tEfNS_4arch4Sm90ELb0ELb0ELb0ELb1ELb0ELb0ELb1ELb0ELi3ELi1ELi1ELi1ELb0EEENS1_24CollectiveEpilogueBwdGQAISD_fSG_Li384ELb1ELb0EEENS1_19SingleTileSchedulerILb1ELb0ELb0ELi96EEEEEEEEEvNT_6ParamsE --------------------------
	.section	.nv.constant0._ZN7cutlass13device_kernelIN5flash11enable_sm90INS1_16FlashAttnBwdSm90INS1_25CollectiveMainloopBwdSm90ILi2ELi1ELi1EN4cute5tupleIJNS5_1CILi1EEES8_S8_EEENS6_IJNS7_ILi64EEENS7_ILi96EEENS7_ILi192EEEEEENS_10bfloat16_tEfNS_4arch4Sm90ELb0ELb0ELb0ELb1ELb0ELb0ELb1ELb0ELi3ELi1ELi1ELi1ELb0EEENS1_24CollectiveEpilogueBwdGQAISD_fSG_Li384ELb1ELb0EEENS1_19SingleTileSchedulerILb1ELb0ELb0ELi96EEEEEEEEEvNT_6ParamsE,"a",@progbits
	.sectionflags	@""
	.align	4
.nv.constant0._ZN7cutlass13device_kernelIN5flash11enable_sm90INS1_16FlashAttnBwdSm90INS1_25CollectiveMainloopBwdSm90ILi2ELi1ELi1EN4cute5tupleIJNS5_1CILi1EEES8_S8_EEENS6_IJNS7_ILi64EEENS7_ILi96EEENS7_ILi192EEEEEENS_10bfloat16_tEfNS_4arch4Sm90ELb0ELb0ELb0ELb1ELb0ELb0ELb1ELb0ELi3ELi1ELi1ELi1ELb0EEENS1_24CollectiveEpilogueBwdGQAISD_fSG_Li384ELb1ELb0EEENS1_19SingleTileSchedulerILb1ELb0ELb0ELi96EEEEEEEEEvNT_6ParamsE:
	.zero		2304


//--------------------- .nv.constant0._ZN7cutlass13device_kernelIN5flash11enable_sm90INS1_16FlashAttnBwdSm90INS1_25CollectiveMainloopBwdSm90ILi2ELi1ELi1EN4cute5tupleIJNS5_1CILi1EEES8_S8_EEENS6_IJNS7_ILi64EEENS7_ILi96EEENS7_ILi192EEEEEENS_10bfloat16_tEfNS_4arch4Sm90ELb0ELb0ELb0ELb1ELb1ELb0ELb1ELb0ELi3ELi1ELi1ELi1ELb0EEENS1_24CollectiveEpilogueBwdGQAISD_fSG_Li384ELb1ELb1EEENS1_19SingleTileSchedulerILb1ELb0ELb0ELi96EEEEEEEEEvNT_6ParamsE --------------------------
	.section	.nv.constant0._ZN7cutlass13device_kernelIN5flash11enable_sm90INS1_16FlashAttnBwdSm90INS1_25CollectiveMainloopBwdSm90ILi2ELi1ELi1EN4cute5tupleIJNS5_1CILi1EEES8_S8_EEENS6_IJNS7_ILi64EEENS7_ILi96EEENS7_ILi192EEEEEENS_10bfloat16_tEfNS_4arch4Sm90ELb0ELb0ELb0ELb1ELb1ELb0ELb1ELb0ELi3ELi1ELi1ELi1ELb0EEENS1_24CollectiveEpilogueBwdGQAISD_fSG_Li384ELb1ELb1EEENS1_19SingleTileSchedulerILb1ELb0ELb0ELi96EEEEEEEEEvNT_6ParamsE,"a",@progbits
	.sectionflags	@""
	.align	4
.nv.constant0._ZN7cutlass13device_kernelIN5flash11enable_sm90INS1_16FlashAttnBwdSm90INS1_25CollectiveMainloopBwdSm90ILi2ELi1ELi1EN4cute5tupleIJNS5_1CILi1EEES8_S8_EEENS6_IJNS7_ILi64EEENS7_ILi96EEENS7_ILi192EEEEEENS_10bfloat16_tEfNS_4arch4Sm90ELb0ELb0ELb0ELb1ELb1ELb0ELb1ELb0ELi3ELi1ELi1ELi1ELb0EEENS1_24CollectiveEpilogueBwdGQAISD_fSG_Li384ELb1ELb1EEENS1_19SingleTileSchedulerILb1ELb0ELb0ELi96EEEEEEEEEvNT_6ParamsE:
	.zero		2304


//--------------------- .nv.constant0._ZN7cutlass13device_kernelIN5flash11enable_sm90INS1_16FlashAttnBwdSm90INS1_25CollectiveMainloopBwdSm90ILi2ELi1ELi1EN4cute5tupleIJNS5_1CILi1EEES8_S8_EEENS6_IJNS7_ILi64EEENS7_ILi96EEENS7_ILi192EEEEEENS_10bfloat16_tEfNS_4arch4Sm90ELb0ELb1ELb0ELb0ELb0ELb0ELb1ELb0ELi3ELi1ELi1ELi1ELb0EEENS1_21CollectiveEpilogueBwdISD_SE_SG_Li384ELb0ELb1ELi3EEENS1_19SingleTileSchedulerILb0ELb0ELb0ELi96EEEEEEEEEvNT_6ParamsE --------------------------
	.section	.nv.constant0._ZN7cutlass13device_kernelIN5flash11enable_sm90INS1_16FlashAttnBwdSm90INS1_25CollectiveMainloopBwdSm90ILi2ELi1ELi1EN4cute5tupleIJNS5_1CILi1EEES8_S8_EEENS6_IJNS7_ILi64EEENS7_ILi96EEENS7_ILi192EEEEEENS_10bfloat16_tEfNS_4arch4Sm90ELb0ELb1ELb0ELb0ELb0ELb0ELb1ELb0ELi3ELi1ELi1ELi1ELb0EEENS1_21CollectiveEpilogueBwdISD_SE_SG_Li384ELb0ELb1ELi3EEENS1_19SingleTileSchedulerILb0ELb0ELb0ELi96EEEEEEEEEvNT_6ParamsE,"a",@progbits
	.sectionflags	@""
	.align	4
.nv.constant0._ZN7cutlass13device_kernelIN5flash11enable_sm90INS1_16FlashAttnBwdSm90INS1_25CollectiveMainloopBwdSm90ILi2ELi1ELi1EN4cute5tupleIJNS5_1CILi1EEES8_S8_EEENS6_IJNS7_ILi64EEENS7_ILi96EEENS7_ILi192EEEEEENS_10bfloat16_tEfNS_4arch4Sm90ELb0ELb1ELb0ELb0ELb0ELb0ELb1ELb0ELi3ELi1ELi1ELi1ELb0EEENS1_21CollectiveEpilogueBwdISD_SE_SG_Li384ELb0ELb1ELi3EEENS1_19SingleTileSchedulerILb0ELb0ELb0ELi96EEEEEEEEEvNT_6ParamsE:
	.zero		2944


//--------------------- .nv.constant0._ZN7cutlass13device_kernelIN5flash11enable_sm90INS1_16FlashAttnBwdSm90INS1_25CollectiveMainloopBwdSm90ILi2ELi1ELi1EN4cute5tupleIJNS5_1CILi1EEES8_S8_EEENS6_IJNS7_ILi64EEENS7_ILi96EEENS7_ILi192EEEEEENS_10bfloat16_tEfNS_4arch4Sm90ELb0ELb1ELb0ELb0ELb1ELb0ELb1ELb0ELi3ELi1ELi1ELi1ELb0EEENS1_21CollectiveEpilogueBwdISD_SE_SG_Li384ELb0ELb1ELi3EEENS1_19SingleTileSchedulerILb0ELb0ELb0ELi96EEEEEEEEEvNT_6ParamsE --------------------------
	.section	.nv.constant0._ZN7cutlass13device_kernelIN5flash11enable_sm90INS1_16FlashAttnBwdSm90INS1_25CollectiveMainloopBwdSm90ILi2ELi1ELi1EN4cute5tupleIJNS5_1CILi1EEES8_S8_EEENS6_IJNS7_ILi64EEENS7_ILi96EEENS7_ILi192EEEEEENS_10bfloat16_tEfNS_4arch4Sm90ELb0ELb1ELb0ELb0ELb1ELb0ELb1ELb0ELi3ELi1ELi1ELi1ELb0EEENS1_21CollectiveEpilogueBwdISD_SE_SG_Li384ELb0ELb1ELi3EEENS1_19SingleTileSchedulerILb0ELb0ELb0ELi96EEEEEEEEEvNT_6ParamsE,"a",@progbits
	.sectionflags	@""
	.align	4
.nv.constant0._ZN7cutlass13device_kernelIN5flash11enable_sm90INS1_16FlashAttnBwdSm90INS1_25CollectiveMainloopBwdSm90ILi2ELi1ELi1EN4cute5tupleIJNS5_1CILi1EEES8_S8_EEENS6_IJNS7_ILi64EEENS7_ILi96EEENS7_ILi192EEEEEENS_10bfloat16_tEfNS_4arch4Sm90ELb0ELb1ELb0ELb0ELb1ELb0ELb1ELb0ELi3ELi1ELi1ELi1ELb0EEENS1_21CollectiveEpilogueBwdISD_SE_SG_Li384ELb0ELb1ELi3EEENS1_19SingleTileSchedulerILb0ELb0ELb0ELi96EEEEEEEEEvNT_6ParamsE:
	.zero		2944


//--------------------- .nv.constant0._ZN7cutlass13device_kernelIN5flash11enable_sm90INS1_16FlashAttnBwdSm90INS1_25CollectiveMainloopBwdSm90ILi2ELi1ELi1EN4cute5tupleIJNS5_1CILi1EEES8_S8_EEENS6_IJNS7_ILi64EEENS7_ILi96EEENS7_ILi192EEEEEENS_10bfloat16_tEfNS_4arch4Sm90ELb0ELb1ELb0ELb0ELb0ELb0ELb1ELb0ELi3ELi1ELi1ELi1ELb0EEENS1_24CollectiveEpilogueBwdGQAISD_fSG_Li384ELb0ELb0EEENS1_19SingleTileSchedulerILb0ELb0ELb0ELi96EEEEEEEEEvNT_6ParamsE --------------------------
	.section	.nv.constant0._ZN7cutlass13device_kernelIN5flash11enable_sm90INS1_16FlashAttnBwdSm90INS1_25CollectiveMainloopBwdSm90ILi2ELi1ELi1EN4cute5tupleIJNS5_1CILi1EEES8_S8_EEENS6_IJNS7_ILi64EEENS7_ILi96EEENS7_ILi192EEEEEENS_10bfloat16_tEfNS_4arch4Sm90ELb0ELb1ELb0ELb0ELb0ELb0ELb1ELb0ELi3ELi1ELi1ELi1ELb0EEENS1_24CollectiveEpilogueBwdGQAISD_fSG_Li384ELb0ELb0EEENS1_19SingleTileSchedulerILb0ELb0ELb0ELi96EEEEEEEEEvNT_6ParamsE,"a",@progbits
	.sectionflags	@""
	.align	4
.nv.constant0._ZN7cutlass13device_kernelIN5flash11enable_sm90INS1_16FlashAttnBwdSm90INS1_25CollectiveMainloopBwdSm90ILi2ELi1ELi1EN4cute5tupleIJNS5_1CILi1EEES8_S8_EEENS6_IJNS7_ILi64EEENS7_ILi96EEENS7_ILi192EEEEEENS_10bfloat16_tEfNS_4arch4Sm90ELb0ELb1ELb0ELb0ELb0ELb0ELb1ELb0ELi3ELi1ELi1ELi1ELb0EEENS1_24CollectiveEpilogueBwdGQAISD_fSG_Li384ELb0ELb0EEENS1_19SingleTileSchedulerILb0ELb0ELb0ELi96EEEEEEEEEvNT_6ParamsE:
	.zero		2304


//--------------------- .nv.constant0._ZN7cutlass13device_kernelIN5flash11enable_sm90INS1_16FlashAttnBwdSm90INS1_25CollectiveMainloopBwdSm90ILi2ELi1ELi1EN4cute5tupleIJNS5_1CILi1EEES8_S8_EEENS6_IJNS7_ILi64EEENS7_ILi96EEENS7_ILi192EEEEEENS_10bfloat16_tEfNS_4arch4Sm90ELb0ELb1ELb0ELb0ELb1ELb0ELb1ELb0ELi3ELi1ELi1ELi1ELb0EEENS1_24CollectiveEpilogueBwdGQAISD_fSG_Li384ELb0ELb1EEENS1_19SingleTileSchedulerILb0ELb0ELb0ELi96EEEEEEEEEvNT_6ParamsE --------------------------
	.section	.nv.constant0._ZN7cutlass13device_kernelIN5flash11enable_sm90INS1_16FlashAttnBwdSm90INS1_25CollectiveMainloopBwdSm90ILi2ELi1ELi1EN4cute5tupleIJNS5_1CILi1EEES8_S8_EEENS6_IJNS7_ILi64EEENS7_ILi96EEENS7_ILi192EEEEEENS_10bfloat16_tEfNS_4arch4Sm90ELb0ELb1ELb0ELb0ELb1ELb0ELb1ELb0ELi3ELi1ELi1ELi1ELb0EEENS1_24CollectiveEpilogueBwdGQAISD_fSG_Li384ELb0ELb1EEENS1_19SingleTileSchedulerILb0ELb0ELb0ELi96EEEEEEEEEvNT_6ParamsE,"a",@progbits
	.sectionflags	@""
	.align	4
.nv.constant0._ZN7cutlass13device_kernelIN5flash11enable_sm90INS1_16FlashAttnBwdSm90INS1_25CollectiveMainloopBwdSm90ILi2ELi1ELi1EN4cute5tupleIJNS5_1CILi1EEES8_S8_EEENS6_IJNS7_ILi64EEENS7_ILi96EEENS7_ILi192EEEEEENS_10bfloat16_tEfNS_4arch4Sm90ELb0ELb1ELb0ELb0ELb1ELb0ELb1ELb0ELi3ELi1ELi1ELi1ELb0EEENS1_24CollectiveEpilogueBwdGQAISD_fSG_Li384ELb0ELb1EEENS1_19SingleTileSchedulerILb0ELb0ELb0ELi96EEEEEEEEEvNT_6ParamsE:
	.zero		2304


//--------------------- .nv.constant0._ZN7cutlass13device_kernelIN5flash11enable_sm90INS1_16FlashAttnBwdSm90INS1_25CollectiveMainloopBwdSm90ILi2ELi1ELi1EN4cute5tupleIJNS5_1CILi1EEES8_S8_EEENS6_IJNS7_ILi64EEENS7_ILi96EEENS7_ILi192EEEEEENS_10bfloat16_tEfNS_4arch4Sm90ELb0ELb1ELb0ELb1ELb0ELb0ELb1ELb0ELi3ELi1ELi1ELi1ELb0EEENS1_21CollectiveEpilogueBwdISD_SE_SG_Li384ELb1ELb1ELi3EEENS1_19SingleTileSchedulerILb1ELb0ELb0ELi96EEEEEEEEEvNT_6ParamsE --------------------------
	.section	.nv.constant0._ZN7cutlass13device_kernelIN5flash11enable_sm90INS1_16FlashAttnBwdSm90INS1_25CollectiveMainloopBwdSm90ILi2ELi1ELi1EN4cute5tupleIJNS5_1CILi1EEES8_S8_EEENS6_IJNS7_ILi64EEENS7_ILi96EEENS7_ILi192EEEEEENS_10bfloat16_tEfNS_4arch4Sm90ELb0ELb1ELb0ELb1ELb0ELb0ELb1ELb0ELi3ELi1ELi1ELi1ELb0EEENS1_21CollectiveEpilogueBwdISD_SE_SG_Li384ELb1ELb1ELi3EEENS1_19SingleTileSchedulerILb1ELb0ELb0ELi96EEEEEEEEEvNT_6ParamsE,"a",@progbits
	.sectionflags	@""
	.align	4
.nv.constant0._ZN7cutlass13device_kernelIN5flash11enable_sm90INS1_16FlashAttnBwdSm90INS1_25CollectiveMainloopBwdSm90ILi2ELi1ELi1EN4cute5tupleIJNS5_1CILi1EEES8_S8_EEENS6_IJNS7_ILi64EEENS7_ILi96EEENS7_ILi192EEEEEENS_10bfloat16_tEfNS_4arch4Sm90ELb0ELb1ELb0ELb1ELb0ELb0ELb1ELb0ELi3ELi1ELi1ELi1ELb0EEENS1_21CollectiveEpilogueBwdISD_SE_SG_Li384ELb1ELb1ELi3EEENS1_19SingleTileSchedulerILb1ELb0ELb0ELi96EEEEEEEEEvNT_6ParamsE:
	.zero		2304


//--------------------- .nv.constant0._ZN7cutlass13device_kernelIN5flash11enable_sm90INS1_16FlashAttnBwdSm90INS1_25CollectiveMainloopBwdSm90ILi2ELi1ELi1EN4cute5tupleIJNS5_1CILi1EEES8_S8_EEENS6_IJNS7_ILi64EEENS7_ILi96EEENS7_ILi192EEEEEENS_10bfloat16_tEfNS_4arch4Sm90ELb0ELb1ELb0ELb1ELb1ELb0ELb1ELb0ELi3ELi1ELi1ELi1ELb0EEENS1_21CollectiveEpilogueBwdISD_SE_SG_Li384ELb1ELb1ELi3EEENS1_19SingleTileSchedulerILb1ELb0ELb0ELi96EEEEEEEEEvNT_6ParamsE --------------------------
	.section	.nv.constant0._ZN7cutlass13device_kernelIN5flash11enable_sm90INS1_16FlashAttnBwdSm90INS1_25CollectiveMainloopBwdSm90ILi2ELi1ELi1EN4cute5tupleIJNS5_1CILi1EEES8_S8_EEENS6_IJNS7_ILi64EEENS7_ILi96EEENS7_ILi192EEEEEENS_10bfloat16_tEfNS_4arch4Sm90ELb0ELb1ELb0ELb1ELb1ELb0ELb1ELb0ELi3ELi1ELi1ELi1ELb0EEENS1_21CollectiveEpilogueBwdISD_SE_SG_Li384ELb1ELb1ELi3EEENS1_19SingleTileSchedulerILb1ELb0ELb0ELi96EEEEEEEEEvNT_6ParamsE,"a",@progbits
	.sectionflags	@""
	.align	4
.nv.constant0._ZN7cutlass13device_kernelIN5flash11enable_sm90INS1_16FlashAttnBwdSm90INS1_25CollectiveMainloopBwdSm90ILi2ELi1ELi1EN4cute5tupleIJNS5_1CILi1EEES8_S8_EEENS6_IJNS7_ILi64EEENS7_ILi96EEENS7_ILi192EEEEEENS_10bfloat16_tEfNS_4arch4Sm90ELb0ELb1ELb0ELb1ELb1ELb0ELb1ELb0ELi3ELi1ELi1ELi1ELb0EEENS1_21CollectiveEpilogueBwdISD_SE_SG_Li384ELb1ELb1ELi3EEENS1_19SingleTileSchedulerILb1ELb0ELb0ELi96EEEEEEEEEvNT_6ParamsE:
	.zero		2304


//--------------------- .nv.constant0._ZN7cutlass13device_kernelIN5flash11enable_sm90INS1_16FlashAttnBwdSm90INS1_25CollectiveMainloopBwdSm90ILi2ELi1ELi1EN4cute5tupleIJNS5_1CILi1EEES8_S8_EEENS6_IJNS7_ILi64EEENS7_ILi96EEENS7_ILi192EEEEEENS_10bfloat16_tEfNS_4arch4Sm90ELb0ELb1ELb0ELb1ELb0ELb0ELb1ELb0ELi3ELi1ELi1ELi1ELb0EEENS1_24CollectiveEpilogueBwdGQAISD_fSG_Li384ELb1ELb0EEENS1_19SingleTileSchedulerILb1ELb0ELb0ELi96EEEEEEEEEvNT_6ParamsE --------------------------
	.section	.nv.constant0._ZN7cutlass13device_kernelIN5flash11enable_sm90INS1_16FlashAttnBwdSm90INS1_25CollectiveMainloopBwdSm90ILi2ELi1ELi1EN4cute5tupleIJNS5_1CILi1EEES8_S8_EEENS6_IJNS7_ILi64EEENS7_ILi96EEENS7_ILi192EEEEEENS_10bfloat16_tEfNS_4arch4Sm90ELb0ELb1ELb0ELb1ELb0ELb0ELb1ELb0ELi3ELi1ELi1ELi1ELb0EEENS1_24CollectiveEpilogueBwdGQAISD_fSG_Li384ELb1ELb0EEENS1_19SingleTileSchedulerILb1ELb0ELb0ELi96EEEEEEEEEvNT_6ParamsE,"a",@progbits
	.sectionflags	@""
	.align	4
.nv.constant0._ZN7cutlass13device_kernelIN5flash11enable_sm90INS1_16FlashAttnBwdSm90INS1_25CollectiveMainloopBwdSm90ILi2ELi1ELi1EN4cute5tupleIJNS5_1CILi1EEES8_S8_EEENS6_IJNS7_ILi64EEENS7_ILi96EEENS7_ILi192EEEEEENS_10bfloat16_tEfNS_4arch4Sm90ELb0ELb1ELb0ELb1ELb0ELb0ELb1ELb0ELi3ELi1ELi1ELi1ELb0EEENS1_24CollectiveEpilogueBwdGQAISD_fSG_Li384ELb1ELb0EEENS1_19SingleTileSchedulerILb1ELb0ELb0ELi96EEEEEEEEEvNT_6ParamsE:
	.zero		2304


//--------------------- .nv.constant0._ZN7cutlass13device_kernelIN5flash11enable_sm90INS1_16FlashAttnBwdSm90INS1_25CollectiveMainloopBwdSm90ILi2ELi1ELi1EN4cute5tupleIJNS5_1CILi1EEES8_S8_EEENS6_IJNS7_ILi64EEENS7_ILi96EEENS7_ILi192EEEEEENS_10bfloat16_tEfNS_4arch4Sm90ELb0ELb1ELb0ELb1ELb1ELb0ELb1ELb0ELi3ELi1ELi1ELi1ELb0EEENS1_24CollectiveEpilogueBwdGQAISD_fSG_Li384ELb1ELb1EEENS1_19SingleTileSchedulerILb1ELb0ELb0ELi96EEEEEEEEEvNT_6ParamsE --------------------------
	.section	.nv.constant0._ZN7cutlass13device_kernelIN5flash11enable_sm90INS1_16FlashAttnBwdSm90INS1_25CollectiveMainloopBwdSm90ILi2ELi1ELi1EN4cute5tupleIJNS5_1CILi1EEES8_S8_EEENS6_IJNS7_ILi64EEENS7_ILi96EEENS7_ILi192EEEEEENS_10bfloat16_tEfNS_4arch4Sm90ELb0ELb1ELb0ELb1ELb1ELb0ELb1ELb0ELi3ELi1ELi1ELi1ELb0EEENS1_24CollectiveEpilogueBwdGQAISD_fSG_Li384ELb1ELb1EEENS1_19SingleTileSchedulerILb1ELb0ELb0ELi96EEEEEEEEEvNT_6ParamsE,"a",@progbits
	.sectionflags	@""
	.align	4
.nv.constant0._ZN7cutlass13device_kernelIN5flash11enable_sm90INS1_16FlashAttnBwdSm90INS1_25CollectiveMainloopBwdSm90ILi2ELi1ELi1EN4cute5tupleIJNS5_1CILi1EEES8_S8_EEENS6_IJNS7_ILi64EEENS7_ILi96EEENS7_ILi192EEEEEENS_10bfloat16_tEfNS_4arch4Sm90ELb0ELb1ELb0ELb1ELb1ELb0ELb1ELb0ELi3ELi1ELi1ELi1ELb0EEENS1_24CollectiveEpilogueBwdGQAISD_fSG_Li384ELb1ELb1EEENS1_19SingleTileSchedulerILb1ELb0ELb0ELi96EEEEEEEEEvNT_6ParamsE:
	.zero		2304


//--------------------- .nv.constant0._ZN7cutlass13device_kernelIN5flash11enable_sm90INS1_16FlashAttnBwdSm90INS1_25CollectiveMainloopBwdSm90ILi2ELi1ELi1EN4cute5tupleIJNS5_1CILi1EEES8_S8_EEENS6_IJNS7_ILi64EEENS7_ILi96EEENS7_ILi192EEEEEENS_10bfloat16_tEfNS_4arch4Sm90ELb1ELb0ELb0ELb0ELb0ELb0ELb1ELb0ELi3ELi1ELi1ELi1ELb0EEENS1_21CollectiveEpilogueBwdISD_SE_SG_Li384ELb0ELb1ELi3EEENS1_25SingleTileBwdLPTSchedulerILb0ELi96ELb0EEEEEEEEEvNT_6ParamsE --------------------------
	.section	.nv.constant0._ZN7cutlass13device_kernelIN5flash11enable_sm90INS1_16FlashAttnBwdSm90INS1_25CollectiveMainloopBwdSm90ILi2ELi1ELi1EN4cute5tupleIJNS5_1CILi1EEES8_S8_EEENS6_IJNS7_ILi64EEENS7_ILi96EEENS7_ILi192EEEEEENS_10bfloat16_tEfNS_4arch4Sm90ELb1ELb0ELb0ELb0ELb0ELb0ELb1ELb0ELi3ELi1ELi1ELi1ELb0EEENS1_21CollectiveEpilogueBwdISD_SE_SG_Li384ELb0ELb1ELi3EEENS1_25SingleTileBwdLPTSchedulerILb0ELi96ELb0EEEEEEEEEvNT_6ParamsE,"a",@progbits
	.sectionflags	@""
	.align	4
.nv.constant0._ZN7cutlass13device_kernelIN5flash11enable_sm90INS1_16FlashAttnBwdSm90INS1_25CollectiveMainloopBwdSm90ILi2ELi1ELi1EN4cute5tupleIJNS5_1CILi1EEES8_S8_EEENS6_IJNS7_ILi64EEENS7_ILi96EEENS7_ILi192EEEEEENS_10bfloat16_tEfNS_4arch4Sm90ELb1ELb0ELb0ELb0ELb0ELb0ELb1ELb0ELi3ELi1ELi1ELi1ELb0EEENS1_21CollectiveEpilogueBwdISD_SE_SG_Li384ELb0ELb1ELi3EEENS1_25SingleTileBwdLPTSchedulerILb0ELi96ELb0EEEEEEEEEvNT_6ParamsE:
	.zero		2944


//--------------------- .nv.constant0._ZN7cutlass13device_kernelIN5flash11enable_sm90INS1_16FlashAttnBwdSm90INS1_25CollectiveMainloopBwdSm90ILi2ELi1ELi1EN4cute5tupleIJNS5_1CILi1EEES8_S8_EEENS6_IJNS7_ILi64EEENS7_ILi96EEENS7_ILi192EEEEEENS_10bfloat16_tEfNS_4arch4Sm90ELb1ELb0ELb0ELb0ELb1ELb0ELb1ELb0ELi3ELi1ELi1ELi1ELb0EEENS1_21CollectiveEpilogueBwdISD_SE_SG_Li384ELb0ELb1ELi3EEENS1_25SingleTileBwdLPTSchedulerILb0ELi96ELb1EEEEEEEEEvNT_6ParamsE --------------------------
	.section	.nv.constant0._ZN7cutlass13device_kernelIN5flash11enable_sm90INS1_16FlashAttnBwdSm90INS1_25CollectiveMainloopBwdSm90ILi2ELi1ELi1EN4cute5tupleIJNS5_1CILi1EEES8_S8_EEENS6_IJNS7_ILi64EEENS7_ILi96EEENS7_ILi192EEEEEENS_10bfloat16_tEfNS_4arch4Sm90ELb1ELb0ELb0ELb0ELb1ELb0ELb1ELb0ELi3ELi1ELi1ELi1ELb0EEENS1_21CollectiveEpilogueBwdISD_SE_SG_Li384ELb0ELb1ELi3EEENS1_25SingleTileBwdLPTSchedulerILb0ELi96ELb1EEEEEEEEEvNT_6ParamsE,"a",@progbits
	.sectionflags	@""
	.align	4
.nv.constant0._ZN7cutlass13device_kernelIN5flash11enable_sm90INS1_16FlashAttnBwdSm90INS1_25CollectiveMainloopBwdSm90ILi2ELi1ELi1EN4cute5tupleIJNS5_1CILi1EEES8_S8_EEENS6_IJNS7_ILi64EEENS7_ILi96EEENS7_ILi192EEEEEENS_10bfloat16_tEfNS_4arch4Sm90ELb1ELb0ELb0ELb0ELb1ELb0ELb1ELb0ELi3ELi1ELi1ELi1ELb0EEENS1_21CollectiveEpilogueBwdISD_SE_SG_Li384ELb0ELb1ELi3EEENS1_25SingleTileBwdLPTSchedulerILb0ELi96ELb1EEEEEEEEEvNT_6ParamsE:
	.zero		2944


//--------------------- .nv.constant0._ZN7cutlass13device_kernelIN5flash11enable_sm90INS1_16FlashAttnBwdSm90INS1_25CollectiveMainloopBwdSm90ILi2ELi1ELi1EN4cute5tupleIJNS5_1CILi1EEES8_S8_EEENS6_IJNS7_ILi64EEENS7_ILi96EEENS7_ILi192EEEEEENS_10bfloat16_tEfNS_4arch4Sm90ELb1ELb0ELb0ELb0ELb0ELb0ELb1ELb0ELi3ELi1ELi1ELi1ELb0EEENS1_24CollectiveEpilogueBwdGQAISD_fSG_Li384ELb0ELb0EEENS1_25SingleTileBwdLPTSchedulerILb0ELi96ELb0EEEEEEEEEvNT_6ParamsE --------------------------
	.section	.nv.constant0._ZN7cutlass13device_kernelIN5flash11enable_sm90INS1_16FlashAttnBwdSm90INS1_25CollectiveMainloopBwdSm90ILi2ELi1ELi1EN4cute5tupleIJNS5_1CILi1EEES8_S8_EEENS6_IJNS7_ILi64EEENS7_ILi96EEENS7_ILi192EEEEEENS_10bfloat16_tEfNS_4arch4Sm90ELb1ELb0ELb0ELb0ELb0ELb0ELb1ELb0ELi3ELi1ELi1ELi1ELb0EEENS1_24CollectiveEpilogueBwdGQAISD_fSG_Li384ELb0ELb0EEENS1_25SingleTileBwdLPTSchedulerILb0ELi96ELb0EEEEEEEEEvNT_6ParamsE,"a",@progbits
	.sectionflags	@""
	.align	4
.nv.constant0._ZN7cutlass13device_kernelIN5flash11enable_sm90INS1_16FlashAttnBwdSm90INS1_25CollectiveMainloopBwdSm90ILi2ELi1ELi1EN4cute5tupleIJNS5_1CILi1EEES8_S8_EEENS6_IJNS7_ILi64EEENS7_ILi96EEENS7_ILi192EEEEEENS_10bfloat16_tEfNS_4arch4Sm90ELb1ELb0ELb0ELb0ELb0ELb0ELb1ELb0ELi3ELi1ELi1ELi1ELb0EEENS1_24CollectiveEpilogueBwdGQAISD_fSG_Li384ELb0ELb0EEENS1_25SingleTileBwdLPTSchedulerILb0ELi96ELb0EEEEEEEEEvNT_6ParamsE:
	.zero		2432


//--------------------- .nv.constant0._ZN7cutlass13device_kernelIN5flash11enable_sm90INS1_16FlashAttnBwdSm90INS1_25CollectiveMainloopBwdSm90ILi2ELi1ELi1EN4cute5tupleIJNS5_1CILi1EEES8_S8_EEENS6_IJNS7_ILi64EEENS7_ILi96EEENS7_ILi192EEEEEENS_10bfloat16_tEfNS_4arch4Sm90ELb1ELb0ELb0ELb0ELb1ELb0ELb1ELb0ELi3ELi1ELi1ELi1ELb0EEENS1_24CollectiveEpilogueBwdGQAISD_fSG_Li384ELb0ELb1EEENS1_25SingleTileBwdLPTSchedulerILb0ELi96ELb1EEEEEEEEEvNT_6ParamsE --------------------------
	.section	.nv.constant0._ZN7cutlass13device_kernelIN5flash11enable_sm90INS1_16FlashAttnBwdSm90INS1_25CollectiveMainloopBwdSm90ILi2ELi1ELi1EN4cute5tupleIJNS5_1CILi1EEES8_S8_EEENS6_IJNS7_ILi64EEENS7_ILi96EEENS7_ILi192EEEEEENS_10bfloat16_tEfNS_4arch4Sm90ELb1ELb0ELb0ELb0ELb1ELb0ELb1ELb0ELi3ELi1ELi1ELi1ELb0EEENS1_24CollectiveEpilogueBwdGQAISD_fSG_Li384ELb0ELb1EEENS1_25SingleTileBwdLPTSchedulerILb0ELi96ELb1EEEEEEEEEvNT_6ParamsE,"a",@progbits
	.sectionflags	@""
	.align	4
.nv.constant0._ZN7cutlass13device_kernelIN5flash11enable_sm90INS1_16FlashAttnBwdSm90INS1_25CollectiveMainloopBwdSm90ILi2ELi1ELi1EN4cute5tupleIJNS5_1CILi1EEES8_S8_EEENS6_IJNS7_ILi64EEENS7_ILi96EEENS7_ILi192EEEEEENS_10bfloat16_tEfNS_4arch4Sm90ELb1ELb0ELb0ELb0ELb1ELb0ELb1ELb0ELi3ELi1ELi1ELi1ELb0EEENS1_24CollectiveEpilogueBwdGQAISD_fSG_Li384ELb0ELb1EEENS1_25SingleTileBwdLPTSchedulerILb0ELi96ELb1EEEEEEEEEvNT_6ParamsE:
	.zero		2432


//--------------------- .nv.constant0._ZN7cutlass13device_kernelIN5flash22FlashAttnBwdPreprocessIN4cute5tupleIJNS3_1CILi64EEENS5_ILi192EEEEEENS_10bfloat16_tEfNS_4arch4Sm90ELb1ELb0EEEEEvNT_6ParamsE --------------------------
	.section	.nv.constant0._ZN7cutlass13device_kernelIN5flash22FlashAttnBwdPreprocessIN4cute5tupleIJNS3_1CILi64EEENS5_ILi192EEEEEENS_10bfloat16_tEfNS_4arch4Sm90ELb1ELb0EEEEEvNT_6ParamsE,"a",@progbits
	.sectionflags	@""
	.align	4
.nv.constant0._ZN7cutlass13device_kernelIN5flash22FlashAttnBwdPreprocessIN4cute5tupleIJNS3_1CILi64EEENS5_ILi192EEEEEENS_10bfloat16_tEfNS_4arch4Sm90ELb1ELb0EEEEEvNT_6ParamsE:
	.zero		768


//--------------------- .nv.constant0._ZN7cutlass13device_kernelIN5flash11enable_sm90INS1_16FlashAttnBwdSm90INS1_25CollectiveMainloopBwdSm90ILi2ELi1ELi1EN4cute5tupleIJNS5_1CILi1EEES8_S8_EEENS6_IJNS7_ILi64EEENS7_ILi96EEENS7_ILi192EEEEEENS_10bfloat16_tEfNS_4arch4Sm90ELb1ELb0ELb0ELb1ELb0ELb0ELb1ELb0ELi3ELi1ELi1ELi1ELb0EEENS1_21CollectiveEpilogueBwdISD_SE_SG_Li384ELb1ELb1ELi3EEENS1_25SingleTileBwdLPTSchedulerILb1ELi96ELb0EEEEEEEEEvNT_6ParamsE --------------------------
	.section	.nv.constant0._ZN7cutlass13device_kernelIN5flash11enable_sm90INS1_16FlashAttnBwdSm90INS1_25CollectiveMainloopBwdSm90ILi2ELi1ELi1EN4cute5tupleIJNS5_1CILi1EEES8_S8_EEENS6_IJNS7_ILi64EEENS7_ILi96EEENS7_ILi192EEEEEENS_10bfloat16_tEfNS_4arch4Sm90ELb1ELb0ELb0ELb1ELb0ELb0ELb1ELb0ELi3ELi1ELi1ELi1ELb0EEENS1_21CollectiveEpilogueBwdISD_SE_SG_Li384ELb1ELb1ELi3EEENS1_25SingleTileBwdLPTSchedulerILb1ELi96ELb0EEEEEEEEEvNT_6ParamsE,"a",@progbits
	.sectionflags	@""
	.align	4
.nv.constant0._ZN7cutlass13device_kernelIN5flash11enable_sm90INS1_16FlashAttnBwdSm90INS1_25CollectiveMainloopBwdSm90ILi2ELi1ELi1EN4cute5tupleIJNS5_1CILi1EEES8_S8_EEENS6_IJNS7_ILi64EEENS7_ILi96EEENS7_ILi192EEEEEENS_10bfloat16_tEfNS_4arch4Sm90ELb1ELb0ELb0ELb1ELb0ELb0ELb1ELb0ELi3ELi1ELi1ELi1ELb0EEENS1_21CollectiveEpilogueBwdISD_SE_SG_Li384ELb1ELb1ELi3EEENS1_25SingleTileBwdLPTSchedulerILb1ELi96ELb0EEEEEEEEEvNT_6ParamsE:
	.zero		2304


//--------------------- .nv.constant0._ZN7cutlass13device_kernelIN5flash11enable_sm90INS1_16FlashAttnBwdSm90INS1_25CollectiveMainloopBwdSm90ILi2ELi1ELi1EN4cute5tupleIJNS5_1CILi1EEES8_S8_EEENS6_IJNS7_ILi64EEENS7_ILi96EEENS7_ILi192EEEEEENS_10bfloat16_tEfNS_4arch4Sm90ELb1ELb0ELb0ELb1ELb1ELb0ELb1ELb0ELi3ELi1ELi1ELi1ELb0EEENS1_21CollectiveEpilogueBwdISD_SE_SG_Li384ELb1ELb1ELi3EEENS1_25SingleTileBwdLPTSchedulerILb1ELi96ELb1EEEEEEEEEvNT_6ParamsE --------------------------
	.section	.nv.constant0._ZN7cutlass13device_kernelIN5flash11enable_sm90INS1_16FlashAttnBwdSm90INS1_25CollectiveMainloopBwdSm90ILi2ELi1ELi1EN4cute5tupleIJNS5_1CILi1EEES8_S8_EEENS6_IJNS7_ILi64EEENS7_ILi96EEENS7_ILi192EEEEEENS_10bfloat16_tEfNS_4arch4Sm90ELb1ELb0ELb0ELb1ELb1ELb0ELb1ELb0ELi3ELi1ELi1ELi1ELb0EEENS1_21CollectiveEpilogueBwdISD_SE_SG_Li384ELb1ELb1ELi3EEENS1_25SingleTileBwdLPTSchedulerILb1ELi96ELb1EEEEEEEEEvNT_6ParamsE,"a",@progbits
	.sectionflags	@""
	.align	4
.nv.constant0._ZN7cutlass13device_kernelIN5flash11enable_sm90INS1_16FlashAttnBwdSm90INS1_25CollectiveMainloopBwdSm90ILi2ELi1ELi1EN4cute5tupleIJNS5_1CILi1EEES8_S8_EEENS6_IJNS7_ILi64EEENS7_ILi96EEENS7_ILi192EEEEEENS_10bfloat16_tEfNS_4arch4Sm90ELb1ELb0ELb0ELb1ELb1ELb0ELb1ELb0ELi3ELi1ELi1ELi1ELb0EEENS1_21CollectiveEpilogueBwdISD_SE_SG_Li384ELb1ELb1ELi3EEENS1_25SingleTileBwdLPTSchedulerILb1ELi96ELb1EEEEEEEEEvNT_6ParamsE:
	.zero		2304


//--------------------- .nv.constant0._ZN7cutlass13device_kernelIN5flash11enable_sm90INS1_16FlashAttnBwdSm90INS1_25CollectiveMainloopBwdSm90ILi2ELi1ELi1EN4cute5tupleIJNS5_1CILi1EEES8_S8_EEENS6_IJNS7_ILi64EEENS7_ILi96EEENS7_ILi192EEEEEENS_10bfloat16_tEfNS_4arch4Sm90ELb1ELb0ELb0ELb1ELb0ELb0ELb1ELb0ELi3ELi1ELi1ELi1ELb0EEENS1_24CollectiveEpilogueBwdGQAISD_fSG_Li384ELb1ELb0EEENS1_25SingleTileBwdLPTSchedulerILb1ELi96ELb0EEEEEEEEEvNT_6ParamsE --------------------------
	.section	.nv.constant0._ZN7cutlass13device_kernelIN5flash11enable_sm90INS1_16FlashAttnBwdSm90INS1_25CollectiveMainloopBwdSm90ILi2ELi1ELi1EN4cute5tupleIJNS5_1CILi1EEES8_S8_EEENS6_IJNS7_ILi64EEENS7_ILi96EEENS7_ILi192EEEEEENS_10bfloat16_tEfNS_4arch4Sm90ELb1ELb0ELb0ELb1ELb0ELb0ELb1ELb0ELi3ELi1ELi1ELi1ELb0EEENS1_24CollectiveEpilogueBwdGQAISD_fSG_Li384ELb1ELb0EEENS1_25SingleTileBwdLPTSchedulerILb1ELi96ELb0EEEEEEEEEvNT_6ParamsE,"a",@progbits
	.sectionflags	@""
	.align	4
.nv.constant0._ZN7cutlass13device_kernelIN5flash11enable_sm90INS1_16FlashAttnBwdSm90INS1_25CollectiveMainloopBwdSm90ILi2ELi1ELi1EN4cute5tupleIJNS5_1CILi1EEES8_S8_EEENS6_IJNS7_ILi64EEENS7_ILi96EEENS7_ILi192EEEEEENS_10bfloat16_tEfNS_4arch4Sm90ELb1ELb0ELb0ELb1ELb0ELb0ELb1ELb0ELi3ELi1ELi1ELi1ELb0EEENS1_24CollectiveEpilogueBwdGQAISD_fSG_Li384ELb1ELb0EEENS1_25SingleTileBwdLPTSchedulerILb1ELi96ELb0EEEEEEEEEvNT_6ParamsE:
	.zero		2432


//--------------------- .nv.constant0._ZN7cutlass13device_kernelIN5flash32FlashAttnBwdPostprocessConvertdQIN4cute5tupleIJNS3_1CILi96EEENS5_ILi192EEEEEENS_10bfloat16_tEfNS_4arch4Sm90ELi384ENS3_8TiledMMAINS3_8MMA_AtomIJNS3_4SM904GMMA27MMA_64x96x16_F32BF16BF16_SSILNSF_5MajorE1ELSH_1ELNSF_7ScaleInE1ELSI_1EEEEEENS3_6LayoutINS4_IJNS5_ILi3EEENS5_ILi1EEESN_EEENS4_IJSN_NS5_ILi0EEESP_EEEEENS4_IJNS3_10UnderscoreESS_SS_EEEEELb1EEEEEvNT_6ParamsE --------------------------
	.section	.nv.constant0._ZN7cutlass13device_kernelIN5flash32FlashAttnBwdPostprocessConvertdQIN4cute5tupleIJNS3_1CILi96EEENS5_ILi192EEEEEENS_10bfloat16_tEfNS_4arch4Sm90ELi384ENS3_8TiledMMAINS3_8MMA_AtomIJNS3_4SM904GMMA27MMA_64x96x16_F32BF16BF16_SSILNSF_5MajorE1ELSH_1ELNSF_7ScaleInE1ELSI_1EEEEEENS3_6LayoutINS4_IJNS5_ILi3EEENS5_ILi1EEESN_EEENS4_IJSN_NS5_ILi0EEESP_EEEEENS4_IJNS3_10UnderscoreESS_SS_EEEEELb1EEEEEvNT_6ParamsE,"a",@progbits
	.sectionflags	@""
	.align	4
.nv.constant0._ZN7cutlass13device_kernelIN5flash32FlashAttnBwdPostprocessConvertdQIN4cute5tupleIJNS3_1CILi96EEENS5_ILi192EEEEEENS_10bfloat16_tEfNS_4arch4Sm90ELi384ENS3_8TiledMMAINS3_8MMA_AtomIJNS3_4SM904GMMA27MMA_64x96x16_F32BF16BF16_SSILNSF_5MajorE1ELSH_1ELNSF_7ScaleInE1ELSI_1EEEEEENS3_6LayoutINS4_IJNS5_ILi3EEENS5_ILi1EEESN_EEENS4_IJSN_NS5_ILi0EEESP_EEEEENS4_IJNS3_10UnderscoreESS_SS_EEEEELb1EEEEEvNT_6ParamsE:
	.zero		640


//--------------------- .nv.constant0._ZN7cutlass13device_kernelIN5flash32FlashAttnBwdPostprocessConvertdQIN4cute5tupleIJNS3_1CILi64EEENS5_ILi192EEEEEENS_10bfloat16_tEfNS_4arch4Sm90ELi384ENS3_8TiledMMAINS3_8MMA_AtomIJNS3_4SM904GMMA27MMA_64x64x16_F32BF16BF16_SSILNSF_5MajorE0ELSH_1ELNSF_7ScaleInE1ELSI_1EEEEEENS3_6LayoutINS4_IJNS5_ILi1EEENS5_ILi3EEESM_EEENS4_IJNS5_ILi0EEESM_SP_EEEEENS4_IJNS3_10UnderscoreESS_SS_EEEEELb0EEEEEvNT_6ParamsE --------------------------
	.section	.nv.constant0._ZN7cutlass13device_kernelIN5flash32FlashAttnBwdPostprocessConvertdQIN4cute5tupleIJNS3_1CILi64EEENS5_ILi192EEEEEENS_10bfloat16_tEfNS_4arch4Sm90ELi384ENS3_8TiledMMAINS3_8MMA_AtomIJNS3_4SM904GMMA27MMA_64x64x16_F32BF16BF16_SSILNSF_5MajorE0ELSH_1ELNSF_7ScaleInE1ELSI_1EEEEEENS3_6LayoutINS4_IJNS5_ILi1EEENS5_ILi3EEESM_EEENS4_IJNS5_ILi0EEESM_SP_EEEEENS4_IJNS3_10UnderscoreESS_SS_EEEEELb0EEEEEvNT_6ParamsE,"a",@progbits
	.sectionflags	@""
	.align	4
.nv.constant0._ZN7cutlass13device_kernelIN5flash32FlashAttnBwdPostprocessConvertdQIN4cute5tupleIJNS3_1CILi64EEENS5_ILi192EEEEEENS_10bfloat16_tEfNS_4arch4Sm90ELi384ENS3_8TiledMMAINS3_8MMA_AtomIJNS3_4SM904GMMA27MMA_64x64x16_F32BF16BF16_SSILNSF_5MajorE0ELSH_1ELNSF_7ScaleInE1ELSI_1EEEEEENS3_6LayoutINS4_IJNS5_ILi1EEENS5_ILi3EEESM_EEENS4_IJNS5_ILi0EEESM_SP_EEEEENS4_IJNS3_10UnderscoreESS_SS_EEEEELb0EEEEEvNT_6ParamsE:
	.zero		640


//--------------------- .nv.constant0._ZN7cutlass13device_kernelIN5flash11enable_sm90INS1_16FlashAttnBwdSm90INS1_25CollectiveMainloopBwdSm90ILi2ELi1ELi1EN4cute5tupleIJNS5_1CILi1EEES8_S8_EEENS6_IJNS7_ILi64EEENS7_ILi96EEENS7_ILi192EEEEEENS_10bfloat16_tEfNS_4arch4Sm90ELb1ELb0ELb0ELb1ELb1ELb0ELb1ELb0ELi3ELi1ELi1ELi1ELb0EEENS1_24CollectiveEpilogueBwdGQAISD_fSG_Li384ELb1ELb1EEENS1_25SingleTileBwdLPTSchedulerILb1ELi96ELb1EEEEEEEEEvNT_6ParamsE --------------------------
	.section	.nv.constant0._ZN7cutlass13device_kernelIN5flash11enable_sm90INS1_16FlashAttnBwdSm90INS1_25CollectiveMainloopBwdSm90ILi2ELi1ELi1EN4cute5tupleIJNS5_1CILi1EEES8_S8_EEENS6_IJNS7_ILi64EEENS7_ILi96EEENS7_ILi192EEEEEENS_10bfloat16_tEfNS_4arch4Sm90ELb1ELb0ELb0ELb1ELb1ELb0ELb1ELb0ELi3ELi1ELi1ELi1ELb0EEENS1_24CollectiveEpilogueBwdGQAISD_fSG_Li384ELb1ELb1EEENS1_25SingleTileBwdLPTSchedulerILb1ELi96ELb1EEEEEEEEEvNT_6ParamsE,"a",@progbits
	.sectionflags	@""
	.align	4
.nv.constant0._ZN7cutlass13device_kernelIN5flash11enable_sm90INS1_16FlashAttnBwdSm90INS1_25CollectiveMainloopBwdSm90ILi2ELi1ELi1EN4cute5tupleIJNS5_1CILi1EEES8_S8_EEENS6_IJNS7_ILi64EEENS7_ILi96EEENS7_ILi192EEEEEENS_10bfloat16_tEfNS_4arch4Sm90ELb1ELb0ELb0ELb1ELb1ELb0ELb1ELb0ELi3ELi1ELi1ELi1ELb0EEENS1_24CollectiveEpilogueBwdGQAISD_fSG_Li384ELb1ELb1EEENS1_25SingleTileBwdLPTSchedulerILb1ELi96ELb1EEEEEEEEEvNT_6ParamsE:
	.zero		2432


//--------------------- .nv.constant0._ZN7cutlass13device_kernelIN5flash22FlashAttnBwdPreprocessIN4cute5tupleIJNS3_1CILi64EEENS5_ILi192EEEEEENS_10bfloat16_tEfNS_4arch4Sm90ELb1ELb1EEEEEvNT_6ParamsE --------------------------
	.section	.nv.constant0._ZN7cutlass13device_kernelIN5flash22FlashAttnBwdPreprocessIN4cute5tupleIJNS3_1CILi64EEENS5_ILi192EEEEEENS_10bfloat16_tEfNS_4arch4Sm90ELb1ELb1EEEEEvNT_6ParamsE,"a",@progbits
	.sectionflags	@""
	.align	4
.nv.constant0._ZN7cutlass13device_kernelIN5flash22FlashAttnBwdPreprocessIN4cute5tupleIJNS3_1CILi64EEENS5_ILi192EEEEEENS_10bfloat16_tEfNS_4arch4Sm90ELb1ELb1EEEEEvNT_6ParamsE:
	.zero		768


//--------------------- SYMBOLS --------------------------

	.type		.nv.reservedSmem.offset0,@object
	.size		.nv.reservedSmem.offset0,0x4
	.type		__assertfail,@function
